	.target	sm_90a

	.elftype	@"ET_EXEC"


//--------------------- .note.nv.tkinfo           --------------------------
	.section	.note.nv.tkinfo,"",@"SHT_NOTE"
	.sectionflags	@"SHF_NOTE_NV_TKINFO"
	.tkinfo
        /*0018*/ 	.word	0x00000002
        /*0030*/ 	.string	""
        /*0030*/ 	.string	"ptxas"
        /*0030*/ 	.string	"Cuda compilation tools, release 13.0, V13.0.88"
        /*0030*/ 	.string	"Build cuda_13.0.r13.0/compiler.36424714_0"
        /*0030*/ 	.string	"-arch sm_90a -m 64 "



//--------------------- .note.nv.cuinfo           --------------------------
	.section	.note.nv.cuinfo,"",@"SHT_NOTE"
	.sectionflags	@"SHF_NOTE_NV_CUINFO"
        /*0018*/ 	.short	0x0002
        /*001a*/ 	.short	0x005a
        /*001c*/ 	.short	0x0082
	.zero		2


//--------------------- .nv.info                  --------------------------
	.section	.nv.info,"",@"SHT_CUDA_INFO"
	.align	4


	//----- nvinfo : EIATTR_REGCOUNT
	.align		4
        /*0000*/ 	.byte	0x04, 0x2f
        /*0002*/ 	.short	(.L_15 - .L_14)
	.align		4
.L_14:
        /*0004*/ 	.word	index@(_ZN7cutlass13device_kernelINS_4gemm6kernel13GemmUniversalIN4cute5tupleIJiiiiEEENS1_10collective13CollectiveMmaINS1_34MainloopSm90TmaGmmaWarpSpecializedILi10ENS5_IJNS4_1CILi1EEESB_SB_EEENS1_35KernelTmaWarpSpecializedCooperativeEEENS5_IJNSA_ILi512EEENSA_ILi192EEENSA_ILi32EEEEEEaNS5_IJlSB_lEEEaSJ_NS4_8TiledMMAINS4_8MMA_AtomIJNS4_4SM904GMMA27MMA_64x192x32_S32S8S8_SS_TNEEEENS4_6LayoutINS5_IJNSA_ILi2EEESB_SB_EEENS5_IJSB_NSA_ILi0EEEST_EEEEENS5_IJNS4_10UnderscoreESW_SW_EEEEENS4_13SM90_TMA_LOADENS4_14ComposedLayoutINS4_7SwizzleILi1ELi4ELi3EEENS4_18smem_ptr_flag_bitsILi8EEENSQ_INS5_IJNSA_ILi8EEESH_EEENS5_IJSH_SB_EEEEEEEvNS4_8identityESZ_S19_vS1A_EENS_8epilogue10collective6detail29Sm90TmaWarpSpecializedAdapterINS1D_15DefaultEpilogueIaSJ_SJ_NS1C_6thread17LinearCombinationIaLi1EiiLNS1H_9ScaleType4KindE0ELNS_15FloatRoundStyleE2EaEENS1_15EpilogueDefaultEEEEEvvEEEEvNT_6ParamsE)
        /*0008*/ 	.word	0x000000a8


	//----- nvinfo : EIATTR_FRAME_SIZE
	.align		4
.L_15:
        /*000c*/ 	.byte	0x04, 0x11
        /*000e*/ 	.short	(.L_17 - .L_16)
	.align		4
.L_16:
        /*0010*/ 	.word	index@(_ZN7cutlass13device_kernelINS_4gemm6kernel13GemmUniversalIN4cute5tupleIJiiiiEEENS1_10collective13CollectiveMmaINS1_34MainloopSm90TmaGmmaWarpSpecializedILi10ENS5_IJNS4_1CILi1EEESB_SB_EEENS1_35KernelTmaWarpSpecializedCooperativeEEENS5_IJNSA_ILi512EEENSA_ILi192EEENSA_ILi32EEEEEEaNS5_IJlSB_lEEEaSJ_NS4_8TiledMMAINS4_8MMA_AtomIJNS4_4SM904GMMA27MMA_64x192x32_S32S8S8_SS_TNEEEENS4_6LayoutINS5_IJNSA_ILi2EEESB_SB_EEENS5_IJSB_NSA_ILi0EEEST_EEEEENS5_IJNS4_10UnderscoreESW_SW_EEEEENS4_13SM90_TMA_LOADENS4_14ComposedLayoutINS4_7SwizzleILi1ELi4ELi3EEENS4_18smem_ptr_flag_bitsILi8EEENSQ_INS5_IJNSA_ILi8EEESH_EEENS5_IJSH_SB_EEEEEEEvNS4_8identityESZ_S19_vS1A_EENS_8epilogue10collective6detail29Sm90TmaWarpSpecializedAdapterINS1D_15DefaultEpilogueIaSJ_SJ_NS1C_6thread17LinearCombinationIaLi1EiiLNS1H_9ScaleType4KindE0ELNS_15FloatRoundStyleE2EaEENS1_15EpilogueDefaultEEEEEvvEEEEvNT_6ParamsE)
        /*0014*/ 	.word	0x000005b8


	//----- nvinfo : EIATTR_MIN_STACK_SIZE
	.align		4
.L_17:
        /*0018*/ 	.byte	0x04, 0x12
        /*001a*/ 	.short	(.L_19 - .L_18)
	.align		4
.L_18:
        /*001c*/ 	.word	index@(_ZN7cutlass13device_kernelINS_4gemm6kernel13GemmUniversalIN4cute5tupleIJiiiiEEENS1_10collective13CollectiveMmaINS1_34MainloopSm90TmaGmmaWarpSpecializedILi10ENS5_IJNS4_1CILi1EEESB_SB_EEENS1_35KernelTmaWarpSpecializedCooperativeEEENS5_IJNSA_ILi512EEENSA_ILi192EEENSA_ILi32EEEEEEaNS5_IJlSB_lEEEaSJ_NS4_8TiledMMAINS4_8MMA_AtomIJNS4_4SM904GMMA27MMA_64x192x32_S32S8S8_SS_TNEEEENS4_6LayoutINS5_IJNSA_ILi2EEESB_SB_EEENS5_IJSB_NSA_ILi0EEEST_EEEEENS5_IJNS4_10UnderscoreESW_SW_EEEEENS4_13SM90_TMA_LOADENS4_14ComposedLayoutINS4_7SwizzleILi1ELi4ELi3EEENS4_18smem_ptr_flag_bitsILi8EEENSQ_INS5_IJNSA_ILi8EEESH_EEENS5_IJSH_SB_EEEEEEEvNS4_8identityESZ_S19_vS1A_EENS_8epilogue10collective6detail29Sm90TmaWarpSpecializedAdapterINS1D_15DefaultEpilogueIaSJ_SJ_NS1C_6thread17LinearCombinationIaLi1EiiLNS1H_9ScaleType4KindE0ELNS_15FloatRoundStyleE2EaEENS1_15EpilogueDefaultEEEEEvvEEEEvNT_6ParamsE)
        /*0020*/ 	.word	0x000005b8
.L_19:


//--------------------- .nv.compat                --------------------------
	.section	.nv.compat,"",@"SHT_CUDA_COMPAT_INFO"
	.align	4
        /*0000*/ 	.byte	0x02, 0x09, 0x01, 0x00, 0x02, 0x02, 0x04, 0x00, 0x02, 0x05, 0x05, 0x00, 0x03, 0x07, 0x01, 0x01
        /*0010*/ 	.byte	0x02, 0x03, 0x01, 0x00, 0x02, 0x06, 0x01, 0x00, 0x04, 0x0b, 0x08, 0x00, 0x00, 0x00, 0x00, 0x00
        /*0020*/ 	.byte	0x00, 0x00, 0x00, 0x00


//--------------------- .nv.info._ZN7cutlass13device_kernelINS_4gemm6kernel13GemmUniversalIN4cute5tupleIJiiiiEEENS1_10collective13CollectiveMmaINS1_34MainloopSm90TmaGmmaWarpSpecializedILi10ENS5_IJNS4_1CILi1EEESB_SB_EEENS1_35KernelTmaWarpSpecializedCooperativeEEENS5_IJNSA_ILi512EEENSA_ILi192EEENSA_ILi32EEEEEEaNS5_IJlSB_lEEEaSJ_NS4_8TiledMMAINS4_8MMA_AtomIJNS4_4SM904GMMA27MMA_64x192x32_S32S8S8_SS_TNEEEENS4_6LayoutINS5_IJNSA_ILi2EEESB_SB_EEENS5_IJSB_NSA_ILi0EEEST_EEEEENS5_IJNS4_10UnderscoreESW_SW_EEEEENS4_13SM90_TMA_LOADENS4_14ComposedLayoutINS4_7SwizzleILi1ELi4ELi3EEENS4_18smem_ptr_flag_bitsILi8EEENSQ_INS5_IJNSA_ILi8EEESH_EEENS5_IJSH_SB_EEEEEEEvNS4_8identityESZ_S19_vS1A_EENS_8epilogue10collective6detail29Sm90TmaWarpSpecializedAdapterINS1D_15DefaultEpilogueIaSJ_SJ_NS1C_6thread17LinearCombinationIaLi1EiiLNS1H_9ScaleType4KindE0ELNS_15FloatRoundStyleE2EaEENS1_15EpilogueDefaultEEEEEvvEEEEvNT_6ParamsE --------------------------
	.section	.nv.info._ZN7cutlass13device_kernelINS_4gemm6kernel13GemmUniversalIN4cute5tupleIJiiiiEEENS1_10collective13CollectiveMmaINS1_34MainloopSm90TmaGmmaWarpSpecializedILi10ENS5_IJNS4_1CILi1EEESB_SB_EEENS1_35KernelTmaWarpSpecializedCooperativeEEENS5_IJNSA_ILi512EEENSA_ILi192EEENSA_ILi32EEEEEEaNS5_IJlSB_lEEEaSJ_NS4_8TiledMMAINS4_8MMA_AtomIJNS4_4SM904GMMA27MMA_64x192x32_S32S8S8_SS_TNEEEENS4_6LayoutINS5_IJNSA_ILi2EEESB_SB_EEENS5_IJSB_NSA_ILi0EEEST_EEEEENS5_IJNS4_10UnderscoreESW_SW_EEEEENS4_13SM90_TMA_LOADENS4_14ComposedLayoutINS4_7SwizzleILi1ELi4ELi3EEENS4_18smem_ptr_flag_bitsILi8EEENSQ_INS5_IJNSA_ILi8EEESH_EEENS5_IJSH_SB_EEEEEEEvNS4_8identityESZ_S19_vS1A_EENS_8epilogue10collective6detail29Sm90TmaWarpSpecializedAdapterINS1D_15DefaultEpilogueIaSJ_SJ_NS1C_6thread17LinearCombinationIaLi1EiiLNS1H_9ScaleType4KindE0ELNS_15FloatRoundStyleE2EaEENS1_15EpilogueDefaultEEEEEvvEEEEvNT_6ParamsE,"",@"SHT_CUDA_INFO"
	.sectionflags	@""
	.align	4


	//----- nvinfo : EIATTR_CUDA_API_VERSION
	.align		4
        /*0000*/ 	.byte	0x04, 0x37
        /*0002*/ 	.short	(.L_21 - .L_20)
.L_20:
        /*0004*/ 	.word	0x00000082


	//----- nvinfo : EIATTR_KPARAM_INFO
	.align		4
.L_21:
        /*0008*/ 	.byte	0x04, 0x17
        /*000a*/ 	.short	(.L_23 - .L_22)
.L_22:
        /*000c*/ 	.word	0x00000000
        /*0010*/ 	.short	0x0000
        /*0012*/ 	.short	0x0070
        /*0014*/ 	.byte	0x00, 0xf0, 0x01, 0x10


	//----- nvinfo : EIATTR_SPARSE_MMA_MASK
	.align		4
.L_23:
        /*0018*/ 	.byte	0x03, 0x50
        /*001a*/ 	.short	0x0000


	//----- nvinfo : EIATTR_MAXREG_COUNT
	.align		4
        /*001c*/ 	.byte	0x03, 0x1b
        /*001e*/ 	.short	0x00a8


	//----- nvinfo : EIATTR_NUM_BARRIERS
	.align		4
        /*0020*/ 	.byte	0x02, 0x4c
        /*0022*/ 	.byte	0x01
	.zero		1


	//----- nvinfo : EIATTR_EXTERNS
	.align		4
        /*0024*/ 	.byte	0x04, 0x0f
        /*0026*/ 	.short	(.L_25 - .L_24)


	//   ....[0]....
	.align		4
.L_24:
        /*0028*/ 	.word	index@(__assertfail)


	//----- nvinfo : EIATTR_ANNOTATIONS
	.align		4
.L_25:
        /*002c*/ 	.byte	0x04, 0x55
        /*002e*/ 	.short	(.L_27 - .L_26)


	//   ....[0]....
.L_26:
        /*0030*/ 	.word	0x00000001
        /*0034*/ 	.byte	0x80, 0x07, 0x00, 0x00, 0x01, 0x00, 0x00, 0x00, 0xa0, 0x07, 0x00, 0x00, 0x01, 0x00, 0x00, 0x00
        /* <DEDUP_REMOVED lines=426> */
        /*1ae4*/ 	.byte	0x00, 0xce, 0x01, 0x00, 0x01, 0x00, 0x00, 0x00, 0x20, 0xce, 0x01, 0x00


	//----- nvinfo : EIATTR_MERCURY_ISA_VERSION
	.align		4
.L_27:
        /*1af0*/ 	.byte	0x03, 0x5f
        /*1af2*/ 	.short	0x0101


	//----- nvinfo : EIATTR_INT_WARP_WIDE_INSTR_OFFSETS
	.align		4
        /*1af4*/ 	.byte	0x04, 0x31
        /*1af6*/ 	.short	(.L_29 - .L_28)


	//   ....[0]....
.L_28:
        /*1af8*/ 	.word	0x000005f0


	//   ....[1]....
        /*1afc*/ 	.word	0x00000600


	//   ....[2]....
        /*1b00*/ 	.word	0x00000690


	//----- nvinfo : EIATTR_COOP_GROUP_MASK_REGIDS
	.align		4
.L_29:
        /*1b04*/ 	.byte	0x04, 0x29
        /*1b06*/ 	.short	(.L_31 - .L_30)


	//   ....[0]....
.L_30:
        /*1b08*/ 	.word	0xffffffff


	//   ....[1]....
        /*1b0c*/ 	.word	0xffffffff


	//   ....[2]....
        /*1b10*/ 	.word	0xffffffff


	//   ....[3]....
        /*1b14*/ 	.word	0xffffffff


	//   ....[4]....
        /*1b18*/ 	.word	0xffffffff


	//----- nvinfo : EIATTR_COOP_GROUP_INSTR_OFFSETS
	.align		4
.L_31:
        /*1b1c*/ 	.byte	0x04, 0x28
        /*1b1e*/ 	.short	(.L_33 - .L_32)


	//   ....[0]....
.L_32:
        /*1b20*/ 	.word	0x00000070


	//   ....[1]....
        /*1b24*/ 	.word	0x00000080


	//   ....[2]....
        /*1b28*/ 	.word	0x000001a0


	//   ....[3]....
        /*1b2c*/ 	.word	0x000004a0


	//   ....[4]....
        /*1b30*/ 	.word	0x00001290


	//----- nvinfo : EIATTR_REG_RECONFIG
	.align		4
.L_33:
        /*1b34*/ 	.byte	0x01, 0x54
	.zero		2


	//----- nvinfo : EIATTR_SYSCALL_OFFSETS
	.align		4
        /*1b38*/ 	.byte	0x04, 0x46
        /*1b3a*/ 	.short	(.L_35 - .L_34)


	//   ....[0]....
.L_34:
        /*1b3c*/ 	.word	0x00001440


	//----- nvinfo : EIATTR_MBARRIER_INSTR_OFFSETS
	.align		4
.L_35:
        /*1b40*/ 	.byte	0x04, 0x39
        /*1b42*/ 	.short	(.L_37 - .L_36)


	//   ....[0]....
.L_36:
        /*1b44*/ 	.word	0x00000340
        /*1b48*/ 	.word	0x000000ff
        /*1b4c*/ 	.word	0x00000000
        /*1b50*/ 	.short	0x0100
        /*1b52*/ 	.byte	0x08
	.zero		1


	//   ....[1]....
        /*1b54*/ 	.word	0x00000350
        /*1b58*/ 	.word	0x000000ff
        /*1b5c*/ 	.word	0x00000050
        /*1b60*/ 	.short	0x0100
        /*1b62*/ 	.byte	0x08
	.zero		1


	//   ....[2]....
        /*1b64*/ 	.word	0x00000360
        /*1b68*/ 	.word	0x000000ff
        /*1b6c*/ 	.word	0x00000008
        /*1b70*/ 	.short	0x0100
        /*1b72*/ 	.byte	0x08
	.zero		1


	//   ....[3]....
        /*1b74*/ 	.word	0x00000370
        /*1b78*/ 	.word	0x000000ff
        /*1b7c*/ 	.word	0x00000058
        /*1b80*/ 	.short	0x0100
        /*1b82*/ 	.byte	0x08
	.zero		1


	//   ....[4]....
        /*1b84*/ 	.word	0x00000380
        /*1b88*/ 	.word	0x000000ff
        /*1b8c*/ 	.word	0x00000010
        /*1b90*/ 	.short	0x0100
        /*1b92*/ 	.byte	0x08
	.zero		1


	//   ....[5]....
        /*1b94*/ 	.word	0x00000390
        /*1b98*/ 	.word	0x000000ff
        /*1b9c*/ 	.word	0x00000060
        /*1ba0*/ 	.short	0x0100
        /*1ba2*/ 	.byte	0x08
	.zero		1


	//   ....[6]....
        /*1ba4*/ 	.word	0x000003a0
        /*1ba8*/ 	.word	0x000000ff
        /*1bac*/ 	.word	0x00000018
        /*1bb0*/ 	.short	0x0100
        /*1bb2*/ 	.byte	0x08
	.zero		1


	//   ....[7]....
        /*1bb4*/ 	.word	0x000003b0
        /*1bb8*/ 	.word	0x000000ff
        /*1bbc*/ 	.word	0x00000068
        /*1bc0*/ 	.short	0x0100
        /*1bc2*/ 	.byte	0x08
	.zero		1


	//   ....[8]....
        /*1bc4*/ 	.word	0x000003c0
        /*1bc8*/ 	.word	0x000000ff
        /*1bcc*/ 	.word	0x00000020
        /*1bd0*/ 	.short	0x0100
        /*1bd2*/ 	.byte	0x08
	.zero		1


	//   ....[9]....
        /*1bd4*/ 	.word	0x000003d0
        /*1bd8*/ 	.word	0x000000ff
        /*1bdc*/ 	.word	0x00000070
        /*1be0*/ 	.short	0x0100
        /*1be2*/ 	.byte	0x08
	.zero		1


	//   ....[10]....
        /*1be4*/ 	.word	0x000003e0
        /*1be8*/ 	.word	0x000000ff
        /*1bec*/ 	.word	0x00000028
        /*1bf0*/ 	.short	0x0100
        /*1bf2*/ 	.byte	0x08
	.zero		1


	//   ....[11]....
        /*1bf4*/ 	.word	0x000003f0
        /*1bf8*/ 	.word	0x000000ff
        /*1bfc*/ 	.word	0x00000078
        /*1c00*/ 	.short	0x0100
        /*1c02*/ 	.byte	0x08
	.zero		1


	//   ....[12]....
        /*1c04*/ 	.word	0x00000400
        /*1c08*/ 	.word	0x000000ff
        /*1c0c*/ 	.word	0x00000030
        /*1c10*/ 	.short	0x0100
        /*1c12*/ 	.byte	0x08
	.zero		1


	//   ....[13]....
        /*1c14*/ 	.word	0x00000410
        /*1c18*/ 	.word	0x000000ff
        /*1c1c*/ 	.word	0x00000080
        /*1c20*/ 	.short	0x0100
        /*1c22*/ 	.byte	0x08
	.zero		1


	//   ....[14]....
        /*1c24*/ 	.word	0x00000420
        /*1c28*/ 	.word	0x000000ff
        /*1c2c*/ 	.word	0x00000038
        /*1c30*/ 	.short	0x0100
        /*1c32*/ 	.byte	0x08
	.zero		1


	//   ....[15]....
        /*1c34*/ 	.word	0x00000430
        /*1c38*/ 	.word	0x000000ff
        /*1c3c*/ 	.word	0x00000088
        /*1c40*/ 	.short	0x0100
        /*1c42*/ 	.byte	0x08
	.zero		1


	//   ....[16]....
        /*1c44*/ 	.word	0x00000440
        /*1c48*/ 	.word	0x000000ff
        /*1c4c*/ 	.word	0x00000040
        /*1c50*/ 	.short	0x0100
        /*1c52*/ 	.byte	0x08
	.zero		1


	//   ....[17]....
        /*1c54*/ 	.word	0x00000450
        /*1c58*/ 	.word	0x000000ff
        /*1c5c*/ 	.word	0x00000090
        /*1c60*/ 	.short	0x0100
        /*1c62*/ 	.byte	0x08
	.zero		1


	//   ....[18]....
        /*1c64*/ 	.word	0x00000460
        /*1c68*/ 	.word	0x000000ff
        /*1c6c*/ 	.word	0x00000048
        /*1c70*/ 	.short	0x0100
        /*1c72*/ 	.byte	0x08
	.zero		1


	//   ....[19]....
        /*1c74*/ 	.word	0x00000470
        /*1c78*/ 	.word	0x000000ff
        /*1c7c*/ 	.word	0x00000098
        /*1c80*/ 	.short	0x0100
        /*1c82*/ 	.byte	0x08
	.zero		1


	//   ....[20]....
        /*1c84*/ 	.word	0x00000710
        /*1c88*/ 	.word	0x000000ff
        /*1c8c*/ 	.word	0x000000b0
        /*1c90*/ 	.short	0x0100
        /*1c92*/ 	.byte	0x10
	.zero		1


	//   ....[21]....
        /*1c94*/ 	.word	0x000007b0
        /*1c98*/ 	.word	0x000000ff
        /*1c9c*/ 	.word	0x000000b8
        /*1ca0*/ 	.short	0x0100
        /*1ca2*/ 	.byte	0x10
	.zero		1


	//   ....[22]....
        /*1ca4*/ 	.word	0x00001520
        /*1ca8*/ 	.word	0x00000003
        /*1cac*/ 	.word	0x00000000
        /*1cb0*/ 	.short	0x010a
        /*1cb2*/ 	.byte	0x3f
	.zero		1


	//   ....[23]....
        /*1cb4*/ 	.word	0x00001560
        /*1cb8*/ 	.word	0x00000003
        /*1cbc*/ 	.word	0x00000000
        /*1cc0*/ 	.short	0x010a
        /*1cc2*/ 	.byte	0x3f
	.zero		1


	//   ....[24]....
        /*1cc4*/ 	.word	0x00001ec0
        /*1cc8*/ 	.word	0x00000005
        /*1ccc*/ 	.word	0x00000000
        /*1cd0*/ 	.short	0x010a
        /*1cd2*/ 	.byte	0x3f
	.zero		1


	//   ....[25]....
        /*1cd4*/ 	.word	0x00001f00
        /*1cd8*/ 	.word	0x00000005
        /*1cdc*/ 	.word	0x00000000
        /*1ce0*/ 	.short	0x010a
        /*1ce2*/ 	.byte	0x3f
	.zero		1


	//   ....[26]....
        /*1ce4*/ 	.word	0x000037c0
        /*1ce8*/ 	.word	0x00000005
        /*1cec*/ 	.word	0x00000000
        /*1cf0*/ 	.short	0x0101
        /*1cf2*/ 	.byte	0x3f
	.zero		1


	//   ....[27]....
        /*1cf4*/ 	.word	0x000039b0
        /*1cf8*/ 	.word	0x00000000
        /*1cfc*/ 	.word	0x00000000
        /*1d00*/ 	.short	0x0101
        /*1d02*/ 	.byte	0x3f
	.zero		1


	//   ....[28]....
        /*1d04*/ 	.word	0x0001c9c0
        /*1d08*/ 	.word	0x0000000f
        /*1d0c*/ 	.word	0x00000050
        /*1d10*/ 	.short	0x010a
        /*1d12*/ 	.byte	0x3f
	.zero		1


	//   ....[29]....
        /*1d14*/ 	.word	0x0001cd20
        /*1d18*/ 	.word	0x00000002
        /*1d1c*/ 	.word	0x000000b8
        /*1d20*/ 	.short	0x0101
        /*1d22*/ 	.byte	0x3f
	.zero		1


	//   ....[30]....
        /*1d24*/ 	.word	0x0001d530
        /*1d28*/ 	.word	0x00000004
        /*1d2c*/ 	.word	0x00000000
        /*1d30*/ 	.short	0x010a
        /*1d32*/ 	.byte	0x3f
	.zero		1


	//   ....[31]....
        /*1d34*/ 	.word	0x0001d5c0
        /*1d38*/ 	.word	0x00000003
        /*1d3c*/ 	.word	0x00000000
        /*1d40*/ 	.short	0x010a
        /*1d42*/ 	.byte	0x3f
	.zero		1


	//   ....[32]....
        /*1d44*/ 	.word	0x0001d650
        /*1d48*/ 	.word	0x00000003
        /*1d4c*/ 	.word	0x00000000
        /*1d50*/ 	.short	0x010a
        /*1d52*/ 	.byte	0x3f
	.zero		1


	//   ....[33]....
        /*1d54*/ 	.word	0x0001d6e0
        /*1d58*/ 	.word	0x00000003
        /*1d5c*/ 	.word	0x00000000
        /*1d60*/ 	.short	0x010a
        /*1d62*/ 	.byte	0x3f
	.zero		1


	//   ....[34]....
        /*1d64*/ 	.word	0x0001d770
        /*1d68*/ 	.word	0x00000003
        /*1d6c*/ 	.word	0x00000000
        /*1d70*/ 	.short	0x010a
        /*1d72*/ 	.byte	0x3f
	.zero		1


	//   ....[35]....
        /*1d74*/ 	.word	0x0001d800
        /*1d78*/ 	.word	0x00000003
        /*1d7c*/ 	.word	0x00000000
        /*1d80*/ 	.short	0x010a
        /*1d82*/ 	.byte	0x3f
	.zero		1


	//   ....[36]....
        /*1d84*/ 	.word	0x0001d890
        /*1d88*/ 	.word	0x00000003
        /*1d8c*/ 	.word	0x00000000
        /*1d90*/ 	.short	0x010a
        /*1d92*/ 	.byte	0x3f
	.zero		1


	//   ....[37]....
        /*1d94*/ 	.word	0x0001d920
        /*1d98*/ 	.word	0x00000003
        /*1d9c*/ 	.word	0x00000000
        /*1da0*/ 	.short	0x010a
        /*1da2*/ 	.byte	0x3f
	.zero		1


	//   ....[38]....
        /*1da4*/ 	.word	0x0001d9b0
        /*1da8*/ 	.word	0x00000003
        /*1dac*/ 	.word	0x00000000
        /*1db0*/ 	.short	0x010a
        /*1db2*/ 	.byte	0x3f
	.zero		1


	//   ....[39]....
        /*1db4*/ 	.word	0x0001da40
        /*1db8*/ 	.word	0x00000003
        /*1dbc*/ 	.word	0x00000000
        /*1dc0*/ 	.short	0x010a
        /*1dc2*/ 	.byte	0x3f
	.zero		1


	//   ....[40]....
        /*1dc4*/ 	.word	0x0001daa0
        /*1dc8*/ 	.word	0x00000003
        /*1dcc*/ 	.word	0x00000000
        /*1dd0*/ 	.short	0x010a
        /*1dd2*/ 	.byte	0x3f
	.zero		1


	//   ....[41]....
        /*1dd4*/ 	.word	0x0001daf0
        /*1dd8*/ 	.word	0x00000005
        /*1ddc*/ 	.word	0x00000000
        /*1de0*/ 	.short	0x010a
        /*1de2*/ 	.byte	0x3f
	.zero		1


	//   ....[42]....
        /*1de4*/ 	.word	0x0001dbc0
        /*1de8*/ 	.word	0x0000000f
        /*1dec*/ 	.word	0x00000050
        /*1df0*/ 	.short	0x010a
        /*1df2*/ 	.byte	0x3f
	.zero		1


	//   ....[43]....
        /*1df4*/ 	.word	0x0001dc90
        /*1df8*/ 	.word	0x00000004
        /*1dfc*/ 	.word	0x00000000
        /*1e00*/ 	.short	0x010a
        /*1e02*/ 	.byte	0x3f
	.zero		1


	//   ....[44]....
        /*1e04*/ 	.word	0x0001dce0
        /*1e08*/ 	.word	0x00000003
        /*1e0c*/ 	.word	0x00000000
        /*1e10*/ 	.short	0x010a
        /*1e12*/ 	.byte	0x3f
	.zero		1


	//   ....[45]....
        /*1e14*/ 	.word	0x0001dd30
        /*1e18*/ 	.word	0x00000003
        /*1e1c*/ 	.word	0x00000000
        /*1e20*/ 	.short	0x010a
        /*1e22*/ 	.byte	0x3f
	.zero		1


	//   ....[46]....
        /*1e24*/ 	.word	0x0001dd80
        /*1e28*/ 	.word	0x00000003
        /*1e2c*/ 	.word	0x00000000
        /*1e30*/ 	.short	0x010a
        /*1e32*/ 	.byte	0x3f
	.zero		1


	//   ....[47]....
        /*1e34*/ 	.word	0x0001ddd0
        /*1e38*/ 	.word	0x00000003
        /*1e3c*/ 	.word	0x00000000
        /*1e40*/ 	.short	0x010a
        /*1e42*/ 	.byte	0x3f
	.zero		1


	//   ....[48]....
        /*1e44*/ 	.word	0x0001de20
        /*1e48*/ 	.word	0x00000003
        /*1e4c*/ 	.word	0x00000000
        /*1e50*/ 	.short	0x010a
        /*1e52*/ 	.byte	0x3f
	.zero		1


	//   ....[49]....
        /*1e54*/ 	.word	0x0001de70
        /*1e58*/ 	.word	0x00000003
        /*1e5c*/ 	.word	0x00000000
        /*1e60*/ 	.short	0x010a
        /*1e62*/ 	.byte	0x3f
	.zero		1


	//   ....[50]....
        /*1e64*/ 	.word	0x0001dec0
        /*1e68*/ 	.word	0x00000003
        /*1e6c*/ 	.word	0x00000000
        /*1e70*/ 	.short	0x010a
        /*1e72*/ 	.byte	0x3f
	.zero		1


	//   ....[51]....
        /*1e74*/ 	.word	0x0001df10
        /*1e78*/ 	.word	0x00000003
        /*1e7c*/ 	.word	0x00000000
        /*1e80*/ 	.short	0x010a
        /*1e82*/ 	.byte	0x3f
	.zero		1


	//----- nvinfo : EIATTR_NUM_MBARRIERS
	.align		4
.L_37:
        /*1e84*/ 	.byte	0x03, 0x38
        /*1e86*/ 	.short	0x0016


	//----- nvinfo : EIATTR_EXIT_INSTR_OFFSETS
	.align		4
        /*1e88*/ 	.byte	0x04, 0x1c
        /*1e8a*/ 	.short	(.L_39 - .L_38)


	//   ....[0]....
.L_38:
        /*1e8c*/ 	.word	0x00000810


	//   ....[1]....
        /*1e90*/ 	.word	0x00001180


	//   ....[2]....
        /*1e94*/ 	.word	0x0001bf40


	//   ....[3]....
        /*1e98*/ 	.word	0x0001c650


	//   ....[4]....
        /*1e9c*/ 	.word	0x0001da90


	//----- nvinfo : EIATTR_MAX_THREADS
	.align		4
.L_39:
        /*1ea0*/ 	.byte	0x04, 0x05
        /*1ea2*/ 	.short	(.L_41 - .L_40)
.L_40:
        /*1ea4*/ 	.word	0x00000180
        /*1ea8*/ 	.word	0x00000001
        /*1eac*/ 	.word	0x00000001


	//----- nvinfo : EIATTR_CRS_STACK_SIZE
	.align		4
.L_41:
        /*1eb0*/ 	.byte	0x04, 0x1e
        /*1eb2*/ 	.short	(.L_43 - .L_42)
.L_42:
        /*1eb4*/ 	.word	0x00000000


	//----- nvinfo : EIATTR_CBANK_PARAM_SIZE
	.align		4
.L_43:
        /*1eb8*/ 	.byte	0x03, 0x19
        /*1eba*/ 	.short	0x0470


	//----- nvinfo : EIATTR_PARAM_CBANK
	.align		4
        /*1ebc*/ 	.byte	0x04, 0x0a
        /*1ebe*/ 	.short	(.L_45 - .L_44)
	.align		4
.L_44:
        /*1ec0*/ 	.word	index@(.nv.constant0._ZN7cutlass13device_kernelINS_4gemm6kernel13GemmUniversalIN4cute5tupleIJiiiiEEENS1_10collective13CollectiveMmaINS1_34MainloopSm90TmaGmmaWarpSpecializedILi10ENS5_IJNS4_1CILi1EEESB_SB_EEENS1_35KernelTmaWarpSpecializedCooperativeEEENS5_IJNSA_ILi512EEENSA_ILi192EEENSA_ILi32EEEEEEaNS5_IJlSB_lEEEaSJ_NS4_8TiledMMAINS4_8MMA_AtomIJNS4_4SM904GMMA27MMA_64x192x32_S32S8S8_SS_TNEEEENS4_6LayoutINS5_IJNSA_ILi2EEESB_SB_EEENS5_IJSB_NSA_ILi0EEEST_EEEEENS5_IJNS4_10UnderscoreESW_SW_EEEEENS4_13SM90_TMA_LOADENS4_14ComposedLayoutINS4_7SwizzleILi1ELi4ELi3EEENS4_18smem_ptr_flag_bitsILi8EEENSQ_INS5_IJNSA_ILi8EEESH_EEENS5_IJSH_SB_EEEEEEEvNS4_8identityESZ_S19_vS1A_EENS_8epilogue10collective6detail29Sm90TmaWarpSpecializedAdapterINS1D_15DefaultEpilogueIaSJ_SJ_NS1C_6thread17LinearCombinationIaLi1EiiLNS1H_9ScaleType4KindE0ELNS_15FloatRoundStyleE2EaEENS1_15EpilogueDefaultEEEEEvvEEEEvNT_6ParamsE)
        /*1ec4*/ 	.short	0x0210
        /*1ec6*/ 	.short	0x0470


	//----- nvinfo : EIATTR_SW_WAR
	.align		4
.L_45:
        /*1ec8*/ 	.byte	0x04, 0x36
        /*1eca*/ 	.short	(.L_47 - .L_46)
.L_46:
        /*1ecc*/ 	.word	0x00000008
.L_47:


//--------------------- .nv.callgraph             --------------------------
	.section	.nv.callgraph,"",@"SHT_CUDA_CALLGRAPH"
	.align	4
	.sectionentsize	8
	.align		4
        /*0000*/ 	.word	0x00000000
	.align		4
        /*0004*/ 	.word	0xffffffff
	.align		4
        /*0008*/ 	.word	index@(_ZN7cutlass13device_kernelINS_4gemm6kernel13GemmUniversalIN4cute5tupleIJiiiiEEENS1_10collective13CollectiveMmaINS1_34MainloopSm90TmaGmmaWarpSpecializedILi10ENS5_IJNS4_1CILi1EEESB_SB_EEENS1_35KernelTmaWarpSpecializedCooperativeEEENS5_IJNSA_ILi512EEENSA_ILi192EEENSA_ILi32EEEEEEaNS5_IJlSB_lEEEaSJ_NS4_8TiledMMAINS4_8MMA_AtomIJNS4_4SM904GMMA27MMA_64x192x32_S32S8S8_SS_TNEEEENS4_6LayoutINS5_IJNSA_ILi2EEESB_SB_EEENS5_IJSB_NSA_ILi0EEEST_EEEEENS5_IJNS4_10UnderscoreESW_SW_EEEEENS4_13SM90_TMA_LOADENS4_14ComposedLayoutINS4_7SwizzleILi1ELi4ELi3EEENS4_18smem_ptr_flag_bitsILi8EEENSQ_INS5_IJNSA_ILi8EEESH_EEENS5_IJSH_SB_EEEEEEEvNS4_8identityESZ_S19_vS1A_EENS_8epilogue10collective6detail29Sm90TmaWarpSpecializedAdapterINS1D_15DefaultEpilogueIaSJ_SJ_NS1C_6thread17LinearCombinationIaLi1EiiLNS1H_9ScaleType4KindE0ELNS_15FloatRoundStyleE2EaEENS1_15EpilogueDefaultEEEEEvvEEEEvNT_6ParamsE)
	.align		4
        /*000c*/ 	.word	index@(__assertfail)
	.align		4
        /*0010*/ 	.word	0x00000000
	.align		4
        /*0014*/ 	.word	0xfffffffe
	.align		4
        /*0018*/ 	.word	0x00000000
	.align		4
        /*001c*/ 	.word	0xfffffffd
	.align		4
        /*0020*/ 	.word	0x00000000
	.align		4
        /*0024*/ 	.word	0xfffffffc


//--------------------- .nv.constant4             --------------------------
	.section	.nv.constant4,"a",@progbits
	.align	8
	.align		8
.nv.constant4:
        /*0000*/ 	.dword	__assertfail
	.align		8
        /*0008*/ 	.dword	__unnamed_1
	.align		8
        /*0010*/ 	.dword	_ZN40_INTERNAL_f7b37630_4_k_cu_2c6e4397_160914cuda3std3__45__cpo5beginE
	.align		8
        /*0018*/ 	.dword	_ZN40_INTERNAL_f7b37630_4_k_cu_2c6e4397_160914cuda3std3__45__cpo3endE
	.align		8
        /*0020*/ 	.dword	_ZN40_INTERNAL_f7b37630_4_k_cu_2c6e4397_160914cuda3std3__45__cpo6cbeginE
	.align		8
        /*0028*/ 	.dword	_ZN40_INTERNAL_f7b37630_4_k_cu_2c6e4397_160914cuda3std3__45__cpo4cendE
	.align		8
        /*0030*/ 	.dword	_ZN40_INTERNAL_f7b37630_4_k_cu_2c6e4397_160914cuda3std3__442_GLOBAL__N__f7b37630_4_k_cu_2c6e4397_160916ignoreE
	.align		8
        /*0038*/ 	.dword	_ZN40_INTERNAL_f7b37630_4_k_cu_2c6e4397_160914cuda3std3__419piecewise_constructE
	.align		8
        /*0040*/ 	.dword	_ZN40_INTERNAL_f7b37630_4_k_cu_2c6e4397_160914cuda3std3__48in_placeE
	.align		8
        /*0048*/ 	.dword	_ZN40_INTERNAL_f7b37630_4_k_cu_2c6e4397_160914cuda3std6ranges3__45__cpo4swapE
	.align		8
        /*0050*/ 	.dword	_ZN40_INTERNAL_f7b37630_4_k_cu_2c6e4397_160914cuda3std6ranges3__45__cpo9iter_moveE
	.align		8
        /*0058*/ 	.dword	_ZN40_INTERNAL_f7b37630_4_k_cu_2c6e4397_160914cute7productE
	.align		8
        /*0060*/ 	.dword	_ZN40_INTERNAL_f7b37630_4_k_cu_2c6e4397_160914cute1_E
	.align		8
        /*0068*/ 	.dword	$str$22
	.align		8
        /*0070*/ 	.dword	$str$23


//--------------------- .text._ZN7cutlass13device_kernelINS_4gemm6kernel13GemmUniversalIN4cute5tupleIJiiiiEEENS1_10collective13CollectiveMmaINS1_34MainloopSm90TmaGmmaWarpSpecializedILi10ENS5_IJNS4_1CILi1EEESB_SB_EEENS1_35KernelTmaWarpSpecializedCooperativeEEENS5_IJNSA_ILi512EEENSA_ILi192EEENSA_ILi32EEEEEEaNS5_IJlSB_lEEEaSJ_NS4_8TiledMMAINS4_8MMA_AtomIJNS4_4SM904GMMA27MMA_64x192x32_S32S8S8_SS_TNEEEENS4_6LayoutINS5_IJNSA_ILi2EEESB_SB_EEENS5_IJSB_NSA_ILi0EEEST_EEEEENS5_IJNS4_10UnderscoreESW_SW_EEEEENS4_13SM90_TMA_LOADENS4_14ComposedLayoutINS4_7SwizzleILi1ELi4ELi3EEENS4_18smem_ptr_flag_bitsILi8EEENSQ_INS5_IJNSA_ILi8EEESH_EEENS5_IJSH_SB_EEEEEEEvNS4_8identityESZ_S19_vS1A_EENS_8epilogue10collective6detail29Sm90TmaWarpSpecializedAdapterINS1D_15DefaultEpilogueIaSJ_SJ_NS1C_6thread17LinearCombinationIaLi1EiiLNS1H_9ScaleType4KindE0ELNS_15FloatRoundStyleE2EaEENS1_15EpilogueDefaultEEEEEvvEEEEvNT_6ParamsE --------------------------
	.section	.text._ZN7cutlass13device_kernelINS_4gemm6kernel13GemmUniversalIN4cute5tupleIJiiiiEEENS1_10collective13CollectiveMmaINS1_34MainloopSm90TmaGmmaWarpSpecializedILi10ENS5_IJNS4_1CILi1EEESB_SB_EEENS1_35KernelTmaWarpSpecializedCooperativeEEENS5_IJNSA_ILi512EEENSA_ILi192EEENSA_ILi32EEEEEEaNS5_IJlSB_lEEEaSJ_NS4_8TiledMMAINS4_8MMA_AtomIJNS4_4SM904GMMA27MMA_64x192x32_S32S8S8_SS_TNEEEENS4_6LayoutINS5_IJNSA_ILi2EEESB_SB_EEENS5_IJSB_NSA_ILi0EEEST_EEEEENS5_IJNS4_10UnderscoreESW_SW_EEEEENS4_13SM90_TMA_LOADENS4_14ComposedLayoutINS4_7SwizzleILi1ELi4ELi3EEENS4_18smem_ptr_flag_bitsILi8EEENSQ_INS5_IJNSA_ILi8EEESH_EEENS5_IJSH_SB_EEEEEEEvNS4_8identityESZ_S19_vS1A_EENS_8epilogue10collective6detail29Sm90TmaWarpSpecializedAdapterINS1D_15DefaultEpilogueIaSJ_SJ_NS1C_6thread17LinearCombinationIaLi1EiiLNS1H_9ScaleType4KindE0ELNS_15FloatRoundStyleE2EaEENS1_15EpilogueDefaultEEEEEvvEEEEvNT_6ParamsE,"ax",@progbits
	.align	128
.text._ZN7cutlass13device_kernelINS_4gemm6kernel13GemmUniversalIN4cute5tupleIJiiiiEEENS1_10collective13CollectiveMmaINS1_34MainloopSm90TmaGmmaWarpSpecializedILi10ENS5_IJNS4_1CILi1EEESB_SB_EEENS1_35KernelTmaWarpSpecializedCooperativeEEENS5_IJNSA_ILi512EEENSA_ILi192EEENSA_ILi32EEEEEEaNS5_IJlSB_lEEEaSJ_NS4_8TiledMMAINS4_8MMA_AtomIJNS4_4SM904GMMA27MMA_64x192x32_S32S8S8_SS_TNEEEENS4_6LayoutINS5_IJNSA_ILi2EEESB_SB_EEENS5_IJSB_NSA_ILi0EEEST_EEEEENS5_IJNS4_10UnderscoreESW_SW_EEEEENS4_13SM90_TMA_LOADENS4_14ComposedLayoutINS4_7SwizzleILi1ELi4ELi3EEENS4_18smem_ptr_flag_bitsILi8EEENSQ_INS5_IJNSA_ILi8EEESH_EEENS5_IJSH_SB_EEEEEEEvNS4_8identityESZ_S19_vS1A_EENS_8epilogue10collective6detail29Sm90TmaWarpSpecializedAdapterINS1D_15DefaultEpilogueIaSJ_SJ_NS1C_6thread17LinearCombinationIaLi1EiiLNS1H_9ScaleType4KindE0ELNS_15FloatRoundStyleE2EaEENS1_15EpilogueDefaultEEEEEvvEEEEvNT_6ParamsE:
        .type           _ZN7cutlass13device_kernelINS_4gemm6kernel13GemmUniversalIN4cute5tupleIJiiiiEEENS1_10collective13CollectiveMmaINS1_34MainloopSm90TmaGmmaWarpSpecializedILi10ENS5_IJNS4_1CILi1EEESB_SB_EEENS1_35KernelTmaWarpSpecializedCooperativeEEENS5_IJNSA_ILi512EEENSA_ILi192EEENSA_ILi32EEEEEEaNS5_IJlSB_lEEEaSJ_NS4_8TiledMMAINS4_8MMA_AtomIJNS4_4SM904GMMA27MMA_64x192x32_S32S8S8_SS_TNEEEENS4_6LayoutINS5_IJNSA_ILi2EEESB_SB_EEENS5_IJSB_NSA_ILi0EEEST_EEEEENS5_IJNS4_10UnderscoreESW_SW_EEEEENS4_13SM90_TMA_LOADENS4_14ComposedLayoutINS4_7SwizzleILi1ELi4ELi3EEENS4_18smem_ptr_flag_bitsILi8EEENSQ_INS5_IJNSA_ILi8EEESH_EEENS5_IJSH_SB_EEEEEEEvNS4_8identityESZ_S19_vS1A_EENS_8epilogue10collective6detail29Sm90TmaWarpSpecializedAdapterINS1D_15DefaultEpilogueIaSJ_SJ_NS1C_6thread17LinearCombinationIaLi1EiiLNS1H_9ScaleType4KindE0ELNS_15FloatRoundStyleE2EaEENS1_15EpilogueDefaultEEEEEvvEEEEvNT_6ParamsE,@function
        .size           _ZN7cutlass13device_kernelINS_4gemm6kernel13GemmUniversalIN4cute5tupleIJiiiiEEENS1_10collective13CollectiveMmaINS1_34MainloopSm90TmaGmmaWarpSpecializedILi10ENS5_IJNS4_1CILi1EEESB_SB_EEENS1_35KernelTmaWarpSpecializedCooperativeEEENS5_IJNSA_ILi512EEENSA_ILi192EEENSA_ILi32EEEEEEaNS5_IJlSB_lEEEaSJ_NS4_8TiledMMAINS4_8MMA_AtomIJNS4_4SM904GMMA27MMA_64x192x32_S32S8S8_SS_TNEEEENS4_6LayoutINS5_IJNSA_ILi2EEESB_SB_EEENS5_IJSB_NSA_ILi0EEEST_EEEEENS5_IJNS4_10UnderscoreESW_SW_EEEEENS4_13SM90_TMA_LOADENS4_14ComposedLayoutINS4_7SwizzleILi1ELi4ELi3EEENS4_18smem_ptr_flag_bitsILi8EEENSQ_INS5_IJNSA_ILi8EEESH_EEENS5_IJSH_SB_EEEEEEEvNS4_8identityESZ_S19_vS1A_EENS_8epilogue10collective6detail29Sm90TmaWarpSpecializedAdapterINS1D_15DefaultEpilogueIaSJ_SJ_NS1C_6thread17LinearCombinationIaLi1EiiLNS1H_9ScaleType4KindE0ELNS_15FloatRoundStyleE2EaEENS1_15EpilogueDefaultEEEEEvvEEEEvNT_6ParamsE,(.L_x_849 - _ZN7cutlass13device_kernelINS_4gemm6kernel13GemmUniversalIN4cute5tupleIJiiiiEEENS1_10collective13CollectiveMmaINS1_34MainloopSm90TmaGmmaWarpSpecializedILi10ENS5_IJNS4_1CILi1EEESB_SB_EEENS1_35KernelTmaWarpSpecializedCooperativeEEENS5_IJNSA_ILi512EEENSA_ILi192EEENSA_ILi32EEEEEEaNS5_IJlSB_lEEEaSJ_NS4_8TiledMMAINS4_8MMA_AtomIJNS4_4SM904GMMA27MMA_64x192x32_S32S8S8_SS_TNEEEENS4_6LayoutINS5_IJNSA_ILi2EEESB_SB_EEENS5_IJSB_NSA_ILi0EEEST_EEEEENS5_IJNS4_10UnderscoreESW_SW_EEEEENS4_13SM90_TMA_LOADENS4_14ComposedLayoutINS4_7SwizzleILi1ELi4ELi3EEENS4_18smem_ptr_flag_bitsILi8EEENSQ_INS5_IJNSA_ILi8EEESH_EEENS5_IJSH_SB_EEEEEEEvNS4_8identityESZ_S19_vS1A_EENS_8epilogue10collective6detail29Sm90TmaWarpSpecializedAdapterINS1D_15DefaultEpilogueIaSJ_SJ_NS1C_6thread17LinearCombinationIaLi1EiiLNS1H_9ScaleType4KindE0ELNS_15FloatRoundStyleE2EaEENS1_15EpilogueDefaultEEEEEvvEEEEvNT_6ParamsE)
        .other          _ZN7cutlass13device_kernelINS_4gemm6kernel13GemmUniversalIN4cute5tupleIJiiiiEEENS1_10collective13CollectiveMmaINS1_34MainloopSm90TmaGmmaWarpSpecializedILi10ENS5_IJNS4_1CILi1EEESB_SB_EEENS1_35KernelTmaWarpSpecializedCooperativeEEENS5_IJNSA_ILi512EEENSA_ILi192EEENSA_ILi32EEEEEEaNS5_IJlSB_lEEEaSJ_NS4_8TiledMMAINS4_8MMA_AtomIJNS4_4SM904GMMA27MMA_64x192x32_S32S8S8_SS_TNEEEENS4_6LayoutINS5_IJNSA_ILi2EEESB_SB_EEENS5_IJSB_NSA_ILi0EEEST_EEEEENS5_IJNS4_10UnderscoreESW_SW_EEEEENS4_13SM90_TMA_LOADENS4_14ComposedLayoutINS4_7SwizzleILi1ELi4ELi3EEENS4_18smem_ptr_flag_bitsILi8EEENSQ_INS5_IJNSA_ILi8EEESH_EEENS5_IJSH_SB_EEEEEEEvNS4_8identityESZ_S19_vS1A_EENS_8epilogue10collective6detail29Sm90TmaWarpSpecializedAdapterINS1D_15DefaultEpilogueIaSJ_SJ_NS1C_6thread17LinearCombinationIaLi1EiiLNS1H_9ScaleType4KindE0ELNS_15FloatRoundStyleE2EaEENS1_15EpilogueDefaultEEEEEvvEEEEvNT_6ParamsE,@"STO_CUDA_ENTRY STV_DEFAULT"
_ZN7cutlass13device_kernelINS_4gemm6kernel13GemmUniversalIN4cute5tupleIJiiiiEEENS1_10collective13CollectiveMmaINS1_34MainloopSm90TmaGmmaWarpSpecializedILi10ENS5_IJNS4_1CILi1EEESB_SB_EEENS1_35KernelTmaWarpSpecializedCooperativeEEENS5_IJNSA_ILi512EEENSA_ILi192EEENSA_ILi32EEEEEEaNS5_IJlSB_lEEEaSJ_NS4_8TiledMMAINS4_8MMA_AtomIJNS4_4SM904GMMA27MMA_64x192x32_S32S8S8_SS_TNEEEENS4_6LayoutINS5_IJNSA_ILi2EEESB_SB_EEENS5_IJSB_NSA_ILi0EEEST_EEEEENS5_IJNS4_10UnderscoreESW_SW_EEEEENS4_13SM90_TMA_LOADENS4_14ComposedLayoutINS4_7SwizzleILi1ELi4ELi3EEENS4_18smem_ptr_flag_bitsILi8EEENSQ_INS5_IJNSA_ILi8EEESH_EEENS5_IJSH_SB_EEEEEEEvNS4_8identityESZ_S19_vS1A_EENS_8epilogue10collective6detail29Sm90TmaWarpSpecializedAdapterINS1D_15DefaultEpilogueIaSJ_SJ_NS1C_6thread17LinearCombinationIaLi1EiiLNS1H_9ScaleType4KindE0ELNS_15FloatRoundStyleE2EaEENS1_15EpilogueDefaultEEEEEvvEEEEvNT_6ParamsE:
[----:B------:R-:W0:Y:S02]  /*0000*/  LDC R1, c[0x0][0x28] ;  /* 0x00000a00ff017b82 */ /* 0x000e240000000800 */
[----:B0-----:R-:W-:Y:S01]  /*0010*/  VIADD R1, R1, 0xfffffa48 ;  /* 0xfffffa4801017836 */ /* 0x001fe20000000000 */
[----:B------:R-:W0:Y:S01]  /*0020*/  S2R R2, SR_TID.X ;  /* 0x0000000000027919 */ /* 0x000e220000002100 */
[----:B------:R-:W-:Y:S01]  /*0030*/  ELECT P0, URZ, PT ;  /* 0x00000000003f782f */ /* 0x000fe20003800000 */
[----:B------:R-:W-:Y:S01]  /*0040*/  BSSY B0, `(.L_x_0) ;  /* 0x0000015000007945 */ /* 0x000fe20003800000 */
[--C-:B0-----:R-:W-:Y:S02]  /*0050*/  SHF.R.U32.HI R0, RZ, 0x5, R2.reuse ;  /* 0x00000005ff007819 */ /* 0x101fe40000011602 */
[----:B------:R-:W-:-:S03]  /*0060*/  SHF.R.U32.HI R2, RZ, 0x7, R2 ;  /* 0x00000007ff027819 */ /* 0x000fc60000011602 */
[----:B------:R-:W0:Y:S04]  /*0070*/  SHFL.IDX PT, R3, R0, RZ, 0x1f ;  /* 0x00001fff00037589 */ /* 0x000e2800000e0000 */
[----:B------:R-:W1:Y:S01]  /*0080*/  SHFL.IDX PT, R2, R2, RZ, 0x1f ;  /* 0x00001fff02027589 */ /* 0x000e6200000e0000 */
[----:B0-----:R-:W-:Y:S02]  /*0090*/  R2UR UR10, R3 ;  /* 0x00000000030a72ca */ /* 0x001fe400000e0000 */
[----:B-1----:R-:W-:-:S11]  /*00a0*/  R2UR UR5, R2 ;  /* 0x00000000020572ca */ /* 0x002fd600000e0000 */
[----:B------:R-:W-:Y:S02]  /*00b0*/  USHF.R.S32.HI UR4, URZ, 0x1f, UR10 ;  /* 0x0000001f3f047899 */ /* 0x000fe4000801140a */
[----:B------:R-:W-:Y:S02]  /*00c0*/  ISETP.NE.OR P0, PT, RZ, UR10, !P0 ;  /* 0x0000000aff007c0c */ /* 0x000fe4000c705670 */
[----:B------:R-:W-:-:S04]  /*00d0*/  ULEA.HI UR4, UR4, UR10, URZ, 0x2 ;  /* 0x0000000a04047291 */ /* 0x000fc8000f8f103f */
[----:B------:R-:W-:-:S04]  /*00e0*/  ULOP3.LUT UR4, UR4, 0xfffffffc, URZ, 0xc0, !UPT ;  /* 0xfffffffc04047892 */ /* 0x000fc8000f8ec03f */
[----:B------:R-:W-:-:S03]  /*00f0*/  UIADD3 UR10, UR10, -UR4, URZ ;  /* 0x800000040a0a7290 */ /* 0x000fc6000fffe03f */
[----:B------:R-:W-:Y:S09]  /*0100*/  @P0 BRA `(.L_x_1) ;  /* 0x0000000000200947 */ /* 0x000ff20003800000 */
[----:B------:R-:W-:Y:S02]  /*0110*/  ULDC.64 UR6, c[0x0][0x198] ;  /* 0x0000660000067ab9 */ /* 0x000fe40000000a00 */
[----:B------:R-:W-:Y:S02]  /*0120*/  UIADD3 UR8, UP0, UR6, 0xf0, URZ ;  /* 0x000000f006087890 */ /* 0x000fe4000ff1e03f */
[----:B------:R-:W-:Y:S02]  /*0130*/  UIADD3 UR6, UP1, UR6, 0x1f0, URZ ;  /* 0x000001f006067890 */ /* 0x000fe4000ff3e03f */
[----:B------:R-:W-:Y:S02]  /*0140*/  UIADD3.X UR9, URZ, UR7, URZ, UP0, !UPT ;  /* 0x000000073f097290 */ /* 0x000fe400087fe43f */
[----:B------:R-:W-:-:S07]  /*0150*/  UIADD3.X UR7, URZ, UR7, URZ, UP1, !UPT ;  /* 0x000000073f077290 */ /* 0x000fce0008ffe43f */
[----:B------:R0:W-:Y:S02]  /*0160*/  UTMACCTL.PF [UR8] ;  /* 0x00000000080079b9 */ /* 0x0001e40008040000 */
[----:B------:R0:W-:Y:S02]  /*0170*/  UTMACCTL.PF [UR6] ;  /* 0x00000000060079b9 */ /* 0x0001e40008040000 */
[----:B0-----:R-:W-:Y:S01]  /*0180*/  NOP ;  /* 0x0000000000007918 */ /* 0x001fe20000000000 */
.L_x_1:
[----:B------:R-:W-:Y:S05]  /*0190*/  BSYNC B0 ;  /* 0x0000000000007941 */ /* 0x000fea0003800000 */
.L_x_0:
[----:B------:R-:W0:Y:S01]  /*01a0*/  SHFL.IDX PT, R2, R0, RZ, 0x1f ;  /* 0x00001fff00027589 */ /* 0x000e2200000e0000 */
[----:B------:R-:W-:Y:S01]  /*01b0*/  UISETP.NE.AND UP0, UPT, UR10, 0x3, UPT ;  /* 0x000000030a00788c */ /* 0x000fe2000bf05270 */
[----:B------:R-:W-:Y:S01]  /*01c0*/  ISETP.NE.AND P1, PT, RZ, UR5, PT ;  /* 0x00000005ff007c0c */ /* 0x000fe2000bf25270 */
[----:B------:R-:W-:Y:S02]  /*01d0*/  UIADD3 UR18, UR5, -0x1, URZ ;  /* 0xffffffff05127890 */ /* 0x000fe4000fffe03f */
[----:B------:R-:W-:Y:S02]  /*01e0*/  UISETP.EQ.OR UP0, UPT, UR10, URZ, !UP0 ;  /* 0x0000003f0a00728c */ /* 0x000fe4000c702670 */
[----:B------:R-:W-:Y:S02]  /*01f0*/  UISETP.GE.U32.AND UP1, UPT, UR18, 0x2, UPT ;  /* 0x000000021200788c */ /* 0x000fe4000bf26070 */
[----:B------:R-:W-:-:S04]  /*0200*/  UISETP.EQ.AND UP0, UPT, UR5, URZ, UP0 ;  /* 0x0000003f0500728c */ /* 0x000fc80008702270 */
[----:B------:R-:W-:-:S04]  /*0210*/  USEL UR40, URZ, 0x1, !UP0 ;  /* 0x000000013f287887 */ /* 0x000fc8000c000000 */
[----:B------:R-:W-:Y:S01]  /*0220*/  USEL UR40, UR40, 0x2, UP1 ;  /* 0x0000000228287887 */ /* 0x000fe20008800000 */
[----:B0-----:R-:W-:-:S13]  /*0230*/  ISETP.NE.AND P0, PT, R2, RZ, PT ;  /* 0x000000ff0200720c */ /* 0x001fda0003f05270 */
[----:B------:R-:W-:Y:S05]  /*0240*/  @P0 BRA `(.L_x_2) ;  /* 0x0000000000940947 */ /* 0x000fea0003800000 */
[----:B------:R-:W-:Y:S01]  /*0250*/  ELECT P0, URZ, PT ;  /* 0x00000000003f782f */ /* 0x000fe20003800000 */
[----:B------:R-:W-:-:S12]  /*0260*/  BSSY B0, `(.L_x_2) ;  /* 0x0000023000007945 */ /* 0x000fd80003800000 */
[----:B------:R-:W-:Y:S05]  /*0270*/  @!P0 BRA `(.L_x_3) ;  /* 0x0000000000848947 */ /* 0x000fea0003800000 */
[----:B------:R-:W0:Y:S01]  /*0280*/  S2UR UR8, SR_CgaCtaId ;  /* 0x00000000000879c3 */ /* 0x000e220000008800 */
[----:B------:R-:W-:Y:S01]  /*0290*/  UMOV UR4, 0x400 ;  /* 0x0000040000047882 */ /* 0x000fe20000000000 */
[----:B------:R-:W-:Y:S01]  /*02a0*/  UMOV UR5, 0x1 ;  /* 0x0000000100057882 */ /* 0x000fe20000000000 */
[----:B------:R-:W-:Y:S02]  /*02b0*/  UMOV UR6, 0x100 ;  /* 0x0000010000067882 */ /* 0x000fe40000000000 */
[----:B------:R-:W-:-:S04]  /*02c0*/  UIADD3 UR6, -UR6, 0x100000, URZ ;  /* 0x0010000006067890 */ /* 0x000fc8000fffe13f */
[----:B------:R-:W-:Y:S02]  /*02d0*/  USHF.L.U32 UR7, UR6, 0xb, URZ ;  /* 0x0000000b06077899 */ /* 0x000fe4000800063f */
[----:B------:R-:W-:Y:S02]  /*02e0*/  USHF.L.U32 UR6, UR6, 0x1, URZ ;  /* 0x0000000106067899 */ /* 0x000fe4000800063f */
[----:B0-----:R-:W-:Y:S02]  /*02f0*/  ULEA UR8, UR8, UR4, 0x18 ;  /* 0x0000000408087291 */ /* 0x001fe4000f8ec03f */
[----:B------:R-:W-:-:S04]  /*0300*/  UIADD3 UR4, -UR5, 0x100000, URZ ;  /* 0x0010000005047890 */ /* 0x000fc8000fffe13f */
[----:B------:R-:W-:Y:S02]  /*0310*/  USHF.L.U32 UR5, UR4, 0xb, URZ ;  /* 0x0000000b04057899 */ /* 0x000fe4000800063f */
[----:B------:R-:W-:Y:S01]  /*0320*/  USHF.L.U32 UR4, UR4, 0x1, URZ ;  /* 0x0000000104047899 */ /* 0x000fe2000800063f */
[----:B------:R-:W0:Y:S11]  /*0330*/  FENCE.VIEW.ASYNC.S ;  /* 0x00000000000073c6 */ /* 0x000e360000000000 */
[----:B0-----:R0:W1:Y:S01]  /*0340*/  SYNCS.EXCH.64 URZ, [UR8], UR4 ;  /* 0x00000004083f75b2 */ /* 0x0010620008000100 */
[----:B------:R0:W2:Y:S01]  /*0350*/  SYNCS.EXCH.64 URZ, [UR8+0x50], UR6 ;  /* 0x00005006083f75b2 */ /* 0x0000a20008000100 */
[----:B------:R0:W3:Y:S01]  /*0360*/  SYNCS.EXCH.64 URZ, [UR8+0x8], UR4 ;  /* 0x00000804083f75b2 */ /* 0x0000e20008000100 */
[----:B------:R0:W4:Y:S01]  /*0370*/  SYNCS.EXCH.64 URZ, [UR8+0x58], UR6 ;  /* 0x00005806083f75b2 */ /* 0x0001220008000100 */
[----:B------:R0:W0:Y:S01]  /*0380*/  SYNCS.EXCH.64 URZ, [UR8+0x10], UR4 ;  /* 0x00001004083f75b2 */ /* 0x0000220008000100 */
        /* <DEDUP_REMOVED lines=15> */
[----:B------:R-:W-:Y:S01]  /*0480*/  NOP ;  /* 0x0000000000007918 */ /* 0x000fe20000000000 */
.L_x_3:
[----:B0-----:R-:W-:Y:S05]  /*0490*/  BSYNC B0 ;  /* 0x0000000000007941 */ /* 0x001fea0003800000 */
.L_x_2:
[----:B------:R-:W0:Y:S01]  /*04a0*/  SHFL.IDX PT, R0, R0, RZ, 0x1f ;  /* 0x00001fff00007589 */ /* 0x000e2200000e0000 */
[----:B------:R-:W-:Y:S01]  /*04b0*/  ELECT P0, URZ, PT ;  /* 0x00000000003f782f */ /* 0x000fe20003800000 */
[----:B------:R-:W5:Y:S01]  /*04c0*/  S2UR UR17, SR_CTAID.Y ;  /* 0x00000000001179c3 */ /* 0x000f620000002600 */
[----:B------:R-:W-:Y:S01]  /*04d0*/  ULDC UR5, c[0x0][0x65c] ;  /* 0x0001970000057ab9 */ /* 0x000fe20000000800 */
[----:B------:R-:W-:Y:S01]  /*04e0*/  UMOV UR12, 0x20 ;  /* 0x00000020000c7882 */ /* 0x000fe20000000000 */
[----:B------:R-:W-:Y:S01]  /*04f0*/  UISETP.NE.AND UP2, UPT, UR5, 0x1, UPT ;  /* 0x000000010500788c */ /* 0x000fe2000bf45270 */
[----:B------:R-:W-:Y:S01]  /*0500*/  NOP ;  /* 0x0000000000007918 */ /* 0x000fe20000000000 */
[----:B------:R-:W-:Y:S02]  /*0510*/  NOP ;  /* 0x0000000000007918 */ /* 0x000fe40000000000 */
[----:B------:R-:W-:Y:S01]  /*0520*/  UP2UR UR47, UPR, URZ, 0x4 ;  /* 0x000000043f2f7883 */ /* 0x000fe20008000000 */
[----:B------:R-:W1:Y:S01]  /*0530*/  S2UR UR4, SR_CTAID.X ;  /* 0x00000000000479c3 */ /* 0x000e620000002500 */
[----:B------:R-:W-:-:S02]  /*0540*/  PLOP3.LUT P2, PT, PT, PT, UP2, 0x80, 0x0 ;  /* 0x000000000000781c */ /* 0x000fc40003f4f028 */
[----:B------:R-:W-:Y:S02]  /*0550*/  PLOP3.LUT P4, PT, PT, PT, UP2, 0x80, 0x0 ;  /* 0x000000000000781c */ /* 0x000fe40003f8f028 */
[----:B------:R-:W-:Y:S01]  /*0560*/  PLOP3.LUT P3, PT, PT, PT, UP2, 0x80, 0x0 ;  /* 0x000000000000781c */ /* 0x000fe20003f6f028 */
[----:B------:R-:W-:Y:S01]  /*0570*/  @UP2 ULDC UR14, c[0x0][0x10] ;  /* 0x00000400000e2ab9 */ /* 0x000fe20000000800 */
[----:B------:R-:W-:Y:S01]  /*0580*/  @UP2 UMOV UR9, URZ ;  /* 0x0000003f00092c82 */ /* 0x000fe20008000000 */
[----:B------:R-:W-:Y:S01]  /*0590*/  @!UP2 ULDC UR11, c[0x0][0xc] ;  /* 0x00000300000baab9 */ /* 0x000fe20000000800 */
[----:B0-----:R-:W-:Y:S01]  /*05a0*/  ISETP.NE.OR P0, PT, R0, RZ, !P0 ;  /* 0x000000ff0000720c */ /* 0x001fe20004705670 */
[----:B-----5:R-:W-:Y:S02]  /*05b0*/  @UP2 UMOV UR7, UR17 ;  /* 0x0000001100072c82 */ /* 0x020fe40008000000 */
[----:B------:R-:W-:Y:S01]  /*05c0*/  @UP2 UMOV UR8, UR7 ;  /* 0x0000000700082c82 */ /* 0x000fe20008000000 */
[----:B------:R-:W-:Y:S01]  /*05d0*/  @!UP2 UMOV UR7, UR17 ;  /* 0x000000110007ac82 */ /* 0x000fe20008000000 */
[----:B-1----:R-:W-:-:S08]  /*05e0*/  @UP2 UIMAD.WIDE.U32 UR14, UR4, UR14, UR8 ;  /* 0x0000000e040e22a5 */ /* 0x002fd0000f8e0008 */
[----:B------:R-:W-:Y:S01]  /*05f0*/  VOTEU.ALL UP0, P0 ;  /* 0x00000000003f7886 */ /* 0x000fe20000000000 */
[----:B------:R-:W-:Y:S01]  /*0600*/  VOTEU.ALL UP1, P0 ;  /* 0x00000000003f7886 */ /* 0x000fe20000020000 */
[----:B------:R-:W-:-:S03]  /*0610*/  IMAD.U32 R2, RZ, RZ, UR14 ;  /* 0x0000000eff027e24 */ /* 0x000fc6000f8e00ff */
[----:B------:R-:W0:Y:S01]  /*0620*/  @!UP0 S2UR UR6, SR_CgaCtaId ;  /* 0x00000000000689c3 */ /* 0x000e220000008800 */
[----:B------:R-:W-:Y:S01]  /*0630*/  @!UP0 UMOV UR5, 0x400 ;  /* 0x0000040000058882 */ /* 0x000fe20000000000 */
[----:B------:R-:W-:-:S04]  /*0640*/  @!UP0 UIADD3 UR12, -UR12, 0x100000, URZ ;  /* 0x001000000c0c8890 */ /* 0x000fc8000fffe13f */
[----:B------:R-:W-:Y:S02]  /*0650*/  @!UP0 USHF.L.U32 UR13, UR12, 0xb, URZ ;  /* 0x0000000b0c0d8899 */ /* 0x000fe4000800063f */
[----:B------:R-:W-:Y:S01]  /*0660*/  @!UP0 USHF.L.U32 UR12, UR12, 0x1, URZ ;  /* 0x000000010c0c8899 */ /* 0x000fe2000800063f */
[----:B------:R-:W-:Y:S01]  /*0670*/  IMAD.U32 R3, RZ, RZ, UR15 ;  /* 0x0000000fff037e24 */ /* 0x000fe2000f8e00ff */
[----:B0-----:R-:W-:Y:S01]  /*0680*/  @!UP0 ULEA UR16, UR6, UR5, 0x18 ;  /* 0x0000000506108291 */ /* 0x001fe2000f8ec03f */
[----:B------:R-:W-:Y:S01]  /*0690*/  VOTEU.ALL UP0, P0 ;  /* 0x00000000003f7886 */ /* 0x000fe20000000000 */
[----:B------:R-:W-:Y:S01]  /*06a0*/  PLOP3.LUT P0, PT, PT, PT, UP2, 0x80, 0x0 ;  /* 0x000000000000781c */ /* 0x000fe20003f0f028 */
[----:B------:R-:W-:Y:S01]  /*06b0*/  UMOV UR5, URZ ;  /* 0x0000003f00057c82 */ /* 0x000fe20008000000 */
[----:B------:R-:W-:Y:S01]  /*06c0*/  @UP2 UMOV UR6, URZ ;  /* 0x0000003f00062c82 */ /* 0x000fe20008000000 */
[----:B------:R-:W-:Y:S02]  /*06d0*/  @!UP2 UIMAD.WIDE.U32 UR8, UR11, UR7, UR4 ;  /* 0x000000070b08a2a5 */ /* 0x000fe4000f8e0004 */
[----:B------:R-:W-:-:S04]  /*06e0*/  @UP2 UIADD3 UR6, UR15, UR6, URZ ;  /* 0x000000060f062290 */ /* 0x000fc8000fffe03f */
[----:B------:R-:W-:Y:S01]  /*06f0*/  IMAD.U32 R5, RZ, RZ, UR9 ;  /* 0x00000009ff057e24 */ /* 0x000fe2000f8e00ff */
[----:B------:R-:W0:Y:S02]  /*0700*/  FENCE.VIEW.ASYNC.S ;  /* 0x00000000000073c6 */ /* 0x000e240000000000 */
[----:B0-----:R0:W2:Y:S01]  /*0710*/  @!UP0 SYNCS.EXCH.64 URZ, [UR16+0xb0], UR12 ;  /* 0x0000b00c103f85b2 */ /* 0x0010a20008000100 */
[----:B------:R-:W-:Y:S02]  /*0720*/  @P2 IMAD.U32 R6, RZ, RZ, UR6 ;  /* 0x00000006ff062e24 */ /* 0x000fe4000f8e00ff */
[----:B------:R-:W-:Y:S02]  /*0730*/  @P0 IMAD.MOV.U32 R7, RZ, RZ, R2 ;  /* 0x000000ffff070224 */ /* 0x000fe400078e0002 */
[----:B------:R-:W-:Y:S02]  /*0740*/  IMAD.U32 R2, RZ, RZ, UR8 ;  /* 0x00000008ff027e24 */ /* 0x000fe4000f8e00ff */
[----:B------:R-:W-:-:S02]  /*0750*/  @!P4 IMAD.MOV.U32 R6, RZ, RZ, R5 ;  /* 0x000000ffff06c224 */ /* 0x000fc400078e0005 */
[----:B------:R-:W-:Y:S02]  /*0760*/  @!P3 IMAD.MOV.U32 R7, RZ, RZ, R2 ;  /* 0x000000ffff07b224 */ /* 0x000fe400078e0002 */
[----:B------:R-:W-:Y:S01]  /*0770*/  IMAD.U32 R3, RZ, RZ, UR9 ;  /* 0x00000009ff037e24 */ /* 0x000fe2000f8e00ff */
[----:B------:R0:W-:Y:S01]  /*0780*/  STL [R1+0x300], R6 ;  /* 0x0003000601007387 */ /* 0x0001e20000100800 */
[----:B------:R-:W-:-:S03]  /*0790*/  IMAD.U32 R4, RZ, RZ, UR8 ;  /* 0x00000008ff047e24 */ /* 0x000fc6000f8e00ff */
[----:B------:R0:W-:Y:S01]  /*07a0*/  STL [R1+0x304], R7 ;  /* 0x0003040701007387 */ /* 0x0001e20000100800 */
[----:B------:R0:W2:Y:S01]  /*07b0*/  @!UP1 SYNCS.EXCH.64 URZ, [UR16+0xb8], UR12 ;  /* 0x0000b80c103f95b2 */ /* 0x0000a20008000100 */
[----:B------:R-:W-:Y:S01]  /*07c0*/  NOP ;  /* 0x0000000000007918 */ /* 0x000fe20000000000 */
[----:B--234-:R-:W-:Y:S06]  /*07d0*/  BAR.SYNC.DEFER_BLOCKING 0x0 ;  /* 0x0000000000007b1d */ /* 0x01cfec0000010000 */
[----:B------:R-:W-:Y:S05]  /*07e0*/  @!P1 BRA `(.L_x_4) ;  /* 0x000001b400d89947 */ /* 0x000fea0003800000 */
[----:B------:R-:W-:-:S06]  /*07f0*/  UISETP.GT.U32.AND UP0, UPT, UR18, 0x1, UPT ;  /* 0x000000011200788c */ /* 0x000fcc000bf04070 */
[----:B------:R-:W-:-:S13]  /*0800*/  PLOP3.LUT P0, PT, PT, PT, UP0, 0x80, 0x0 ;  /* 0x000000000000781c */ /* 0x000fda0003f0f008 */
[----:B0-----:R-:W-:Y:S05]  /*0810*/  @P0 EXIT ;  /* 0x000000000000094d */ /* 0x001fea0003800000 */
[----:B------:R-:W-:Y:S01]  /*0820*/  ULDC.64 UR8, c[0x0][0x650] ;  /* 0x0001940000087ab9 */ /* 0x000fe20000000a00 */
[----:B------:R-:W-:Y:S01]  /*0830*/  UMOV UR41, 0xffffffff ;  /* 0xffffffff00297882 */ /* 0x000fe20000000000 */
[----:B------:R-:W-:Y:S01]  /*0840*/  ISETP.GE.U32.AND P0, PT, R7, UR8, PT ;  /* 0x0000000807007c0c */ /* 0x000fe2000bf06070 */
[----:B------:R-:W-:Y:S01]  /*0850*/  UMOV UR42, 0xffffffff ;  /* 0xffffffff002a7882 */ /* 0x000fe20000000000 */
[----:B------:R-:W-:Y:S01]  /*0860*/  UMOV UR43, 0xffffffff ;  /* 0xffffffff002b7882 */ /* 0x000fe20000000000 */
[----:B------:R-:W-:Y:S02]  /*0870*/  PRMT R0, RZ, 0x7610, R0 ;  /* 0x00007610ff007816 */ /* 0x000fe40000000000 */
[----:B------:R-:W-:-:S13]  /*0880*/  ISETP.GE.U32.AND.EX P0, PT, R6, UR9, PT, P0 ;  /* 0x0000000906007c0c */ /* 0x000fda000bf06100 */
[----:B------:R-:W-:Y:S05]  /*0890*/  @P0 BRA `(.L_x_5) ;  /* 0x0000000400800947 */ /* 0x000fea0003800000 */
[----:B------:R-:W-:Y:S01]  /*08a0*/  I2FP.F32.U32 R0, UR4 ;  /* 0x0000000400007c45 */ /* 0x000fe20008201000 */
[----:B------:R-:W-:Y:S01]  /*08b0*/  ULDC.64 UR16, c[0x0][0x628] ;  /* 0x00018a0000107ab9 */ /* 0x000fe20000000a00 */
[----:B------:R-:W-:Y:S01]  /*08c0*/  ULDC UR6, c[0x0][0x150] ;  /* 0x0000540000067ab9 */ /* 0x000fe20000000800 */
[----:B------:R-:W-:Y:S01]  /*08d0*/  ISETP.NE.U32.AND P0, PT, RZ, UR16, PT ;  /* 0x00000010ff007c0c */ /* 0x000fe2000bf05070 */
[----:B------:R-:W-:Y:S01]  /*08e0*/  ULDC UR15, c[0x0][0x630] ;  /* 0x00018c00000f7ab9 */ /* 0x000fe20000000800 */
[----:B------:R-:W-:Y:S01]  /*08f0*/  FMUL R0, R0, UR6 ;  /* 0x0000000600007c20 */ /* 0x000fe20008400000 */
[----:B------:R-:W-:Y:S01]  /*0900*/  R2UR UR18, R7 ;  /* 0x00000000071272ca */ /* 0x000fe200000e0000 */
[----:B------:R-:W-:Y:S01]  /*0910*/  ULDC UR20, c[0x0][0x154] ;  /* 0x0000550000147ab9 */ /* 0x000fe20000000800 */
[----:B------:R-:W-:Y:S01]  /*0920*/  ISETP.NE.AND.EX P0, PT, RZ, UR17, PT, P0 ;  /* 0x00000011ff007c0c */ /* 0x000fe2000bf05300 */
[----:B------:R0:W1:Y:S01]  /*0930*/  F2I.U32.TRUNC.NTZ R2, R0 ;  /* 0x0000000000027305 */ /* 0x000062000020f000 */
[----:B------:R-:W-:-:S02]  /*0940*/  R2UR UR19, R6 ;  /* 0x00000000061372ca */ /* 0x000fc400000e0000 */
[----:B------:R-:W-:Y:S02]  /*0950*/  R2UR UR8, R7 ;  /* 0x00000000070872ca */ /* 0x000fe400000e0000 */
[----:B------:R-:W-:-:S07]  /*0960*/  R2UR UR9, R6 ;  /* 0x00000000060972ca */ /* 0x000fce00000e0000 */
[----:B0-----:R-:W-:Y:S08]  /*0970*/  @!P0 BRA `(.L_x_6) ;  /* 0x0000000000308947 */ /* 0x001ff00003800000 */
[----:B------:R-:W-:Y:S01]  /*0980*/  R2UR UR8, R7 ;  /* 0x00000000070872ca */ /* 0x000fe200000e0000 */
[----:B------:R-:W-:Y:S01]  /*0990*/  ULDC UR6, c[0x0][0x634] ;  /* 0x00018d0000067ab9 */ /* 0x000fe20000000800 */
[----:B------:R-:W-:-:S11]  /*09a0*/  R2UR UR14, R6 ;  /* 0x00000000060e72ca */ /* 0x000fd600000e0000 */
[----:B------:R-:W-:-:S04]  /*09b0*/  UIADD3 UR6, UP0, UR8, UR6, URZ ;  /* 0x0000000608067290 */ /* 0x000fc8000ff1e03f */
[----:B------:R-:W-:-:S04]  /*09c0*/  UIADD3.X UR14, URZ, UR14, URZ, UP0, !UPT ;  /* 0x0000000e3f0e7290 */ /* 0x000fc800087fe43f */
[----:B------:R-:W-:-:S04]  /*09d0*/  UIMAD.WIDE.U32 UR8, UR14, UR16, URZ ;  /* 0x000000100e0872a5 */ /* 0x000fc8000f8e003f */
[----:B------:R-:W-:Y:S02]  /*09e0*/  UIMAD.WIDE.U32 UR10, UP0, UR6, UR17, UR8 ;  /* 0x00000011060a72a5 */ /* 0x000fe4000f800008 */
[----:B------:R-:W-:Y:S02]  /*09f0*/  UIMAD.WIDE.U32 UR8, UR6, UR16, URZ ;  /* 0x00000010060872a5 */ /* 0x000fe4000f8e003f */
[----:B------:R-:W-:Y:S02]  /*0a00*/  UIADD3.X UR13, URZ, URZ, URZ, UP0, !UPT ;  /* 0x0000003f3f0d7290 */ /* 0x000fe400087fe43f */
[----:B------:R-:W-:Y:S01]  /*0a10*/  UIADD3 URZ, UP0, UR9, UR10, URZ ;  /* 0x0000000a093f7290 */ /* 0x000fe2000ff1e03f */
[----:B------:R-:W-:-:S03]  /*0a20*/  UMOV UR12, UR11 ;  /* 0x0000000b000c7c82 */ /* 0x000fc60008000000 */
[----:B------:R-:W-:-:S12]  /*0a30*/  UIMAD.WIDE.U32.X UR8, UR14, UR17, UR12, UP0 ;  /* 0x000000110e0872a5 */ /* 0x000fd800080e040c */
.L_x_6:
[----:B------:R-:W-:Y:S01]  /*0a40*/  USHF.R.U64 UR43, UR8, UR15, UR9 ;  /* 0x0000000f082b7299 */ /* 0x000fe20008001209 */
[----:B------:R-:W-:Y:S01]  /*0a50*/  I2FP.F32.U32 R0, UR7 ;  /* 0x0000000700007c45 */ /* 0x000fe20008201000 */
[----:B------:R-:W-:Y:S01]  /*0a60*/  USHF.R.U32.HI UR5, URZ, UR15, UR9 ;  /* 0x0000000f3f057299 */ /* 0x000fe20008011609 */
[----:B-1----:R-:W-:Y:S01]  /*0a70*/  R2UR UR12, R2 ;  /* 0x00000000020c72ca */ /* 0x002fe200000e0000 */
[----:B------:R-:W-:Y:S02]  /*0a80*/  UIADD3 UR6, UP0, URZ, -UR43, URZ ;  /* 0x8000002b3f067290 */ /* 0x000fe4000ff1e03f */
[----:B------:R-:W-:Y:S01]  /*0a90*/  FMUL R0, R0, UR20 ;  /* 0x0000001400007c20 */ /* 0x000fe20008400000 */
[----:B------:R-:W-:Y:S01]  /*0aa0*/  ULDC.64 UR8, c[0x0][0x620] ;  /* 0x0001880000087ab9 */ /* 0x000fe20000000a00 */
[----:B------:R-:W-:Y:S01]  /*0ab0*/  UIADD3.X UR5, URZ, ~UR5, URZ, UP0, !UPT ;  /* 0x800000053f057290 */ /* 0x000fe200087fe43f */
[----:B------:R-:W-:Y:S01]  /*0ac0*/  UMOV UR10, UR18 ;  /* 0x00000012000a7c82 */ /* 0x000fe20008000000 */
[----:B------:R-:W-:-:S02]  /*0ad0*/  UMOV UR11, UR19 ;  /* 0x00000013000b7c82 */ /* 0x000fc40008000000 */
[----:B------:R-:W-:Y:S01]  /*0ae0*/  UIMAD UR5, UR5, UR8, URZ ;  /* 0x00000008050572a4 */ /* 0x000fe2000f8e023f */
[----:B------:R-:W0:Y:S01]  /*0af0*/  F2I.U32.TRUNC.NTZ R0, R0 ;  /* 0x0000000000007305 */ /* 0x000e22000020f000 */
[----:B------:R-:W-:Y:S02]  /*0b00*/  UIMAD.WIDE.U32 UR10, UR6, UR8, UR10 ;  /* 0x00000008060a72a5 */ /* 0x000fe4000f8e000a */
[----:B------:R-:W-:Y:S01]  /*0b10*/  UIMAD UR6, UR6, UR9, UR5 ;  /* 0x00000009060672a4 */ /* 0x000fe2000f8e0205 */
[----:B------:R-:W-:Y:S01]  /*0b20*/  ULDC UR21, c[0x0][0x658] ;  /* 0x0001960000157ab9 */ /* 0x000fe20000000800 */
[----:B------:R-:W-:Y:S02]  /*0b30*/  UMOV UR19, 0xffffffff ;  /* 0xffffffff00137882 */ /* 0x000fe40000000000 */
[----:B------:R-:W-:Y:S01]  /*0b40*/  UIADD3 UR6, UR11, UR6, URZ ;  /* 0x000000060b067290 */ /* 0x000fe2000fffe03f */
[----:B------:R-:W-:Y:S01]  /*0b50*/  ULDC UR15, c[0x0][0x618] ;  /* 0x00018600000f7ab9 */ /* 0x000fe20000000800 */
[----:B------:R-:W-:Y:S01]  /*0b60*/  ULDC.64 UR8, c[0x0][0x640] ;  /* 0x0001900000087ab9 */ /* 0x000fe20000000a00 */
[----:B------:R-:W-:Y:S01]  /*0b70*/  USHF.L.U32 UR11, UR19, UR21, URZ ;  /* 0x00000015130b7299 */ /* 0x000fe2000800063f */
[----:B------:R-:W-:Y:S01]  /*0b80*/  ISETP.NE.U32.AND P0, PT, RZ, UR8, PT ;  /* 0x00000008ff007c0c */ /* 0x000fe2000bf05070 */
[----:B------:R-:W-:-:S02]  /*0b90*/  USHF.R.U64 UR19, UR10, UR15, UR6 ;  /* 0x0000000f0a137299 */ /* 0x000fc40008001206 */
[----:B------:R-:W-:Y:S01]  /*0ba0*/  USHF.R.U32.HI UR10, URZ, UR15, UR6 ;  /* 0x0000000f3f0a7299 */ /* 0x000fe20008011606 */
[----:B0-----:R-:W-:Y:S01]  /*0bb0*/  R2UR UR14, R0 ;  /* 0x00000000000e72ca */ /* 0x001fe200000e0000 */
[----:B------:R-:W-:Y:S01]  /*0bc0*/  ULDC UR17, c[0x0][0x608] ;  /* 0x0001820000117ab9 */ /* 0x000fe20000000800 */
[----:B------:R-:W-:Y:S01]  /*0bd0*/  ISETP.NE.AND.EX P0, PT, RZ, UR9, PT, P0 ;  /* 0x00000009ff007c0c */ /* 0x000fe2000bf05300 */
[----:B------:R-:W-:Y:S02]  /*0be0*/  USHF.R.U64 UR23, UR19, UR17, UR10 ;  /* 0x0000001113177299 */ /* 0x000fe4000800120a */
[----:B------:R-:W-:Y:S01]  /*0bf0*/  USHF.R.U32.HI UR10, URZ, UR17, UR10 ;  /* 0x000000113f0a7299 */ /* 0x000fe2000801160a */
[----:B------:R-:W-:Y:S01]  /*0c00*/  UMOV UR16, 0x1 ;  /* 0x0000000100107882 */ /* 0x000fe20000000000 */
[----:B------:R-:W-:Y:S02]  /*0c10*/  UIADD3 UR12, -UR12, URZ, URZ ;  /* 0x0000003f0c0c7290 */ /* 0x000fe4000fffe13f */
[----:B------:R-:W-:-:S02]  /*0c20*/  USHF.R.U64 UR24, UR23, UR21, UR10 ;  /* 0x0000001517187299 */ /* 0x000fc4000800120a */
[----:B------:R-:W-:Y:S01]  /*0c30*/  USHF.L.U32 UR6, UR16, UR21, URZ ;  /* 0x0000001510067299 */ /* 0x000fe2000800063f */
[----:B------:R-:W-:Y:S01]  /*0c40*/  ULDC UR13, c[0x0][0x144] ;  /* 0x00005100000d7ab9 */ /* 0x000fe20000000800 */
[----:B------:R-:W-:Y:S01]  /*0c50*/  ULDC UR5, c[0x0][0x600] ;  /* 0x0001800000057ab9 */ /* 0x000fe20000000800 */
[----:B------:R-:W-:Y:S02]  /*0c60*/  ULOP3.LUT UR16, URZ, UR11, URZ, 0x33, !UPT ;  /* 0x0000000b3f107292 */ /* 0x000fe4000f8e333f */
[----:B------:R-:W-:Y:S02]  /*0c70*/  USHF.R.U32.HI UR11, URZ, UR21, UR10 ;  /* 0x000000153f0b7299 */ /* 0x000fe4000801160a */
[----:B------:R-:W-:Y:S02]  /*0c80*/  UIADD3 UR18, UR5, -0x1, URZ ;  /* 0xffffffff05127890 */ /* 0x000fe4000fffe03f */
[----:B------:R-:W-:Y:S02]  /*0c90*/  UIADD3 UR20, -UR14, URZ, URZ ;  /* 0x0000003f0e147290 */ /* 0x000fe4000fffe13f */
[----:B------:R-:W-:Y:S01]  /*0ca0*/  UIMAD UR4, UR13, UR12, UR4 ;  /* 0x0000000c0d0472a4 */ /* 0x000fe2000f8e0204 */
[----:B------:R-:W-:Y:S01]  /*0cb0*/  ULDC UR25, c[0x0][0x148] ;  /* 0x0000520000197ab9 */ /* 0x000fe20000000800 */
[----:B------:R-:W-:Y:S01]  /*0cc0*/  ULDC UR21, c[0x0][0x648] ;  /* 0x0001920000157ab9 */ /* 0x000fe20000000800 */
[----:B------:R-:W-:Y:S01]  /*0cd0*/  ULDC UR22, c[0x0][0x638] ;  /* 0x00018e0000167ab9 */ /* 0x000fe20000000800 */
[----:B------:R-:W-:Y:S01]  /*0ce0*/  UMOV UR10, UR24 ;  /* 0x00000018000a7c82 */ /* 0x000fe20008000000 */
[----:B------:R-:W-:Y:S07]  /*0cf0*/  @!P0 BRA `(.L_x_7) ;  /* 0x0000000000308947 */ /* 0x000fee0003800000 */
[----:B------:R-:W-:Y:S02]  /*0d00*/  ULDC UR14, c[0x0][0x64c] ;  /* 0x00019300000e7ab9 */ /* 0x000fe40000000800 */
        /* <DEDUP_REMOVED lines=8> */
[----:B------:R-:W-:-:S07]  /*0d90*/  UIMAD.WIDE.U32.X UR8, UR17, UR9, UR14, UP0 ;  /* 0x00000009110872a5 */ /* 0x000fce00080e040e */
[----:B------:R-:W-:Y:S01]  /*0da0*/  UMOV UR10, UR8 ;  /* 0x00000008000a7c82 */ /* 0x000fe20008000000 */
[----:B------:R-:W-:-:S05]  /*0db0*/  UMOV UR11, UR9 ;  /* 0x00000009000b7c82 */ /* 0x000fca0008000000 */
.L_x_7:
[----:B------:R-:W-:Y:S01]  /*0dc0*/  UISETP.NE.AND UP0, UPT, UR47, URZ, UPT ;  /* 0x0000003f2f00728c */ /* 0x000fe2000bf05270 */
[----:B------:R-:W-:Y:S01]  /*0dd0*/  IMAD.MOV.U32 R0, RZ, RZ, 0x1 ;  /* 0x00000001ff007424 */ /* 0x000fe200078e00ff */
[----:B------:R-:W-:Y:S02]  /*0de0*/  USHF.R.U64 UR8, UR10, UR21, UR11 ;  /* 0x000000150a087299 */ /* 0x000fe4000800120b */
[----:B------:R-:W-:Y:S02]  /*0df0*/  ULOP3.LUT UR16, UR23, UR16, URZ, 0xc0, !UPT ;  /* 0x0000001017107292 */ /* 0x000fe4000f8ec03f */
[----:B------:R-:W-:Y:S02]  /*0e00*/  ULOP3.LUT UR18, UR19, UR18, URZ, 0xc0, !UPT ;  /* 0x0000001213127292 */ /* 0x000fe4000f8ec03f */
[----:B------:R-:W-:-:S03]  /*0e10*/  UIMAD UR16, UR6, UR8, UR16 ;  /* 0x00000008061072a4 */ /* 0x000fc6000f8e0210 */
[----:B------:R-:W-:Y:S02]  /*0e20*/  @UP0 UIMAD UR4, UR25, UR20, UR7 ;  /* 0x00000014190402a4 */ /* 0x000fe4000f8e0207 */
[----:B------:R-:W-:-:S04]  /*0e30*/  UIADD3 UR7, -UR8, URZ, URZ ;  /* 0x0000003f08077290 */ /* 0x000fc8000fffe13f */
[----:B------:R-:W-:-:S03]  /*0e40*/  UIMAD UR6, UR7, UR22, UR24 ;  /* 0x00000016070672a4 */ /* 0x000fc6000f8e0218 */
[----:B------:R-:W-:Y:S01]  /*0e50*/  ULDC UR7, c[0x0][0x610] ;  /* 0x0001840000077ab9 */ /* 0x000fe20000000800 */
[----:B------:R-:W-:Y:S02]  /*0e60*/  UIMAD UR6, UR6, UR5, UR18 ;  /* 0x00000005060672a4 */ /* 0x000fe4000f8e0212 */
[----:B------:R-:W-:-:S04]  /*0e70*/  UIMAD UR4, UR16, UR7, UR4 ;  /* 0x00000007100472a4 */ /* 0x000fc8000f8e0204 */
[----:B------:R-:W-:Y:S02]  /*0e80*/  USEL UR42, UR6, UR4, !UP0 ;  /* 0x00000004062a7287 */ /* 0x000fe4000c000000 */
[----:B------:R-:W-:-:S12]  /*0e90*/  USEL UR41, UR4, UR6, !UP0 ;  /* 0x0000000604297287 */ /* 0x000fd8000c000000 */
.L_x_5:
[----:B------:R-:W-:-:S08]  /*0ea0*/  NOP ;  /* 0x0000000000007918 */ /* 0x000fd00000000000 */
[----:B------:R-:W0:Y:S02]  /*0eb0*/  USETMAXREG.TRY_ALLOC.CTAPOOL UP0, 0xf0 ;  /* 0x000000f0000079c8 */ /* 0x000e240008000600 */
[----:B0-----:R-:W-:-:S13]  /*0ec0*/  PLOP3.LUT P0, PT, PT, PT, UP0, 0x80, 0x0 ;  /* 0x000000000000781c */ /* 0x001fda0003f0f008 */
[----:B------:R-:W-:Y:S05]  /*0ed0*/  @!P0 BRA `(.L_x_5) ;  /* 0xfffffffc00f08947 */ /* 0x000fea000383ffff */
[----:B------:R-:W-:Y:S01]  /*0ee0*/  ULDC.64 UR4, c[0x0][0x598] ;  /* 0x0001660000047ab9 */ /* 0x000fe20000000a00 */
[----:B------:R-:W-:Y:S01]  /*0ef0*/  ULDC.64 UR36, c[0x0][0x208] ;  /* 0x0000820000247ab9 */ /* 0x000fe20000000a00 */
[----:B------:R-:W-:-:S04]  /*0f00*/  ISETP.NE.U32.AND P0, PT, RZ, UR4, PT ;  /* 0x00000004ff007c0c */ /* 0x000fc8000bf05070 */
[----:B------:R-:W-:-:S13]  /*0f10*/  ISETP.NE.AND.EX P0, PT, RZ, UR5, PT, P0 ;  /* 0x00000005ff007c0c */ /* 0x000fda000bf05300 */
[----:B------:R-:W-:Y:S05]  /*0f20*/  @!P0 BRA `(.L_x_8) ;  /* 0x00000000001c8947 */ /* 0x000fea0003800000 */
[----:B------:R-:W0:Y:S02]  /*0f30*/  LDC.64 R2, c[0x0][0x598] ;  /* 0x00016600ff027b82 */ /* 0x000e240000000a00 */
[----:B0-----:R-:W2:Y:S02]  /*0f40*/  LDG.E.64 R2, desc[UR36][R2.64] ;  /* 0x0000002402027981 */ /* 0x001ea4000c1e1b00 */
[----:B--2---:R-:W-:-:S04]  /*0f50*/  ISETP.NE.U32.AND P0, PT, R2, RZ, PT ;  /* 0x000000ff0200720c */ /* 0x004fc80003f05070 */
[----:B------:R-:W-:-:S13]  /*0f60*/  ISETP.NE.AND.EX P0, PT, R3, RZ, PT, P0 ;  /* 0x000000ff0300720c */ /* 0x000fda0003f05300 */
[----:B------:R-:W-:Y:S05]  /*0f70*/  @!P0 BRA `(.L_x_8) ;  /* 0x0000000000088947 */ /* 0x000fea0003800000 */
[----:B------:R0:W5:Y:S01]  /*0f80*/  LD.E R17, desc[UR36][R2.64] ;  /* 0x0000002402117980 */ /* 0x000162000c101900 */
[----:B------:R-:W-:Y:S05]  /*0f90*/  BRA `(.L_x_9) ;  /* 0x0000000000247947 */ /* 0x000fea0003800000 */
.L_x_8:
[----:B------:R-:W-:Y:S02]  /*0fa0*/  ULDC.64 UR4, c[0x0][0x588] ;  /* 0x0001620000047ab9 */ /* 0x000fe40000000a00 */
[----:B------:R-:W-:-:S04]  /*0fb0*/  ISETP.NE.U32.AND P0, PT, RZ, UR4, PT ;  /* 0x00000004ff007c0c */ /* 0x000fc8000bf05070 */
[----:B------:R-:W-:-:S13]  /*0fc0*/  ISETP.NE.AND.EX P0, PT, RZ, UR5, PT, P0 ;  /* 0x00000005ff007c0c */ /* 0x000fda000bf05300 */
[----:B------:R-:W-:Y:S05]  /*0fd0*/  @!P0 BRA `(.L_x_10) ;  /* 0x00000000000c8947 */ /* 0x000fea0003800000 */
[----:B------:R-:W0:Y:S02]  /*0fe0*/  LDC.64 R2, c[0x0][0x588] ;  /* 0x00016200ff027b82 */ /* 0x000e240000000a00 */
[----:B0-----:R1:W5:Y:S01]  /*0ff0*/  LDG.E R17, desc[UR36][R2.64] ;  /* 0x0000002402117981 */ /* 0x001362000c1e1900 */
[----:B------:R-:W-:Y:S05]  /*1000*/  BRA `(.L_x_9) ;  /* 0x0000000000087947 */ /* 0x000fea0003800000 */
.L_x_10:
[----:B------:R-:W-:Y:S02]  /*1010*/  ULDC UR4, c[0x0][0x580] ;  /* 0x0001600000047ab9 */ /* 0x000fe40000000800 */
[----:B------:R-:W-:-:S07]  /*1020*/  IMAD.U32 R17, RZ, RZ, UR4 ;  /* 0x00000004ff117e24 */ /* 0x000fce000f8e00ff */
.L_x_9:
[----:B------:R-:W-:Y:S02]  /*1030*/  ULDC.64 UR4, c[0x0][0x5a0] ;  /* 0x0001680000047ab9 */ /* 0x000fe40000000a00 */
[----:B------:R-:W-:-:S04]  /*1040*/  ISETP.NE.U32.AND P0, PT, RZ, UR4, PT ;  /* 0x00000004ff007c0c */ /* 0x000fc8000bf05070 */
[----:B------:R-:W-:-:S13]  /*1050*/  ISETP.NE.AND.EX P0, PT, RZ, UR5, PT, P0 ;  /* 0x00000005ff007c0c */ /* 0x000fda000bf05300 */
[----:B------:R-:W-:Y:S05]  /*1060*/  @!P0 BRA `(.L_x_11) ;  /* 0x00000000001c8947 */ /* 0x000fea0003800000 */
[----:B01----:R-:W0:Y:S02]  /*1070*/  LDC.64 R2, c[0x0][0x5a0] ;  /* 0x00016800ff027b82 */ /* 0x003e240000000a00 */
[----:B0-----:R-:W2:Y:S02]  /*1080*/  LDG.E.64 R2, desc[UR36][R2.64] ;  /* 0x0000002402027981 */ /* 0x001ea4000c1e1b00 */
[----:B--2---:R-:W-:-:S04]  /*1090*/  ISETP.NE.U32.AND P0, PT, R2, RZ, PT ;  /* 0x000000ff0200720c */ /* 0x004fc80003f05070 */
[----:B------:R-:W-:-:S13]  /*10a0*/  ISETP.NE.AND.EX P0, PT, R3, RZ, PT, P0 ;  /* 0x000000ff0300720c */ /* 0x000fda0003f05300 */
[----:B------:R-:W-:Y:S05]  /*10b0*/  @!P0 BRA `(.L_x_11) ;  /* 0x0000000000088947 */ /* 0x000fea0003800000 */
[----:B------:R0:W5:Y:S01]  /*10c0*/  LD.E R18, desc[UR36][R2.64] ;  /* 0x0000002402127980 */ /* 0x000162000c101900 */
[----:B------:R-:W-:Y:S05]  /*10d0*/  BRA `(.L_x_12) ;  /* 0x0000000000247947 */ /* 0x000fea0003800000 */
.L_x_11:
[----:B------:R-:W-:Y:S02]  /*10e0*/  ULDC.64 UR4, c[0x0][0x590] ;  /* 0x0001640000047ab9 */ /* 0x000fe40000000a00 */
[----:B------:R-:W-:-:S04]  /*10f0*/  ISETP.NE.U32.AND P0, PT, RZ, UR4, PT ;  /* 0x00000004ff007c0c */ /* 0x000fc8000bf05070 */
[----:B------:R-:W-:-:S13]  /*1100*/  ISETP.NE.AND.EX P0, PT, RZ, UR5, PT, P0 ;  /* 0x00000005ff007c0c */ /* 0x000fda000bf05300 */
[----:B------:R-:W-:Y:S05]  /*1110*/  @!P0 BRA `(.L_x_13) ;  /* 0x00000000000c8947 */ /* 0x000fea0003800000 */
[----:B------:R-:W2:Y:S02]  /*1120*/  LDC.64 R18, c[0x0][0x590] ;  /* 0x00016400ff127b82 */ /* 0x000ea40000000a00 */
[----:B--2---:R2:W5:Y:S01]  /*1130*/  LDG.E R18, desc[UR36][R18.64] ;  /* 0x0000002412127981 */ /* 0x004562000c1e1900 */
[----:B------:R-:W-:Y:S05]  /*1140*/  BRA `(.L_x_12) ;  /* 0x0000000000087947 */ /* 0x000fea0003800000 */
.L_x_13:
[----:B------:R-:W-:Y:S02]  /*1150*/  ULDC UR4, c[0x0][0x584] ;  /* 0x0001610000047ab9 */ /* 0x000fe40000000800 */
[----:B------:R-:W-:-:S07]  /*1160*/  IMAD.U32 R18, RZ, RZ, UR4 ;  /* 0x00000004ff127e24 */ /* 0x000fce000f8e00ff */
.L_x_12:
[----:B------:R-:W-:-:S13]  /*1170*/  LOP3.LUT P0, RZ, R0, 0xff, RZ, 0xc0, !PT ;  /* 0x000000ff00ff7812 */ /* 0x000fda000780c0ff */
[----:B------:R-:W-:Y:S05]  /*1180*/  @!P0 EXIT ;  /* 0x000000000000894d */ /* 0x000fea0003800000 */
[----:B------:R-:W-:Y:S01]  /*1190*/  ULDC UR4, c[0x0][0x28c] ;  /* 0x0000a30000047ab9 */ /* 0x000fe20000000800 */
[----:B------:R-:W-:Y:S01]  /*11a0*/  ULDC.64 UR6, c[0x0][0x5c8] ;  /* 0x0001720000067ab9 */ /* 0x000fe20000000a00 */
[----:B------:R-:W-:Y:S02]  /*11b0*/  UIADD3 UR4, UR4, 0x1f, URZ ;  /* 0x0000001f04047890 */ /* 0x000fe4000fffe03f */
[----:B------:R-:W-:Y:S02]  /*11c0*/  USHF.L.U64.HI UR44, UR6, 0x3, UR7 ;  /* 0x00000003062c7899 */ /* 0x000fe40008010207 */
[----:B------:R-:W-:Y:S02]  /*11d0*/  USHF.R.S32.HI UR5, URZ, 0x1f, UR4 ;  /* 0x0000001f3f057899 */ /* 0x000fe40008011404 */
[----:B------:R-:W-:Y:S02]  /*11e0*/  USHF.L.U32 UR45, UR6, 0x3, URZ ;  /* 0x00000003062d7899 */ /* 0x000fe4000800063f */
[----:B------:R-:W-:Y:S01]  /*11f0*/  ULEA.HI UR5, UR5, UR4, URZ, 0x5 ;  /* 0x0000000405057291 */ /* 0x000fe2000f8f283f */
[----:B------:R-:W-:Y:S01]  /*1200*/  UMOV UR38, URZ ;  /* 0x0000003f00267c82 */ /* 0x000fe20008000000 */
[----:B------:R-:W-:-:S02]  /*1210*/  UMOV UR39, URZ ;  /* 0x0000003f00277c82 */ /* 0x000fc40008000000 */
[----:B------:R-:W-:-:S12]  /*1220*/  USHF.R.S32.HI UR46, URZ, 0x5, UR5 ;  /* 0x000000053f2e7899 */ /* 0x000fd80008011405 */
.L_x_801:
[----:B------:R-:W3:Y:S01]  /*1230*/  S2R R0, SR_TID.X ;  /* 0x0000000000007919 */ /* 0x000ee20000002100 */
[----:B------:R-:W4:Y:S01]  /*1240*/  S2UR UR7, SR_CgaCtaId ;  /* 0x00000000000779c3 */ /* 0x000f220000008800 */
[----:B------:R-:W-:Y:S02]  /*1250*/  UMOV UR6, 0x400 ;  /* 0x0000040000067882 */ /* 0x000fe40000000000 */
[----:B----4-:R-:W-:Y:S01]  /*1260*/  ULEA UR6, UR7, UR6, 0x18 ;  /* 0x0000000607067291 */ /* 0x010fe2000f8ec03f */
[----:B---3--:R-:W-:-:S04]  /*1270*/  LOP3.LUT R0, R0, 0x80, RZ, 0xc0, !PT ;  /* 0x0000008000007812 */ /* 0x008fc800078ec0ff */
[----:B------:R-:W-:-:S06]  /*1280*/  SHF.R.U32.HI R0, RZ, 0x7, R0 ;  /* 0x00000007ff007819 */ /* 0x000fcc0000011600 */
[----:B------:R-:W3:Y:S02]  /*1290*/  SHFL.IDX PT, R0, R0, RZ, 0x1f ;  /* 0x00001fff00007589 */ /* 0x000ee400000e0000 */
[----:B---3--:R-:W-:-:S13]  /*12a0*/  R2UR UR4, R0 ;  /* 0x00000000000472ca */ /* 0x008fda00000e0000 */
[----:B------:R-:W-:-:S04]  /*12b0*/  ULEA.HI UR5, UR4, UR4, URZ, 0x1 ;  /* 0x0000000404057291 */ /* 0x000fc8000f8f083f */
[----:B------:R-:W-:-:S04]  /*12c0*/  ULOP3.LUT UR5, UR5, 0x1ffffe, URZ, 0xc0, !UPT ;  /* 0x001ffffe05057892 */ /* 0x000fc8000f8ec03f */
[----:B------:R-:W-:-:S03]  /*12d0*/  UIADD3 UR5, UR4, -UR5, URZ ;  /* 0x8000000504057290 */ /* 0x000fc6000fffe03f */
[----:B------:R-:W-:Y:S01]  /*12e0*/  ULDC UR4, c[0x0][0x28c] ;  /* 0x0000a30000047ab9 */ /* 0x000fe20000000800 */
[----:B------:R-:W-:Y:S01]  /*12f0*/  ULEA UR5, UR5, UR6, 0xb ;  /* 0x0000000605057291 */ /* 0x000fe2000f8e583f */
[----:B------:R-:W-:-:S03]  /*1300*/  ISETP.LT.AND P0, PT, RZ, UR4, PT ;  /* 0x00000004ff007c0c */ /* 0x000fc6000bf01270 */
[----:B------:R-:W-:-:S04]  /*1310*/  UIADD3 UR5, UR5, 0x180, URZ ;  /* 0x0000018005057890 */ /* 0x000fc8000fffe03f */
[----:B------:R-:W-:-:S04]  /*1320*/  USHF.R.U32.HI UR5, URZ, 0x4, UR5 ;  /* 0x000000043f057899 */ /* 0x000fc80008011605 */
[----:B------:R-:W-:Y:S02]  /*1330*/  ULOP3.LUT UR48, UR5, 0x3fff, URZ, 0xc0, !UPT ;  /* 0x00003fff05307892 */ /* 0x000fe4000f8ec03f */
[----:B------:R-:W-:Y:S10]  /*1340*/  @P0 BRA `(.L_x_14) ;  /* 0x0000000000400947 */ /* 0x000ff40003800000 */
[----:B------:R-:W-:Y:S01]  /*1350*/  MOV R0, 0x0 ;  /* 0x0000000000007802 */ /* 0x000fe20000000f00 */
[----:B------:R-:W-:Y:S01]  /*1360*/  ULDC.64 UR4, c[0x4][0x68] ;  /* 0x01001a0000047ab9 */ /* 0x000fe20000000a00 */
[----:B------:R-:W-:Y:S01]  /*1370*/  ULDC.64 UR6, c[0x4][0x8] ;  /* 0x0100020000067ab9 */ /* 0x000fe20000000a00 */
[----:B------:R-:W-:Y:S01]  /*1380*/  IMAD.U32 R4, RZ, RZ, UR4 ;  /* 0x00000004ff047e24 */ /* 0x000fe2000f8e00ff */
[----:B01----:R0:W1:Y:S01]  /*1390*/  LDC.64 R2, c[0x4][R0] ;  /* 0x0100000000027b82 */ /* 0x0030620000000a00 */
[----:B------:R-:W-:Y:S01]  /*13a0*/  IMAD.U32 R5, RZ, RZ, UR5 ;  /* 0x00000005ff057e24 */ /* 0x000fe2000f8e00ff */
[----:B------:R-:W-:Y:S01]  /*13b0*/  ULDC.64 UR4, c[0x4][0x70] ;  /* 0x01001c0000047ab9 */ /* 0x000fe20000000a00 */
[----:B------:R-:W-:Y:S02]  /*13c0*/  IMAD.U32 R10, RZ, RZ, UR6 ;  /* 0x00000006ff0a7e24 */ /* 0x000fe4000f8e00ff */
[----:B------:R-:W-:Y:S02]  /*13d0*/  IMAD.U32 R6, RZ, RZ, UR4 ;  /* 0x00000004ff067e24 */ /* 0x000fe4000f8e00ff */
[----:B------:R-:W-:-:S02]  /*13e0*/  IMAD.U32 R7, RZ, RZ, UR5 ;  /* 0x00000005ff077e24 */ /* 0x000fc4000f8e00ff */
[----:B------:R-:W-:Y:S02]  /*13f0*/  IMAD.U32 R11, RZ, RZ, UR7 ;  /* 0x00000007ff0b7e24 */ /* 0x000fe4000f8e00ff */
[----:B------:R-:W-:Y:S02]  /*1400*/  IMAD.MOV.U32 R8, RZ, RZ, 0x1e1 ;  /* 0x000001e1ff087424 */ /* 0x000fe400078e00ff */
[----:B------:R-:W-:Y:S02]  /*1410*/  IMAD.MOV.U32 R12, RZ, RZ, 0x1 ;  /* 0x00000001ff0c7424 */ /* 0x000fe400078e00ff */
[----:B0-----:R-:W-:-:S07]  /*1420*/  IMAD.MOV.U32 R13, RZ, RZ, RZ ;  /* 0x000000ffff0d7224 */ /* 0x001fce00078e00ff */
[----:B------:R-:W-:-:S07]  /*1430*/  LEPC R20, `(.L_x_14) ;  /* 0x000000001014794e */ /* 0x000fce0000000000 */
[----:B-12--5:R-:W-:Y:S05]  /*1440*/  CALL.ABS.NOINC R2 ;  /* 0x0000000002007343 */ /* 0x026fea0003c00000 */
.L_x_14:
[----:B------:R-:W-:-:S06]  /*1450*/  ULOP3.LUT UR4, UR40, 0x1, URZ, 0xfc, !UPT ;  /* 0x0000000128047892 */ /* 0x000fcc000f8efc3f */
[----:B------:R-:W-:-:S05]  /*1460*/  IMAD.U32 R0, RZ, RZ, UR4 ;  /* 0x00000004ff007e24 */ /* 0x000fca000f8e00ff */
[----:B------:R-:W-:-:S13]  /*1470*/  ISETP.NE.AND P0, PT, R0, 0x3, PT ;  /* 0x000000030000780c */ /* 0x000fda0003f05270 */
[----:B------:R-:W-:Y:S05]  /*1480*/  @!P0 BRA `(.L_x_15) ;  /* 0x0000000000048947 */ /* 0x000fea0003800000 */
[----:B------:R-:W-:Y:S01]  /*1490*/  BPT.TRAP 0x1 ;  /* 0x000000040000795c */ /* 0x000fe20000300000 */
.L_x_15:
[----:B------:R-:W3:Y:S01]  /*14a0*/  S2UR UR5, SR_CgaCtaId ;  /* 0x00000000000579c3 */ /* 0x000ee20000008800 */
[----:B------:R-:W-:Y:S01]  /*14b0*/  UMOV UR4, 0x400 ;  /* 0x0000040000047882 */ /* 0x000fe20000000000 */
[----:B01----:R-:W-:Y:S02]  /*14c0*/  IMAD.U32 R2, RZ, RZ, UR38 ;  /* 0x00000026ff027e24 */ /* 0x003fe4000f8e00ff */
[----:B------:R-:W-:-:S03]  /*14d0*/  IMAD.U32 R3, RZ, RZ, UR39 ;  /* 0x00000027ff037e24 */ /* 0x000fc6000f8e00ff */
[----:B------:R-:W-:Y:S01]  /*14e0*/  SHF.L.U32 R2, R2, 0x1f, RZ ;  /* 0x0000001f02027819 */ /* 0x000fe200000006ff */
[----:B---3--:R-:W-:-:S06]  /*14f0*/  ULEA UR4, UR5, UR4, 0x18 ;  /* 0x0000000405047291 */ /* 0x008fcc000f8ec03f */
[----:B------:R-:W-:-:S04]  /*1500*/  IMAD.U32 R0, RZ, RZ, UR4 ;  /* 0x00000004ff007e24 */ /* 0x000fc8000f8e00ff */
[----:B------:R-:W-:-:S04]  /*1510*/  IMAD R3, R3, 0x8, R0 ;  /* 0x0000000803037824 */ /* 0x000fc800078e0200 */
[----:B------:R0:W1:Y:S01]  /*1520*/  SYNCS.PHASECHK.TRANS64.TRYWAIT P1, [R3+URZ], R2 ;  /* 0x00000002030075a7 */ /* 0x000062000802017f */
[----:B------:R-:W-:Y:S05]  /*1530*/  @!P0 BRA `(.L_x_16) ;  /* 0x0000000000048947 */ /* 0x000fea0003800000 */
[----:B------:R-:W-:Y:S01]  /*1540*/  BPT.TRAP 0x1 ;  /* 0x000000040000795c */ /* 0x000fe20000300000 */
.L_x_16:
[----:B-1----:R-:W-:Y:S05]  /*1550*/  @P1 BRA `(.L_x_17) ;  /* 0x0000000000081947 */ /* 0x002fea0003800000 */
[----:B------:R-:W1:Y:S02]  /*1560*/  SYNCS.PHASECHK.TRANS64.TRYWAIT P1, [R3+URZ], R2 ;  /* 0x00000002030075a7 */ /* 0x000e64000802017f */
[----:B-1----:R-:W-:Y:S05]  /*1570*/  @!P1 BRA `(.L_x_18) ;  /* 0x000001c400489947 */ /* 0x002fea0003800000 */
.L_x_17:
[----:B------:R-:W-:-:S04]  /*1580*/  UISETP.LT.AND UP0, UPT, UR46, 0x1, UPT ;  /* 0x000000012e00788c */ /* 0x000fc8000bf01270 */
[----:B------:R-:W-:-:S06]  /*1590*/  USEL UR4, UR46, 0x1, UP0 ;  /* 0x000000012e047887 */ /* 0x000fcc0008000000 */
[----:B------:R-:W-:Y:S01]  /*15a0*/  IMAD.U32 R4, RZ, RZ, UR4 ;  /* 0x00000004ff047e24 */ /* 0x000fe2000f8e00ff */
[----:B------:R-:W-:Y:S05]  /*15b0*/  WARPSYNC.ALL ;  /* 0x0000000000007948 */ /* 0x000fea0003800000 */
[----:B------:R-:W-:-:S04]  /*15c0*/  IADD3 R4, -R4, UR46, RZ ;  /* 0x0000002e04047c10 */ /* 0x000fc8000fffe1ff */
[----:B------:R-:W-:Y:S02]  /*15d0*/  ISETP.GE.AND P1, PT, R4, 0x1, PT ;  /* 0x000000010400780c */ /* 0x000fe40003f26270 */
[----:B------:R-:W-:Y:S01]  /*15e0*/  R2UR UR4, R0 ;  /* 0x00000000000472ca */ /* 0x000fe200000e0000 */
[----:B------:R-:W-:Y:S01]  /*15f0*/  ULOP3.LUT UR8, UR48, 0x10000, URZ, 0xfc, !UPT ;  /* 0x0001000030087892 */ /* 0x000fe2000f8efc3f */
[----:B------:R-:W-:Y:S01]  /*1600*/  WARPGROUP.ARRIVE ;  /* 0x00000000000079c5 */ /* 0x000fe20000000000 */
[----:B------:R-:W-:Y:S01]  /*1610*/  UMOV UR5, 0xc0000010 ;  /* 0xc000001000057882 */ /* 0x000fe20000000000 */
[----:B------:R-:W-:Y:S01]  /*1620*/  UMOV UR7, 0xc0000010 ;  /* 0xc000001000077882 */ /* 0x000fe20000000000 */
[----:B------:R-:W-:-:S08]  /*1630*/  ULEA UR10, UR39, UR8, 0xa ;  /* 0x00000008270a7291 */ /* 0x000fd0000f8e503f */
[----:B------:R-:W-:-:S04]  /*1640*/  UIADD3 UR4, UR4, 0x28180, URZ ;  /* 0x0002818004047890 */ /* 0x000fc8000fffe03f */
[----:B------:R-:W-:-:S04]  /*1650*/  USHF.R.U32.HI UR4, URZ, 0x4, UR4 ;  /* 0x000000043f047899 */ /* 0x000fc80008011604 */
[----:B------:R-:W-:-:S04]  /*1660*/  ULOP3.LUT UR4, UR4, 0x3fff, URZ, 0xc0, !UPT ;  /* 0x00003fff04047892 */ /* 0x000fc8000f8ec03f */
[----:B------:R-:W-:-:S03]  /*1670*/  ULOP3.LUT UR9, UR4, 0x10000, URZ, 0xfc, !UPT ;  /* 0x0001000004097892 */ /* 0x000fc6000f8efc3f */
[----:B------:R-:W-:Y:S01]  /*1680*/  UMOV UR4, UR10 ;  /* 0x0000000a00047c82 */ /* 0x000fe20008000000 */
[----:B------:R-:W-:-:S09]  /*1690*/  UIMAD UR6, UR39, 0x180, UR9 ;  /* 0x00000180270678a4 */ /* 0x000fd2000f8e0209 */
[----:B------:R-:W-:Y:S01]  /*16a0*/  IGMMA.64x192x32.S8.S8 R24, gdesc[UR4], RZ, !UPT, gsb0 ;  /* 0x04e00000041879f1 */ /* 0x000fe2000c0410ff */
[----:B------:R-:W-:Y:S01]  /*16b0*/  UIADD3 UR4, UR10, 0x100, URZ ;  /* 0x000001000a047890 */ /* 0x000fe2000fffe03f */
[----:B------:R-:W-:Y:S01]  /*16c0*/  UMOV UR5, 0xc0000010 ;  /* 0xc000001000057882 */ /* 0x000fe20000000000 */
[----:B------:R-:W-:Y:S02]  /*16d0*/  WARPGROUP.DEPBAR.LE gsb0, 0x0 ;  /* 0x00008000000079c5 */ /* 0x000fe40000010000 */
[----:B------:R-:W-:Y:S04]  /*16e0*/  STL.64 [R1+0x180], R24 ;  /* 0x0001801801007387 */ /* 0x000fe80000100a00 */
        /* <DEDUP_REMOVED lines=46> */
[----:B------:R3:W-:Y:S02]  /*19d0*/  STL.64 [R1+0x2f8], R118 ;  /* 0x0002f87601007387 */ /* 0x0007e40000100a00 */
[----:B---3--:R-:W-:-:S06]  /*19e0*/  WARPGROUP.ARRIVE ;  /* 0x00000000000079c5 */ /* 0x008fcc0000000000 */
[----:B------:R-:W-:Y:S01]  /*19f0*/  IGMMA.64x192x32.S8.S8 R24, gdesc[UR4], RZ, !UPT, gsb0 ;  /* 0x04e00000041879f1 */ /* 0x000fe2000c0410ff */
[----:B------:R-:W-:Y:S01]  /*1a00*/  UIADD3 UR4, UR10, 0x200, URZ ;  /* 0x000002000a047890 */ /* 0x000fe2000fffe03f */
[----:B------:R-:W-:Y:S01]  /*1a10*/  UMOV UR5, 0xc0000010 ;  /* 0xc000001000057882 */ /* 0x000fe20000000000 */
[----:B------:R-:W-:Y:S02]  /*1a20*/  WARPGROUP.DEPBAR.LE gsb0, 0x0 ;  /* 0x00008000000079c5 */ /* 0x000fe40000010000 */
[----:B------:R-:W-:Y:S01]  /*1a30*/  WARPGROUP.ARRIVE ;  /* 0x00000000000079c5 */ /* 0x000fe20000000000 */
[----:B------:R-:W-:Y:S04]  /*1a40*/  STL.64 [R1], R24 ;  /* 0x0000001801007387 */ /* 0x000fe80000100a00 */
[----:B------:R-:W-:Y:S01]  /*1a50*/  STL.64 [R1+0x8], R26 ;  /* 0x0000081a01007387 */ /* 0x000fe20000100a00 */
[----:B------:R-:W-:Y:S01]  /*1a60*/  IGMMA.64x192x32.S8.S8 R120, gdesc[UR4], RZ, !UPT, gsb0 ;  /* 0x04e00000047879f1 */ /* 0x000fe2000c0410ff */
[----:B------:R-:W-:-:S02]  /*1a70*/  UIADD3 UR4, UR10, 0x300, URZ ;  /* 0x000003000a047890 */ /* 0x000fc4000fffe03f */
[----:B------:R-:W-:Y:S01]  /*1a80*/  STL.64 [R1+0x10], R28 ;  /* 0x0000101c01007387 */ /* 0x000fe20000100a00 */
[----:B------:R-:W-:-:S03]  /*1a90*/  UMOV UR5, 0xc0000010 ;  /* 0xc000001000057882 */ /* 0x000fc60000000000 */
        /* <DEDUP_REMOVED lines=44> */
[----:B------:R3:W-:Y:S01]  /*1d60*/  STL.64 [R1+0x178], R118 ;  /* 0x0001787601007387 */ /* 0x0007e20000100a00 */
[----:B------:R-:W-:-:S02]  /*1d70*/  WARPGROUP.DEPBAR.LE gsb0, 0x0 ;  /* 0x00008000000079c5 */ /* 0x000fc40000010000 */
[----:B---3--:R-:W-:-:S06]  /*1d80*/  WARPGROUP.ARRIVE ;  /* 0x00000000000079c5 */ /* 0x008fcc0000000000 */
[----:B------:R-:W-:Y:S03]  /*1d90*/  IGMMA.64x192x32.S8.S8 R24, gdesc[UR4], RZ, !UPT, gsb0 ;  /* 0x04e00000041879f1 */ /* 0x000fe6000c0410ff */
[----:B------:R-:W-:Y:S02]  /*1da0*/  WARPGROUP.DEPBAR.LE gsb0, 0x0 ;  /* 0x00008000000079c5 */ /* 0x000fe40000010000 */
[----:B------:R-:W-:Y:S05]  /*1db0*/  @!P1 BRA `(.L_x_19) ;  /* 0x0000001800b89947 */ /* 0x000fea0003800000 */
[----:B------:R-:W-:Y:S02]  /*1dc0*/  UIADD3 UR4, UR39, 0x1, URZ ;  /* 0x0000000127047890 */ /* 0x000fe4000fffe03f */
[----:B01----:R-:W-:Y:S02]  /*1dd0*/  IMAD.U32 R2, RZ, RZ, UR39 ;  /* 0x00000027ff027e24 */ /* 0x003fe4000f8e00ff */
[----:B------:R-:W-:-:S04]  /*1de0*/  UISETP.NE.AND UP0, UPT, UR4, 0xa, UPT ;  /* 0x0000000a0400788c */ /* 0x000fc8000bf05270 */
[----:B------:R-:W-:Y:S02]  /*1df0*/  USEL UR5, URZ, 0x1, UP0 ;  /* 0x000000013f057887 */ /* 0x000fe40008000000 */
[----:B------:R-:W-:Y:S02]  /*1e00*/  USEL UR10, UR4, URZ, UP0 ;  /* 0x0000003f040a7287 */ /* 0x000fe40008000000 */
[----:B------:R-:W-:-:S06]  /*1e10*/  ULOP3.LUT UR5, UR38, UR5, URZ, 0x3c, !UPT ;  /* 0x0000000526057292 */ /* 0x000fcc000f8e3c3f */
[----:B------:R-:W-:-:S07]  /*1e20*/  IMAD.U32 R3, RZ, RZ, UR5 ;  /* 0x00000005ff037e24 */ /* 0x000fce000f8e00ff */
.L_x_26:
[----:B0-----:R-:W-:Y:S05]  /*1e30*/  @!P0 BRA `(.L_x_20) ;  /* 0x0000000000048947 */ /* 0x001fea0003800000 */
[----:B------:R-:W-:Y:S01]  /*1e40*/  BPT.TRAP 0x1 ;  /* 0x000000040000795c */ /* 0x000fe20000300000 */
.L_x_20:
[----:B------:R-:W0:Y:S01]  /*1e50*/  S2UR UR5, SR_CgaCtaId ;  /* 0x00000000000579c3 */ /* 0x000e220000008800 */
[----:B------:R-:W-:Y:S01]  /*1e60*/  UMOV UR4, 0x400 ;  /* 0x0000040000047882 */ /* 0x000fe20000000000 */
[----:B------:R-:W-:Y:S01]  /*1e70*/  IMAD.U32 R5, RZ, RZ, UR10 ;  /* 0x0000000aff057e24 */ /* 0x000fe2000f8e00ff */
[----:B------:R-:W-:Y:S01]  /*1e80*/  SHF.L.U32 R6, R3, 0x1f, RZ ;  /* 0x0000001f03067819 */ /* 0x000fe200000006ff */
[----:B0-----:R-:W-:-:S06]  /*1e90*/  ULEA UR4, UR5, UR4, 0x18 ;  /* 0x0000000405047291 */ /* 0x001fcc000f8ec03f */
[----:B------:R-:W-:-:S04]  /*1ea0*/  IMAD.U32 R0, RZ, RZ, UR4 ;  /* 0x00000004ff007e24 */ /* 0x000fc8000f8e00ff */
[----:B------:R-:W-:-:S04]  /*1eb0*/  IMAD R5, R5, 0x8, R0 ;  /* 0x0000000805057824 */ /* 0x000fc800078e0200 */
[----:B------:R0:W1:Y:S01]  /*1ec0*/  SYNCS.PHASECHK.TRANS64.TRYWAIT P1, [R5+URZ], R6 ;  /* 0x00000006050075a7 */ /* 0x000062000802017f */
[----:B------:R-:W-:Y:S05]  /*1ed0*/  @!P0 BRA `(.L_x_21) ;  /* 0x0000000000048947 */ /* 0x000fea0003800000 */
[----:B------:R-:W-:Y:S01]  /*1ee0*/  BPT.TRAP 0x1 ;  /* 0x000000040000795c */ /* 0x000fe20000300000 */
.L_x_21:
[----:B-1----:R-:W-:Y:S05]  /*1ef0*/  @P1 BRA `(.L_x_22) ;  /* 0x0000000000081947 */ /* 0x002fea0003800000 */
[----:B------:R-:W1:Y:S02]  /*1f00*/  SYNCS.PHASECHK.TRANS64.TRYWAIT P1, [R5+URZ], R6 ;  /* 0x00000006050075a7 */ /* 0x000e64000802017f */
[----:B-1----:R-:W-:Y:S05]  /*1f10*/  @!P1 BRA `(.L_x_23) ;  /* 0x000001b800f49947 */ /* 0x002fea0003800000 */
.L_x_22:
        /* <DEDUP_REMOVED lines=37> */
[----:B------:R3:W-:Y:S04]  /*2170*/  STL.64 [R1+0x488], R140 ;  /* 0x0004888c01007387 */ /* 0x0007e80000100a00 */
[----:B---3--:R-:W3:Y:S04]  /*2180*/  LDL.LU.64 R140, [R1+0x180] ;  /* 0x00018000018c7983 */ /* 0x008ee80000300a00 */
[----:B------:R-:W3:Y:S04]  /*2190*/  LDL.LU.64 R142, [R1+0x188] ;  /* 0x00018800018e7983 */ /* 0x000ee80000300a00 */
        /* <DEDUP_REMOVED lines=94> */
[----:B----4-:R-:W4:Y:S04]  /*2780*/  LDL.LU.64 R24, [R1] ;  /* 0x0000000001187983 */ /* 0x010f280000300a00 */
[----:B------:R-:W4:Y:S04]  /*2790*/  LDL.LU.64 R26, [R1+0x8] ;  /* 0x00000800011a7983 */ /* 0x000f280000300a00 */
        /* <DEDUP_REMOVED lines=45> */
[----:B------:R-:W4:Y:S01]  /*2a70*/  LDL.LU.64 R118, [R1+0x178] ;  /* 0x0001780001767983 */ /* 0x000f220000300a00 */
[----:B------:R-:W-:Y:S01]  /*2a80*/  ULEA UR11, UR10, UR8, 0xa ;  /* 0x000000080a0b7291 */ /* 0x000fe2000f8e503f */
[----:B---3--:R-:W-:Y:S01]  /*2a90*/  WARPGROUP.ARRIVE ;  /* 0x00000000000079c5 */ /* 0x008fe20000000000 */
[----:B------:R-:W-:Y:S01]  /*2aa0*/  UIMAD UR6, UR10, 0x180, UR9 ;  /* 0x000001800a0678a4 */ /* 0x000fe2000f8e0209 */
[----:B------:R-:W-:Y:S01]  /*2ab0*/  UMOV UR5, 0xc0000010 ;  /* 0xc000001000057882 */ /* 0x000fe20000000000 */
[----:B------:R-:W-:-:S03]  /*2ac0*/  UMOV UR7, 0xc0000010 ;  /* 0xc000001000077882 */ /* 0x000fc60000000000 */
[----:B------:R-:W-:-:S04]  /*2ad0*/  UMOV UR4, UR11 ;  /* 0x0000000b00047c82 */ /* 0x000fc80008000000 */
[----:B------:R-:W-:Y:S01]  /*2ae0*/  IGMMA.64x192x32.S8.S8 R140, gdesc[UR4], R140, gsb0 ;  /* 0x04e00000048c79f1 */ /* 0x000fe2000804108c */
        /* <DEDUP_REMOVED lines=24> */
[----:B------:R-:W-:Y:S01]  /*2c70*/  STL.64 [R1+0x228], R182 ;  /* 0x000228b601007387 */ /* 0x000fe20000100a00 */
[----:B----4-:R-:W-:-:S03]  /*2c80*/  WARPGROUP.ARRIVE ;  /* 0x00000000000079c5 */ /* 0x010fc60000000000 */
[----:B------:R-:W-:Y:S04]  /*2c90*/  STL.64 [R1+0x230], R184 ;  /* 0x000230b801007387 */ /* 0x000fe80000100a00 */
[----:B------:R-:W-:Y:S01]  /*2ca0*/  STL.64 [R1+0x238], R186 ;  /* 0x000238ba01007387 */ /* 0x000fe20000100a00 */
[----:B------:R-:W-:Y:S03]  /*2cb0*/  IGMMA.64x192x32.S8.S8 R24, gdesc[UR4], R24, gsb0 ;  /* 0x04e00000041879f1 */ /* 0x000fe60008041018 */
        /* <DEDUP_REMOVED lines=61> */
[----:B------:R-:W3:Y:S01]  /*3090*/  LDL.LU.64 R140, [R1+0x488] ;  /* 0x00048800018c7983 */ /* 0x000ee20000300a00 */
[----:B------:R-:W-:-:S03]  /*30a0*/  WARPGROUP.DEPBAR.LE gsb0, 0x0 ;  /* 0x00008000000079c5 */ /* 0x000fc60000010000 */
[----:B------:R-:W-:Y:S04]  /*30b0*/  STL.64 [R1], R24 ;  /* 0x0000001801007387 */ /* 0x000fe80000100a00 */
        /* <DEDUP_REMOVED lines=47> */
[----:B----4-:R-:W4:Y:S04]  /*33b0*/  LDL.LU.64 R118, [R1+0x480] ;  /* 0x0004800001767983 */ /* 0x010f280000300a00 */
        /* <DEDUP_REMOVED lines=47> */
[----:B------:R-:W-:Y:S01]  /*36b0*/  UIADD3 UR4, UR11, 0x200, URZ ;  /* 0x000002000b047890 */ /* 0x000fe2000fffe03f */
[----:B---3--:R-:W-:Y:S01]  /*36c0*/  WARPGROUP.ARRIVE ;  /* 0x00000000000079c5 */ /* 0x008fe20000000000 */
[----:B------:R-:W-:-:S07]  /*36d0*/  UMOV UR5, 0xc0000010 ;  /* 0xc000001000057882 */ /* 0x000fce0000000000 */
[----:B------:R-:W-:Y:S01]  /*36e0*/  IGMMA.64x192x32.S8.S8 R120, gdesc[UR4], R120, gsb0 ;  /* 0x04e00000047879f1 */ /* 0x000fe20008041078 */
[----:B------:R-:W-:Y:S01]  /*36f0*/  UIADD3 UR4, UR11, 0x300, URZ ;  /* 0x000003000b047890 */ /* 0x000fe2000fffe03f */
[----:B------:R-:W-:Y:S01]  /*3700*/  UMOV UR5, 0xc0000010 ;  /* 0xc000001000057882 */ /* 0x000fe20000000000 */
[----:B------:R-:W-:Y:S02]  /*3710*/  WARPGROUP.DEPBAR.LE gsb0, 0x0 ;  /* 0x00008000000079c5 */ /* 0x000fe40000010000 */
[----:B----4-:R-:W-:-:S06]  /*3720*/  WARPGROUP.ARRIVE ;  /* 0x00000000000079c5 */ /* 0x010fcc0000000000 */
[----:B------:R-:W-:Y:S03]  /*3730*/  IGMMA.64x192x32.S8.S8 R24, gdesc[UR4], R24, gsb0 ;  /* 0x04e00000041879f1 */ /* 0x000fe60008041018 */
[----:B------:R-:W-:Y:S02]  /*3740*/  WARPGROUP.DEPBAR.LE gsb0, 0x0 ;  /* 0x00008000000079c5 */ /* 0x000fe40000010000 */
[----:B------:R-:W-:Y:S05]  /*3750*/  @!P0 BRA `(.L_x_24) ;  /* 0x0000000000048947 */ /* 0x000fea0003800000 */
[----:B------:R-:W-:Y:S01]  /*3760*/  BPT.TRAP 0x1 ;  /* 0x000000040000795c */ /* 0x000fe20000300000 */
.L_x_24:
[----:B------:R-:W-:Y:S01]  /*3770*/  UISETP.GT.U32.AND UP0, UPT, UR40, 0x1, UPT ;  /* 0x000000012800788c */ /* 0x000fe2000bf04070 */
[----:B01----:R-:W-:-:S04]  /*3780*/  IMAD R5, R2, 0x8, R0 ;  /* 0x0000000802057824 */ /* 0x003fc800078e0200 */
[----:B------:R-:W-:Y:S01]  /*3790*/  VIADD R5, R5, 0x50 ;  /* 0x0000005005057836 */ /* 0x000fe20000000000 */
[----:B------:R-:W-:-:S04]  /*37a0*/  PLOP3.LUT P1, PT, PT, PT, UP0, 0x80, 0x0 ;  /* 0x000000000000781c */ /* 0x000fc80003f2f008 */
[----:B------:R-:W-:-:S04]  /*37b0*/  PRMT R5, RZ, 0x654, R5 ;  /* 0x00000654ff057816 */ /* 0x000fc80000000005 */
[----:B------:R0:W-:Y:S05]  /*37c0*/  SYNCS.ARRIVE.TRANS64.RED.A1T0 RZ, [R5+URZ], RZ ;  /* 0x000000ff05ff79a7 */ /* 0x0001ea000810043f */
[----:B------:R-:W-:Y:S05]  /*37d0*/  @P1 BRA `(.L_x_25) ;  /* 0x0000000000041947 */ /* 0x000fea0003800000 */
[----:B------:R-:W-:Y:S01]  /*37e0*/  BPT.TRAP 0x1 ;  /* 0x000000040000795c */ /* 0x000fe20000300000 */
.L_x_25:
[----:B------:R-:W-:Y:S01]  /*37f0*/  UIADD3 UR10, UR10, 0x1, URZ ;  /* 0x000000010a0a7890 */ /* 0x000fe2000fffe03f */
[----:B------:R-:W-:Y:S01]  /*3800*/  ISETP.GT.AND P2, PT, R4, 0x1, PT ;  /* 0x000000010400780c */ /* 0x000fe20003f44270 */
[----:B------:R-:W-:Y:S02]  /*3810*/  VIADD R2, R2, 0x1 ;  /* 0x0000000102027836 */ /* 0x000fe40000000000 */
[----:B------:R-:W-:Y:S01]  /*3820*/  UISETP.NE.AND UP0, UPT, UR10, 0xa, UPT ;  /* 0x0000000a0a00788c */ /* 0x000fe2000bf05270 */
[----:B------:R-:W-:Y:S02]  /*3830*/  VIADD R4, R4, 0xffffffff ;  /* 0xffffffff04047836 */ /* 0x000fe40000000000 */
[C---:B------:R-:W-:Y:S01]  /*3840*/  ISETP.NE.AND P1, PT, R2.reuse, 0xa, PT ;  /* 0x0000000a0200780c */ /* 0x040fe20003f25270 */
[----:B------:R-:W-:Y:S02]  /*3850*/  USEL UR4, URZ, 0x1, UP0 ;  /* 0x000000013f047887 */ /* 0x000fe40008000000 */
[----:B------:R-:W-:Y:S01]  /*3860*/  USEL UR10, UR10, URZ, UP0 ;  /* 0x0000003f0a0a7287 */ /* 0x000fe20008000000 */
[----:B------:R-:W-:-:S03]  /*3870*/  SEL R2, R2, RZ, P1 ;  /* 0x000000ff02027207 */ /* 0x000fc60000800000 */
[----:B------:R-:W-:Y:S01]  /*3880*/  LOP3.LUT R3, R3, UR4, RZ, 0x3c, !PT ;  /* 0x0000000403037c12 */ /* 0x000fe2000f8e3cff */
[----:B------:R-:W-:Y:S07]  /*3890*/  @P2 BRA `(.L_x_26) ;  /* 0xffffffe400642947 */ /* 0x000fee000383ffff */
.L_x_19:
[----:B01----:R-:W0:Y:S02]  /*38a0*/  LDC R2, c[0x0][0x28c] ;  /* 0x0000a300ff027b82 */ /* 0x003e240000000800 */
[----:B0-----:R-:W-:-:S13]  /*38b0*/  ISETP.GE.AND P1, PT, R2, 0x1, PT ;  /* 0x000000010200780c */ /* 0x001fda0003f26270 */
[----:B------:R-:W-:Y:S05]  /*38c0*/  @!P1 BRA `(.L_x_27) ;  /* 0x0000000000449947 */ /* 0x000fea0003800000 */
[----:B------:R-:W-:Y:S05]  /*38d0*/  @!P0 BRA `(.L_x_28) ;  /* 0x0000000000048947 */ /* 0x000fea0003800000 */
[----:B------:R-:W-:Y:S01]  /*38e0*/  BPT.TRAP 0x1 ;  /* 0x000000040000795c */ /* 0x000fe20000300000 */
.L_x_28:
[----:B------:R-:W-:-:S04]  /*38f0*/  UISETP.LT.AND UP0, UPT, UR46, 0x1, UPT ;  /* 0x000000012e00788c */ /* 0x000fc8000bf01270 */
[----:B------:R-:W-:Y:S02]  /*3900*/  USEL UR6, UR46, 0x1, UP0 ;  /* 0x000000012e067887 */ /* 0x000fe40008000000 */
[----:B------:R-:W-:Y:S02]  /*3910*/  UISETP.GT.U32.AND UP0, UPT, UR40, 0x1, UPT ;  /* 0x000000012800788c */ /* 0x000fe4000bf04070 */
[----:B------:R-:W-:-:S04]  /*3920*/  UIADD3 UR6, UR39, UR46, -UR6 ;  /* 0x0000002e27067290 */ /* 0x000fc8000fffe806 */
[----:B------:R-:W-:Y:S01]  /*3930*/  UIMAD.WIDE.U32 UR4, UR6, -0x33333333, URZ ;  /* 0xcccccccd060478a5 */ /* 0x000fe2000f8e003f */
[----:B------:R-:W-:-:S03]  /*3940*/  PLOP3.LUT P0, PT, PT, PT, UP0, 0x80, 0x0 ;  /* 0x000000000000781c */ /* 0x000fc60003f0f008 */
[----:B------:R-:W-:-:S04]  /*3950*/  USHF.R.U32.HI UR4, URZ, 0x3, UR5 ;  /* 0x000000033f047899 */ /* 0x000fc80008011605 */
[----:B------:R-:W-:-:S06]  /*3960*/  UIMAD UR6, UR4, -0xa, UR6 ;  /* 0xfffffff6040678a4 */ /* 0x000fcc000f8e0206 */
[----:B------:R-:W-:-:S04]  /*3970*/  IMAD.U32 R2, RZ, RZ, UR6 ;  /* 0x00000006ff027e24 */ /* 0x000fc8000f8e00ff */
[----:B------:R-:W-:-:S04]  /*3980*/  IMAD R0, R2, 0x8, R0 ;  /* 0x0000000802007824 */ /* 0x000fc800078e0200 */
[----:B------:R-:W-:-:S05]  /*3990*/  VIADD R0, R0, 0x50 ;  /* 0x0000005000007836 */ /* 0x000fca0000000000 */
[----:B------:R-:W-:-:S04]  /*39a0*/  PRMT R0, RZ, 0x654, R0 ;  /* 0x00000654ff007816 */ /* 0x000fc80000000000 */
[----:B------:R0:W-:Y:S01]  /*39b0*/  SYNCS.ARRIVE.TRANS64.RED.A1T0 RZ, [R0+URZ], RZ ;  /* 0x000000ff00ff79a7 */ /* 0x0001e2000810043f */
[----:B------:R-:W-:Y:S05]  /*39c0*/  @P0 BRA `(.L_x_27) ;  /* 0x0000000000040947 */ /* 0x000fea0003800000 */
[----:B------:R-:W-:Y:S01]  /*39d0*/  BPT.TRAP 0x1 ;  /* 0x000000040000795c */ /* 0x000fe20000300000 */
.L_x_27:
[----:B------:R-:W1:Y:S01]  /*39e0*/  S2R R4, SR_TID.X ;  /* 0x0000000000047919 */ /* 0x000e620000002100 */
[----:B------:R-:W-:Y:S01]  /*39f0*/  UIMAD UR42, UR42, 0xc0, URZ ;  /* 0x000000c02a2a78a4 */ /* 0x000fe2000f8e023f */
[----:B------:R-:W-:Y:S01]  /*3a00*/  IMAD.MOV.U32 R5, RZ, RZ, -0x2 ;  /* 0xfffffffeff057424 */ /* 0x000fe200078e00ff */
[----:B------:R-:W-:Y:S01]  /*3a10*/  USHF.R.S32.HI UR10, URZ, 0x1f, UR43 ;  /* 0x0000001f3f0a7899 */ /* 0x000fe2000801142b */
[----:B------:R-:W-:Y:S01]  /*3a20*/  ULDC.64 UR8, c[0x0][0x5d0] ;  /* 0x0001740000087ab9 */ /* 0x000fe20000000a00 */
[----:B------:R-:W-:Y:S02]  /*3a30*/  UIMAD.WIDE UR6, UR41, 0x200, URZ ;  /* 0x00000200290678a5 */ /* 0x000fe4000f8e023f */
[----:B------:R-:W-:Y:S01]  /*3a40*/  IMAD.U32 R22, RZ, RZ, UR42 ;  /* 0x0000002aff167e24 */ /* 0x000fe2000f8e00ff */
[----:B------:R-:W-:Y:S02]  /*3a50*/  UIMAD UR4, UR10, UR8, URZ ;  /* 0x000000080a0472a4 */ /* 0x000fe4000f8e023f */
[----:B------:R-:W-:-:S02]  /*3a60*/  USHF.L.U32 UR41, UR41, 0x9, URZ ;  /* 0x0000000929297899 */ /* 0x000fc4000800063f */
[----:B------:R-:W-:Y:S02]  /*3a70*/  UIMAD UR4, UR43, UR9, UR4 ;  /* 0x000000092b0472a4 */ /* 0x000fe4000f8e0204 */
[----:B------:R-:W-:Y:S02]  /*3a80*/  UIADD3 UR39, UR46, UR39, URZ ;  /* 0x000000272e277290 */ /* 0x000fe4000fffe03f */
[----:B------:R-:W-:Y:S02]  /*3a90*/  UISETP.GE.U32.AND UP2, UPT, UR46, 0xa, UPT ;  /* 0x0000000a2e00788c */ /* 0x000fe4000bf46070 */
[----:B------:R-:W-:-:S04]  /*3aa0*/  UISETP.GT.U32.AND UP1, UPT, UR39, 0x9, UPT ;  /* 0x000000092700788c */ /* 0x000fc8000bf24070 */
[----:B------:R-:W-:Y:S01]  /*3ab0*/  UISETP.LT.U32.AND UP1, UPT, UR46, 0xa, UP1 ;  /* 0x0000000a2e00788c */ /* 0x000fe20008f21070 */
[--C-:B-1----:R-:W-:Y:S01]  /*3ac0*/  SHF.R.U32.HI R2, RZ, 0x7, R4.reuse ;  /* 0x00000007ff027819 */ /* 0x102fe20000011604 */
[----:B------:R-:W-:Y:S01]  /*3ad0*/  IMAD.SHL.U32 R23, R4, 0x2, RZ ;  /* 0x0000000204177824 */ /* 0x000fe200078e00ff */
[----:B0-----:R-:W-:Y:S02]  /*3ae0*/  SHF.R.U32.HI R0, RZ, 0x2, R4 ;  /* 0x00000002ff007819 */ /* 0x001fe40000011604 */
[----:B------:R-:W-:Y:S02]  /*3af0*/  LOP3.LUT R2, R2, 0x1, RZ, 0xc0, !PT ;  /* 0x0000000102027812 */ /* 0x000fe400078ec0ff */
[----:B------:R-:W-:Y:S02]  /*3b00*/  LOP3.LUT R3, R4, 0x60, RZ, 0xc0, !PT ;  /* 0x0000006004037812 */ /* 0x000fe400078ec0ff */
[----:B------:R-:W-:Y:S01]  /*3b10*/  LOP3.LUT R0, R0, 0x7, RZ, 0xc0, !PT ;  /* 0x0000000700007812 */ /* 0x000fe200078ec0ff */
[----:B------:R-:W-:Y:S01]  /*3b20*/  IMAD.SHL.U32 R222, R2, 0x40, RZ ;  /* 0x0000004002de7824 */ /* 0x000fe200078e00ff */
[----:B------:R-:W-:-:S02]  /*3b30*/  SHF.R.U32.HI R3, RZ, 0x1, R3 ;  /* 0x00000001ff037819 */ /* 0x000fc40000011603 */
[----:B------:R-:W-:Y:S02]  /*3b40*/  LOP3.LUT R22, R22, 0x6, R23, 0xf8, !PT ;  /* 0x0000000616167812 */ /* 0x000fe400078ef817 */
[--C-:B------:R-:W-:Y:S02]  /*3b50*/  LOP3.LUT R222, R222, 0x40, R0.reuse, 0xe2, !PT ;  /* 0x00000040dede7812 */ /* 0x100fe400078ee200 */
[----:B------:R-:W-:Y:S02]  /*3b60*/  IADD3 R0, RZ, -R3, -R0 ;  /* 0x80000003ff007210 */ /* 0x000fe40007ffe800 */
[----:B------:R-:W-:Y:S02]  /*3b70*/  SHF.R.S32.HI R23, RZ, 0x1f, R22 ;  /* 0x0000001fff177819 */ /* 0x000fe40000011416 */
[----:B------:R-:W-:Y:S01]  /*3b80*/  LOP3.LUT R222, R222, UR6, R3, 0xfe, !PT ;  /* 0x00000006dede7c12 */ /* 0x000fe2000f8efe03 */
[----:B------:R-:W-:Y:S02]  /*3b90*/  IMAD R0, R2, -0x40, R0 ;  /* 0xffffffc002007824 */ /* 0x000fe400078e0200 */
[----:B------:R-:W-:Y:S01]  /*3ba0*/  IMAD.U32 R2, RZ, RZ, UR8 ;  /* 0x00000008ff027e24 */ /* 0x000fe2000f8e00ff */
[----:B------:R-:W-:-:S02]  /*3bb0*/  ULDC UR8, c[0x0][0x284] ;  /* 0x0000a10000087ab9 */ /* 0x000fc40000000800 */
[----:B--2---:R-:W-:Y:S02]  /*3bc0*/  IMAD.U32 R19, RZ, RZ, UR8 ;  /* 0x00000008ff137e24 */ /* 0x004fe4000f8e00ff */
[----:B------:R-:W-:-:S03]  /*3bd0*/  IMAD.WIDE.U32 R2, R2, UR43, R22 ;  /* 0x0000002b02027c25 */ /* 0x000fc6000f8e0016 */
[----:B------:R-:W-:Y:S01]  /*3be0*/  IADD3 R19, R19, -UR41, R0 ;  /* 0x8000002913137c10 */ /* 0x000fe2000fffe000 */
[----:B------:R-:W-:Y:S01]  /*3bf0*/  VIADD R3, R3, UR4 ;  /* 0x0000000403037c36 */ /* 0x000fe20008000000 */
[----:B------:R-:W-:Y:S01]  /*3c00*/  ULDC UR4, c[0x0][0x288] ;  /* 0x0000a20000047ab9 */ /* 0x000fe20000000800 */
[----:B------:R-:W-:Y:S01]  /*3c10*/  LOP3.LUT R0, R4, 0x3, RZ, 0xc0, !PT ;  /* 0x0000000304007812 */ /* 0x000fe200078ec0ff */
[----:B------:R-:W-:-:S04]  /*3c20*/  UISETP.GE.AND UP0, UPT, UR42, UR4, UPT ;  /* 0x000000042a00728c */ /* 0x000fc8000bf06270 */
[----:B------:R-:W-:Y:S01]  /*3c30*/  UISETP.GE.OR UP0, UPT, UR41, UR8, UP0 ;  /* 0x000000082900728c */ /* 0x000fe20008706670 */
[----:B------:R-:W-:Y:S01]  /*3c40*/  IMAD R0, R0, R5, UR4 ;  /* 0x0000000400007e24 */ /* 0x000fe2000f8e0205 */
[----:B------:R-:W-:Y:S02]  /*3c50*/  UIMAD.WIDE.U32 UR4, UR39, -0x33333333, URZ ;  /* 0xcccccccd270478a5 */ /* 0x000fe4000f8e003f */
[----:B------:R-:W-:Y:S01]  /*3c60*/  USEL UR8, URZ, 0x1, !UP1 ;  /* 0x000000013f087887 */ /* 0x000fe2000c800000 */
[----:B------:R-:W-:Y:S01]  /*3c70*/  VIADD R0, R0, -UR42 ;  /* 0x8000002a00007c36 */ /* 0x000fe20008000000 */
[----:B------:R-:W-:Y:S01]  /*3c80*/  PLOP3.LUT P0, PT, PT, PT, UP0, 0x80, 0x0 ;  /* 0x000000000000781c */ /* 0x000fe20003f0f008 */
[----:B------:R-:W-:Y:S02]  /*3c90*/  USHF.R.U32.HI UR4, URZ, 0x3, UR5 ;  /* 0x000000033f047899 */ /* 0x000fe40008011605 */
[----:B------:R-:W-:Y:S02]  /*3ca0*/  ULOP3.LUT UR38, UR38, UR8, URZ, 0x3c, !UPT ;  /* 0x0000000826267292 */ /* 0x000fe4000f8e3c3f */
[----:B------:R-:W-:-:S02]  /*3cb0*/  UIMAD UR39, UR4, -0xa, UR39 ;  /* 0xfffffff6042778a4 */ /* 0x000fc4000f8e0227 */
[----:B------:R-:W-:Y:S01]  /*3cc0*/  @UP2 ULOP3.LUT UR38, UR38, 0x1, UR4, 0x78, !UPT ;  /* 0x0000000126262892 */ /* 0x000fe2000f8e7804 */
[----:B------:R-:W-:-:S05]  /*3cd0*/  UMOV UR41, 0xffffffff ;  /* 0xffffffff00297882 */ /* 0x000fca0000000000 */
[----:B------:R-:W-:Y:S06]  /*3ce0*/  @P0 BRA `(.L_x_29) ;  /* 0x0000017800b80947 */ /* 0x000fec0003800000 */
[----:B-----5:R-:W-:Y:S01]  /*3cf0*/  ISETP.NE.AND P0, PT, R18, RZ, PT ;  /* 0x000000ff1200720c */ /* 0x020fe20003f05270 */
[----:B------:R-:W-:Y:S01]  /*3d00*/  ULDC.64 UR12, c[0x0][0x5c8] ;  /* 0x00017200000c7ab9 */ /* 0x000fe20000000a00 */
[----:B------:R-:W-:Y:S01]  /*3d10*/  BSSY B0, `(.L_x_29) ;  /* 0x00017ab000007945 */ /* 0x000fe20003800000 */
[----:B------:R-:W-:Y:S01]  /*3d20*/  UIMAD UR4, UR7, UR12, URZ ;  /* 0x0000000c070472a4 */ /* 0x000fe2000f8e023f */
[----:B------:R-:W-:Y:S02]  /*3d30*/  IMAD.U32 R7, RZ, RZ, UR13 ;  /* 0x0000000dff077e24 */ /* 0x000fe4000f8e00ff */
[----:B------:R-:W-:-:S04]  /*3d40*/  IMAD.WIDE.U32 R2, R222, UR12, R2 ;  /* 0x0000000cde027c25 */ /* 0x000fc8000f8e0002 */
[----:B------:R-:W-:-:S04]  /*3d50*/  IMAD R7, R222, R7, UR4 ;  /* 0x00000004de077e24 */ /* 0x000fc8000f8e0207 */
[----:B------:R-:W-:Y:S01]  /*3d60*/  IMAD.IADD R7, R3, 0x1, R7 ;  /* 0x0000000103077824 */ /* 0x000fe200078e0207 */
[----:B------:R-:W-:Y:S06]  /*3d70*/  @!P0 BRA `(.L_x_30) ;  /* 0x0000010400c48947 */ /* 0x000fec0003800000 */
[----:B------:R-:W0:Y:S01]  /*3d80*/  LDC.64 R12, c[0x0][0x5b0] ;  /* 0x00016c00ff0c7b82 */ /* 0x000e220000000a00 */
[----:B------:R-:W-:Y:S01]  /*3d90*/  ULDC.64 UR8, c[0x0][0x5b8] ;  /* 0x00016e0000087ab9 */ /* 0x000fe20000000a00 */
[----:B------:R-:W-:Y:S01]  /*3da0*/  ISETP.GE.AND P2, PT, R19, 0x1, PT ;  /* 0x000000011300780c */ /* 0x000fe20003f46270 */
[----:B------:R-:W-:Y:S02]  /*3db0*/  UIMAD UR4, UR10, UR8, URZ ;  /* 0x000000080a0472a4 */ /* 0x000fe4000f8e023f */
[----:B------:R-:W-:Y:S01]  /*3dc0*/  IMAD.U32 R4, RZ, RZ, UR8 ;  /* 0x00000008ff047e24 */ /* 0x000fe2000f8e00ff */
[----:B------:R-:W-:Y:S01]  /*3dd0*/  BSSY B1, `(.L_x_31) ;  /* 0x000000e000017945 */ /* 0x000fe20003800000 */
[----:B------:R-:W-:Y:S01]  /*3de0*/  ISETP.LT.OR P1, PT, R0, 0x1, !P2 ;  /* 0x000000010000780c */ /* 0x000fe20005721670 */
[----:B------:R-:W-:Y:S01]  /*3df0*/  UIMAD UR4, UR43, UR9, UR4 ;  /* 0x000000092b0472a4 */ /* 0x000fe2000f8e0204 */
[----:B------:R-:W1:Y:S01]  /*3e00*/  LDC.64 R14, c[0x0][0x5a8] ;  /* 0x00016a00ff0e7b82 */ /* 0x000e620000000a00 */
[----:B------:R-:W-:-:S04]  /*3e10*/  IMAD.WIDE.U32 R22, R4, UR43, R22 ;  /* 0x0000002b04167c25 */ /* 0x000fc8000f8e0016 */
[----:B------:R-:W-:Y:S02]  /*3e20*/  VIADD R21, R23, UR4 ;  /* 0x0000000417157c36 */ /* 0x000fe40008000000 */
[----:B------:R-:W-:Y:S02]  /*3e30*/  IMAD.MOV.U32 R20, RZ, RZ, R22 ;  /* 0x000000ffff147224 */ /* 0x000fe400078e0016 */
[----:B0-----:R-:W-:Y:S02]  /*3e40*/  IMAD R10, R12, UR7, RZ ;  /* 0x000000070c0a7c24 */ /* 0x001fe4000f8e02ff */
[----:B------:R-:W-:-:S04]  /*3e50*/  IMAD.WIDE.U32 R4, R222, R12, R20 ;  /* 0x0000000cde047225 */ /* 0x000fc800078e0014 */
[----:B------:R-:W-:Y:S01]  /*3e60*/  IMAD R10, R222, R13, R10 ;  /* 0x0000000dde0a7224 */ /* 0x000fe200078e020a */
[----:B-1----:R-:W-:-:S04]  /*3e70*/  IADD3 R8, P0, R4, R14, RZ ;  /* 0x0000000e04087210 */ /* 0x002fc80007f1e0ff */
[----:B------:R-:W-:Y:S01]  /*3e80*/  IADD3.X R9, R15, R5, R10, P0, !PT ;  /* 0x000000050f097210 */ /* 0x000fe200007fe40a */
[----:B------:R-:W-:Y:S08]  /*3e90*/  @P1 BRA `(.L_x_32) ;  /* 0x0000000000041947 */ /* 0x000ff00003800000 */
[----:B------:R0:W5:Y:S02]  /*3ea0*/  LDG.E.U8 R16, desc[UR36][R8.64] ;  /* 0x0000002408107981 */ /* 0x000164000c1e1100 */
.L_x_32:
[----:B------:R-:W-:Y:S05]  /*3eb0*/  BSYNC B1 ;  /* 0x0000000000017941 */ /* 0x000fea0003800000 */
.L_x_31:
[----:B------:R-:W2:Y:S01]  /*3ec0*/  LDL.LU R4, [R1+0x180] ;  /* 0x0001800001047983 */ /* 0x000ea20000300800 */
[----:B-----5:R-:W-:Y:S01]  /*3ed0*/  LOP3.LUT R3, R16, 0xffff, RZ, 0xc0, !PT ;  /* 0x0000ffff10037812 */ /* 0x020fe200078ec0ff */
[----:B------:R-:W-:Y:S01]  /*3ee0*/  ULDC.64 UR4, c[0x0][0x5c0] ;  /* 0x0001700000047ab9 */ /* 0x000fe20000000a00 */
[----:B------:R-:W-:Y:S01]  /*3ef0*/  ISETP.LT.OR P3, PT, R0, 0x2, !P2 ;  /* 0x000000020000780c */ /* 0x000fe20005761670 */
[----:B------:R-:W-:Y:S01]  /*3f00*/  BSSY B1, `(.L_x_33) ;  /* 0x000000b000017945 */ /* 0x000fe20003800000 */
[----:B------:R-:W-:Y:S02]  /*3f10*/  PRMT R3, R3, 0x8880, RZ ;  /* 0x0000888003037816 */ /* 0x000fe400000000ff */
[----:B------:R-:W-:-:S03]  /*3f20*/  IADD3 R6, P0, R2, UR4, RZ ;  /* 0x0000000402067c10 */ /* 0x000fc6000ff1e0ff */
[----:B------:R-:W-:Y:S01]  /*3f30*/  IMAD R2, R3, R18, RZ ;  /* 0x0000001203027224 */ /* 0x000fe200078e02ff */
[----:B------:R-:W-:-:S03]  /*3f40*/  IADD3.X R7, R7, UR5, RZ, P0, !PT ;  /* 0x0000000507077c10 */ /* 0x000fc600087fe4ff */
[----:B--2---:R-:W-:-:S05]  /*3f50*/  @!P1 IMAD R3, R4, R17, R2 ;  /* 0x0000001104039224 */ /* 0x004fca00078e0202 */
[----:B------:R1:W-:Y:S01]  /*3f60*/  @!P1 STG.E.U8 desc[UR36][R6.64], R3 ;  /* 0x0000000306009986 */ /* 0x0003e2000c101124 */
[----:B------:R-:W-:Y:S05]  /*3f70*/  @P3 BRA `(.L_x_34) ;  /* 0x00000000000c3947 */ /* 0x000fea0003800000 */
[----:B------:R-:W2:Y:S02]  /*3f80*/  LDG.E.U8 R16, desc[UR36][R8.64+0x1] ;  /* 0x0000012408107981 */ /* 0x000ea4000c1e1100 */
[----:B--2---:R-:W-:-:S05]  /*3f90*/  PRMT R2, R16, 0x8880, RZ ;  /* 0x0000888010027816 */ /* 0x004fca00000000ff */
[----:B------:R-:W-:-:S07]  /*3fa0*/  IMAD R2, R2, R18, RZ ;  /* 0x0000001202027224 */ /* 0x000fce00078e02ff */
.L_x_34:
[----:B------:R-:W-:Y:S05]  /*3fb0*/  BSYNC B1 ;  /* 0x0000000000017941 */ /* 0x000fea0003800000 */
.L_x_33:
[----:B-1----:R-:W2:Y:S01]  /*3fc0*/  LDL.LU R3, [R1+0x184] ;  /* 0x0001840001037983 */ /* 0x002ea20000300800 */
[----:B------:R-:W-:Y:S01]  /*3fd0*/  ISETP.GE.AND P1, PT, R19, 0x9, PT ;  /* 0x000000091300780c */ /* 0x000fe20003f26270 */
[----:B------:R-:W-:Y:S01]  /*3fe0*/  @!P3 IMAD.MOV.U32 R4, RZ, RZ, R6 ;  /* 0x000000ffff04b224 */ /* 0x000fe200078e0006 */
[----:B------:R-:W-:Y:S01]  /*3ff0*/  SHF.L.U64.HI R217, R12, 0x3, R13 ;  /* 0x000000030cd97819 */ /* 0x000fe2000001020d */
[----:B------:R-:W-:Y:S01]  /*4000*/  @!P3 IMAD.MOV.U32 R5, RZ, RZ, R7 ;  /* 0x000000ffff05b224 */ /* 0x000fe200078e0007 */
[----:B------:R-:W-:Y:S01]  /*4010*/  ISETP.LT.OR P4, PT, R0, 0x1, !P1 ;  /* 0x000000010000780c */ /* 0x000fe20004f81670 */
[----:B------:R-:W-:Y:S01]  /*4020*/  IMAD.SHL.U32 R216, R12, 0x8, RZ ;  /* 0x000000080cd87824 */ /* 0x000fe200078e00ff */
[----:B------:R-:W-:Y:S01]  /*4030*/  BSSY B1, `(.L_x_35) ;  /* 0x000000b000017945 */ /* 0x000fe20003800000 */
[----:B--2---:R-:W-:-:S05]  /*4040*/  @!P3 IMAD R3, R3, R17, R2 ;  /* 0x000000110303b224 */ /* 0x004fca00078e0202 */
[----:B------:R1:W-:Y:S02]  /*4050*/  @!P3 STG.E.U8 desc[UR36][R4.64+0x1], R3 ;  /* 0x000001030400b986 */ /* 0x0003e4000c101124 */
[----:B-1----:R-:W-:-:S04]  /*4060*/  IMAD.WIDE.U32 R4, R222, R12, R216 ;  /* 0x0000000cde047225 */ /* 0x002fc800078e00d8 */
[----:B------:R-:W-:Y:S01]  /*4070*/  IMAD.IADD R10, R10, 0x1, R5 ;  /* 0x000000010a0a7824 */ /* 0x000fe200078e0205 */
[----:B------:R-:W-:-:S04]  /*4080*/  IADD3 R4, P0, P3, R22, R14, R4 ;  /* 0x0000000e16047210 */ /* 0x000fc80007b1e004 */
[----:B------:R-:W-:Y:S01]  /*4090*/  IADD3.X R5, R21, R15, R10, P0, P3 ;  /* 0x0000000f15057210 */ /* 0x000fe200007e640a */
[----:B------:R-:W-:Y:S08]  /*40a0*/  @P4 BRA `(.L_x_36) ;  /* 0x00000000000c4947 */ /* 0x000ff00003800000 */
[----:B------:R-:W2:Y:S02]  /*40b0*/  LDG.E.U8 R16, desc[UR36][R4.64] ;  /* 0x0000002404107981 */ /* 0x000ea4000c1e1100 */
[----:B--2---:R-:W-:-:S05]  /*40c0*/  PRMT R2, R16, 0x8880, RZ ;  /* 0x0000888010027816 */ /* 0x004fca00000000ff */
[----:B------:R-:W-:-:S07]  /*40d0*/  IMAD R2, R2, R18, RZ ;  /* 0x0000001202027224 */ /* 0x000fce00078e02ff */
.L_x_36:
[----:B------:R-:W-:Y:S05]  /*40e0*/  BSYNC B1 ;  /* 0x0000000000017941 */ /* 0x000fea0003800000 */
.L_x_35:
[----:B------:R-:W2:Y:S01]  /*40f0*/  LDL.LU R3, [R1+0x188] ;  /* 0x0001880001037983 */ /* 0x000ea20000300800 */
[----:B------:R-:W-:Y:S01]  /*4100*/  ISETP.LT.OR P3, PT, R0, 0x2, !P1 ;  /* 0x000000020000780c */ /* 0x000fe20004f61670 */
[----:B------:R-:W-:Y:S01]  /*4110*/  BSSY B1, `(.L_x_37) ;  /* 0x000000d000017945 */ /* 0x000fe20003800000 */
[----:B------:R-:W-:Y:S02]  /*4120*/  @!P4 IADD3 R10, P0, R6, UR45, RZ ;  /* 0x0000002d060acc10 */ /* 0x000fe4000ff1e0ff */
[C---:B------:R-:W-:Y:S02]  /*4130*/  ISETP.LT.OR P5, PT, R0.reuse, 0xa, !P2 ;  /* 0x0000000a0000780c */ /* 0x040fe400057a1670 */
[----:B------:R-:W-:Y:S02]  /*4140*/  @!P4 IADD3.X R11, R7, UR44, RZ, P0, !PT ;  /* 0x0000002c070bcc10 */ /* 0x000fe400087fe4ff */
[----:B------:R-:W-:Y:S01]  /*4150*/  ISETP.LT.OR P0, PT, R0, 0x9, !P1 ;  /* 0x000000090000780c */ /* 0x000fe20004f01670 */
[----:B--2---:R-:W-:-:S05]  /*4160*/  @!P4 IMAD R3, R3, R17, R2 ;  /* 0x000000110303c224 */ /* 0x004fca00078e0202 */
[----:B------:R1:W-:Y:S01]  /*4170*/  @!P4 STG.E.U8 desc[UR36][R10.64], R3 ;  /* 0x000000030a00c986 */ /* 0x0003e2000c101124 */
[----:B------:R-:W-:Y:S02]  /*4180*/  ISETP.LT.OR P4, PT, R0, 0x9, !P2 ;  /* 0x000000090000780c */ /* 0x000fe40005781670 */
[----:B-1----:R-:W-:Y:S01]  /*4190*/  @!P3 IADD3 R10, P6, R6, UR45, RZ ;  /* 0x0000002d060abc10 */ /* 0x002fe2000ffde0ff */
[----:B------:R-:W-:-:S12]  /*41a0*/  @P3 BRA `(.L_x_38) ;  /* 0x00000000000c3947 */ /* 0x000fd80003800000 */
[----:B------:R-:W2:Y:S02]  /*41b0*/  LDG.E.U8 R16, desc[UR36][R4.64+0x1] ;  /* 0x0000012404107981 */ /* 0x000ea4000c1e1100 */
[----:B--2---:R-:W-:-:S05]  /*41c0*/  PRMT R2, R16, 0x8880, RZ ;  /* 0x0000888010027816 */ /* 0x004fca00000000ff */
[----:B------:R-:W-:-:S07]  /*41d0*/  IMAD R2, R2, R18, RZ ;  /* 0x0000001202027224 */ /* 0x000fce00078e02ff */
.L_x_38:
[----:B------:R-:W-:Y:S05]  /*41e0*/  BSYNC B1 ;  /* 0x0000000000017941 */ /* 0x000fea0003800000 */
.L_x_37:
[----:B------:R-:W2:Y:S01]  /*41f0*/  LDL.LU R3, [R1+0x18c] ;  /* 0x00018c0001037983 */ /* 0x000ea20000300800 */
[----:B------:R-:W-:Y:S01]  /*4200*/  @!P3 IADD3.X R11, R7, UR44, RZ, P6, !PT ;  /* 0x0000002c070bbc10 */ /* 0x000fe2000b7fe4ff */
[----:B------:R-:W-:Y:S01]  /*4210*/  BSSY B1, `(.L_x_39) ;  /* 0x0000007000017945 */ /* 0x000fe20003800000 */
[----:B--2---:R-:W-:-:S05]  /*4220*/  @!P3 IMAD R3, R3, R17, R2 ;  /* 0x000000110303b224 */ /* 0x004fca00078e0202 */
[----:B------:R1:W-:Y:S01]  /*4230*/  @!P3 STG.E.U8 desc[UR36][R10.64+0x1], R3 ;  /* 0x000001030a00b986 */ /* 0x0003e2000c101124 */
[----:B------:R-:W-:Y:S05]  /*4240*/  @P4 BRA `(.L_x_40) ;  /* 0x00000000000c4947 */ /* 0x000fea0003800000 */
[----:B------:R-:W2:Y:S02]  /*4250*/  LDG.E.U8 R16, desc[UR36][R8.64+0x8] ;  /* 0x0000082408107981 */ /* 0x000ea4000c1e1100 */
[----:B--2---:R-:W-:-:S05]  /*4260*/  PRMT R2, R16, 0x8880, RZ ;  /* 0x0000888010027816 */ /* 0x004fca00000000ff */
[----:B------:R-:W-:-:S07]  /*4270*/  IMAD R2, R2, R18, RZ ;  /* 0x0000001202027224 */ /* 0x000fce00078e02ff */
.L_x_40:
[----:B------:R-:W-:Y:S05]  /*4280*/  BSYNC B1 ;  /* 0x0000000000017941 */ /* 0x000fea0003800000 */
.L_x_39:
[----:B-1----:R-:W2:Y:S01]  /*4290*/  LDL.LU R3, [R1+0x190] ;  /* 0x0001900001037983 */ /* 0x002ea20000300800 */
[----:B------:R-:W-:Y:S01]  /*42a0*/  BSSY B1, `(.L_x_41) ;  /* 0x0000007000017945 */ /* 0x000fe20003800000 */
[----:B--2---:R-:W-:-:S05]  /*42b0*/  @!P4 IMAD R3, R3, R17, R2 ;  /* 0x000000110303c224 */ /* 0x004fca00078e0202 */
[----:B------:R1:W-:Y:S01]  /*42c0*/  @!P4 STG.E.U8 desc[UR36][R6.64+0x8], R3 ;  /* 0x000008030600c986 */ /* 0x0003e2000c101124 */
[----:B------:R-:W-:Y:S05]  /*42d0*/  @P5 BRA `(.L_x_42) ;  /* 0x00000000000c5947 */ /* 0x000fea0003800000 */
[----:B------:R-:W2:Y:S02]  /*42e0*/  LDG.E.U8 R16, desc[UR36][R8.64+0x9] ;  /* 0x0000092408107981 */ /* 0x000ea4000c1e1100 */
[----:B--2---:R-:W-:-:S05]  /*42f0*/  PRMT R2, R16, 0x8880, RZ ;  /* 0x0000888010027816 */ /* 0x004fca00000000ff */
[----:B------:R-:W-:-:S07]  /*4300*/  IMAD R2, R2, R18, RZ ;  /* 0x0000001202027224 */ /* 0x000fce00078e02ff */
.L_x_42:
[----:B------:R-:W-:Y:S05]  /*4310*/  BSYNC B1 ;  /* 0x0000000000017941 */ /* 0x000fea0003800000 */
.L_x_41:
[----:B-1----:R-:W2:Y:S01]  /*4320*/  LDL.LU R3, [R1+0x194] ;  /* 0x0001940001037983 */ /* 0x002ea20000300800 */
[----:B------:R-:W-:Y:S01]  /*4330*/  BSSY B1, `(.L_x_43) ;  /* 0x0000009000017945 */ /* 0x000fe20003800000 */
[----:B------:R-:W-:Y:S02]  /*4340*/  ISETP.LT.OR P3, PT, R0, 0xa, !P1 ;  /* 0x0000000a0000780c */ /* 0x000fe40004f61670 */
[----:B------:R-:W-:Y:S01]  /*4350*/  @!P0 IADD3 R10, P4, R6, UR45, RZ ;  /* 0x0000002d060a8c10 */ /* 0x000fe2000ff9e0ff */
[----:B--2---:R-:W-:-:S05]  /*4360*/  @!P5 IMAD R3, R3, R17, R2 ;  /* 0x000000110303d224 */ /* 0x004fca00078e0202 */
[----:B------:R1:W-:Y:S01]  /*4370*/  @!P5 STG.E.U8 desc[UR36][R6.64+0x9], R3 ;  /* 0x000009030600d986 */ /* 0x0003e2000c101124 */
[----:B------:R-:W-:Y:S06]  /*4380*/  @P0 BRA `(.L_x_44) ;  /* 0x00000000000c0947 */ /* 0x000fec0003800000 */
[----:B------:R-:W2:Y:S02]  /*4390*/  LDG.E.U8 R16, desc[UR36][R4.64+0x8] ;  /* 0x0000082404107981 */ /* 0x000ea4000c1e1100 */
[----:B--2---:R-:W-:-:S05]  /*43a0*/  PRMT R2, R16, 0x8880, RZ ;  /* 0x0000888010027816 */ /* 0x004fca00000000ff */
[----:B------:R-:W-:-:S07]  /*43b0*/  IMAD R2, R2, R18, RZ ;  /* 0x0000001202027224 */ /* 0x000fce00078e02ff */
.L_x_44:
[----:B------:R-:W-:Y:S05]  /*43c0*/  BSYNC B1 ;  /* 0x0000000000017941 */ /* 0x000fea0003800000 */
.L_x_43:
[----:B-1----:R-:W2:Y:S01]  /*43d0*/  LDL.LU R3, [R1+0x198] ;  /* 0x0001980001037983 */ /* 0x002ea20000300800 */
[----:B------:R-:W-:Y:S01]  /*43e0*/  @!P0 IADD3.X R11, R7, UR44, RZ, P4, !PT ;  /* 0x0000002c070b8c10 */ /* 0x000fe2000a7fe4ff */
[----:B------:R-:W-:Y:S01]  /*43f0*/  BSSY B1, `(.L_x_45) ;  /* 0x000000b000017945 */ /* 0x000fe20003800000 */
[C---:B------:R-:W-:Y:S02]  /*4400*/  ISETP.LT.OR P4, PT, R0.reuse, 0x11, !P2 ;  /* 0x000000110000780c */ /* 0x040fe40005781670 */
        /* <DEDUP_REMOVED lines=9> */
.L_x_46:
[----:B------:R-:W-:Y:S05]  /*44a0*/  BSYNC B1 ;  /* 0x0000000000017941 */ /* 0x000fea0003800000 */
.L_x_45:
        /* <DEDUP_REMOVED lines=9> */
.L_x_48:
[----:B------:R-:W-:Y:S05]  /*4540*/  BSYNC B1 ;  /* 0x0000000000017941 */ /* 0x000fea0003800000 */
.L_x_47:
        /* <DEDUP_REMOVED lines=8> */
.L_x_50:
[----:B------:R-:W-:Y:S05]  /*45d0*/  BSYNC B1 ;  /* 0x0000000000017941 */ /* 0x000fea0003800000 */
.L_x_49:
        /* <DEDUP_REMOVED lines=10> */
.L_x_52:
[----:B------:R-:W-:Y:S05]  /*4680*/  BSYNC B1 ;  /* 0x0000000000017941 */ /* 0x000fea0003800000 */
.L_x_51:
        /* <DEDUP_REMOVED lines=13> */
.L_x_54:
[----:B------:R-:W-:Y:S05]  /*4760*/  BSYNC B1 ;  /* 0x0000000000017941 */ /* 0x000fea0003800000 */
.L_x_53:
        /* <DEDUP_REMOVED lines=9> */
.L_x_56:
[----:B------:R-:W-:Y:S05]  /*4800*/  BSYNC B1 ;  /* 0x0000000000017941 */ /* 0x000fea0003800000 */
.L_x_55:
        /* <DEDUP_REMOVED lines=8> */
.L_x_58:
[----:B------:R-:W-:Y:S05]  /*4890*/  BSYNC B1 ;  /* 0x0000000000017941 */ /* 0x000fea0003800000 */
.L_x_57:
        /* <DEDUP_REMOVED lines=10> */
.L_x_60:
[----:B------:R-:W-:Y:S05]  /*4940*/  BSYNC B1 ;  /* 0x0000000000017941 */ /* 0x000fea0003800000 */
.L_x_59:
        /* <DEDUP_REMOVED lines=13> */
.L_x_62:
[----:B------:R-:W-:Y:S05]  /*4a20*/  BSYNC B1 ;  /* 0x0000000000017941 */ /* 0x000fea0003800000 */
.L_x_61:
        /* <DEDUP_REMOVED lines=9> */
.L_x_64:
[----:B------:R-:W-:Y:S05]  /*4ac0*/  BSYNC B1 ;  /* 0x0000000000017941 */ /* 0x000fea0003800000 */
.L_x_63:
        /* <DEDUP_REMOVED lines=8> */
.L_x_66:
[----:B------:R-:W-:Y:S05]  /*4b50*/  BSYNC B1 ;  /* 0x0000000000017941 */ /* 0x000fea0003800000 */
.L_x_65:
        /* <DEDUP_REMOVED lines=10> */
.L_x_68:
[----:B------:R-:W-:Y:S05]  /*4c00*/  BSYNC B1 ;  /* 0x0000000000017941 */ /* 0x000fea0003800000 */
.L_x_67:
        /* <DEDUP_REMOVED lines=13> */
.L_x_70:
[----:B------:R-:W-:Y:S05]  /*4ce0*/  BSYNC B1 ;  /* 0x0000000000017941 */ /* 0x000fea0003800000 */
.L_x_69:
        /* <DEDUP_REMOVED lines=9> */
.L_x_72:
[----:B------:R-:W-:Y:S05]  /*4d80*/  BSYNC B1 ;  /* 0x0000000000017941 */ /* 0x000fea0003800000 */
.L_x_71:
        /* <DEDUP_REMOVED lines=8> */
.L_x_74:
[----:B------:R-:W-:Y:S05]  /*4e10*/  BSYNC B1 ;  /* 0x0000000000017941 */ /* 0x000fea0003800000 */
.L_x_73:
        /* <DEDUP_REMOVED lines=10> */
.L_x_76:
[----:B------:R-:W-:Y:S05]  /*4ec0*/  BSYNC B1 ;  /* 0x0000000000017941 */ /* 0x000fea0003800000 */
.L_x_75:
        /* <DEDUP_REMOVED lines=13> */
.L_x_78:
[----:B------:R-:W-:Y:S05]  /*4fa0*/  BSYNC B1 ;  /* 0x0000000000017941 */ /* 0x000fea0003800000 */
.L_x_77:
        /* <DEDUP_REMOVED lines=9> */
.L_x_80:
[----:B------:R-:W-:Y:S05]  /*5040*/  BSYNC B1 ;  /* 0x0000000000017941 */ /* 0x000fea0003800000 */
.L_x_79:
        /* <DEDUP_REMOVED lines=8> */
.L_x_82:
[----:B------:R-:W-:Y:S05]  /*50d0*/  BSYNC B1 ;  /* 0x0000000000017941 */ /* 0x000fea0003800000 */
.L_x_81:
        /* <DEDUP_REMOVED lines=10> */
.L_x_84:
[----:B------:R-:W-:Y:S05]  /*5180*/  BSYNC B1 ;  /* 0x0000000000017941 */ /* 0x000fea0003800000 */
.L_x_83:
[----:B-1----:R-:W2:Y:S01]  /*5190*/  LDL.LU R3, [R1+0x1e8] ;  /* 0x0001e80001037983 */ /* 0x002ea20000300800 */
[----:B------:R-:W-:Y:S01]  /*51a0*/  @!P0 IADD3.X R11, R7, UR44, RZ, P4, !PT ;  /* 0x0000002c070b8c10 */ /* 0x000fe2000a7fe4ff */
[----:B------:R-:W-:Y:S01]  /*51b0*/  BSSY B1, `(.L_x_85) ;  /* 0x0000008000017945 */ /* 0x000fe20003800000 */
[----:B--2---:R-:W-:-:S05]  /*51c0*/  @!P0 IMAD R3, R3, R17, R2 ;  /* 0x0000001103038224 */ /* 0x004fca00078e0202 */
[----:B------:R1:W-:Y:S02]  /*51d0*/  @!P0 STG.E.U8 desc[UR36][R10.64+0x30], R3 ;  /* 0x000030030a008986 */ /* 0x0003e4000c101124 */
[----:B-1----:R-:W-:Y:S01]  /*51e0*/  @!P3 IADD3 R10, P0, R6, UR45, RZ ;  /* 0x0000002d060abc10 */ /* 0x002fe2000ff1e0ff */
[----:B------:R-:W-:-:S12]  /*51f0*/  @P3 BRA `(.L_x_86) ;  /* 0x00000000000c3947 */ /* 0x000fd80003800000 */
[----:B------:R-:W2:Y:S02]  /*5200*/  LDG.E.U8 R16, desc[UR36][R4.64+0x31] ;  /* 0x0000312404107981 */ /* 0x000ea4000c1e1100 */
[----:B--2---:R-:W-:-:S05]  /*5210*/  PRMT R2, R16, 0x8880, RZ ;  /* 0x0000888010027816 */ /* 0x004fca00000000ff */
[----:B------:R-:W-:-:S07]  /*5220*/  IMAD R2, R2, R18, RZ ;  /* 0x0000001202027224 */ /* 0x000fce00078e02ff */
.L_x_86:
[----:B------:R-:W-:Y:S05]  /*5230*/  BSYNC B1 ;  /* 0x0000000000017941 */ /* 0x000fea0003800000 */
.L_x_85:
[----:B------:R-:W2:Y:S01]  /*5240*/  LDL.LU R3, [R1+0x1ec] ;  /* 0x0001ec0001037983 */ /* 0x000ea20000300800 */
[C---:B------:R-:W-:Y:S01]  /*5250*/  ISETP.LT.OR P6, PT, R0.reuse, 0x39, !P2 ;  /* 0x000000390000780c */ /* 0x040fe200057c1670 */
[----:B------:R-:W-:Y:S01]  /*5260*/  BSSY B1, `(.L_x_87) ;  /* 0x000000c000017945 */ /* 0x000fe20003800000 */
[----:B------:R-:W-:Y:S02]  /*5270*/  @!P3 IADD3.X R11, R7, UR44, RZ, P0, !PT ;  /* 0x0000002c070bbc10 */ /* 0x000fe400087fe4ff */
[C---:B------:R-:W-:Y:S02]  /*5280*/  ISETP.LT.OR P5, PT, R0.reuse, 0x3a, !P2 ;  /* 0x0000003a0000780c */ /* 0x040fe400057a1670 */
[C---:B------:R-:W-:Y:S02]  /*5290*/  ISETP.LT.OR P4, PT, R0.reuse, 0x39, !P1 ;  /* 0x000000390000780c */ /* 0x040fe40004f81670 */
[----:B------:R-:W-:Y:S01]  /*52a0*/  ISETP.LT.OR P0, PT, R0, 0x41, !P1 ;  /* 0x000000410000780c */ /* 0x000fe20004f01670 */
[----:B--2---:R-:W-:-:S05]  /*52b0*/  @!P3 IMAD R3, R3, R17, R2 ;  /* 0x000000110303b224 */ /* 0x004fca00078e0202 */
[----:B------:R1:W-:Y:S01]  /*52c0*/  @!P3 STG.E.U8 desc[UR36][R10.64+0x31], R3 ;  /* 0x000031030a00b986 */ /* 0x0003e2000c101124 */
[----:B------:R-:W-:Y:S01]  /*52d0*/  ISETP.LT.OR P3, PT, R0, 0x3a, !P1 ;  /* 0x0000003a0000780c */ /* 0x000fe20004f61670 */
[----:B------:R-:W-:-:S12]  /*52e0*/  @P6 BRA `(.L_x_88) ;  /* 0x00000000000c6947 */ /* 0x000fd80003800000 */
[----:B------:R-:W2:Y:S02]  /*52f0*/  LDG.E.U8 R16, desc[UR36][R8.64+0x38] ;  /* 0x0000382408107981 */ /* 0x000ea4000c1e1100 */
[----:B--2---:R-:W-:-:S05]  /*5300*/  PRMT R2, R16, 0x8880, RZ ;  /* 0x0000888010027816 */ /* 0x004fca00000000ff */
[----:B------:R-:W-:-:S07]  /*5310*/  IMAD R2, R2, R18, RZ ;  /* 0x0000001202027224 */ /* 0x000fce00078e02ff */
.L_x_88:
[----:B------:R-:W-:Y:S05]  /*5320*/  BSYNC B1 ;  /* 0x0000000000017941 */ /* 0x000fea0003800000 */
.L_x_87:
        /* <DEDUP_REMOVED lines=8> */
.L_x_90:
[----:B------:R-:W-:Y:S05]  /*53b0*/  BSYNC B1 ;  /* 0x0000000000017941 */ /* 0x000fea0003800000 */
.L_x_89:
[----:B-1----:R-:W2:Y:S01]  /*53c0*/  LDL.LU R3, [R1+0x1f4] ;  /* 0x0001f40001037983 */ /* 0x002ea20000300800 */
[----:B------:R-:W-:Y:S01]  /*53d0*/  @!P4 IADD3 R218, P6, R6, UR45, RZ ;  /* 0x0000002d06dacc10 */ /* 0x000fe2000ffde0ff */
[----:B------:R-:W-:Y:S03]  /*53e0*/  BSSY B1, `(.L_x_91) ;  /* 0x0000008000017945 */ /* 0x000fe60003800000 */
[----:B------:R-:W-:Y:S01]  /*53f0*/  @!P4 IADD3.X R219, R7, UR44, RZ, P6, !PT ;  /* 0x0000002c07dbcc10 */ /* 0x000fe2000b7fe4ff */
[----:B--2---:R-:W-:-:S05]  /*5400*/  @!P5 IMAD R3, R3, R17, R2 ;  /* 0x000000110303d224 */ /* 0x004fca00078e0202 */
[----:B------:R1:W-:Y:S01]  /*5410*/  @!P5 STG.E.U8 desc[UR36][R6.64+0x39], R3 ;  /* 0x000039030600d986 */ /* 0x0003e2000c101124 */
[----:B------:R-:W-:Y:S05]  /*5420*/  @P4 BRA `(.L_x_92) ;  /* 0x00000000000c4947 */ /* 0x000fea0003800000 */
[----:B------:R-:W2:Y:S02]  /*5430*/  LDG.E.U8 R16, desc[UR36][R4.64+0x38] ;  /* 0x0000382404107981 */ /* 0x000ea4000c1e1100 */
[----:B--2---:R-:W-:-:S05]  /*5440*/  PRMT R2, R16, 0x8880, RZ ;  /* 0x0000888010027816 */ /* 0x004fca00000000ff */
[----:B------:R-:W-:-:S07]  /*5450*/  IMAD R2, R2, R18, RZ ;  /* 0x0000001202027224 */ /* 0x000fce00078e02ff */
.L_x_92:
[----:B------:R-:W-:Y:S05]  /*5460*/  BSYNC B1 ;  /* 0x0000000000017941 */ /* 0x000fea0003800000 */
.L_x_91:
        /* <DEDUP_REMOVED lines=10> */
.L_x_94:
[----:B------:R-:W-:Y:S05]  /*5510*/  BSYNC B1 ;  /* 0x0000000000017941 */ /* 0x000fea0003800000 */
.L_x_93:
[----:B-1----:R-:W2:Y:S01]  /*5520*/  LDL.LU R3, [R1+0x1fc] ;  /* 0x0001fc0001037983 */ /* 0x002ea20000300800 */
[C---:B------:R-:W-:Y:S01]  /*5530*/  ISETP.LT.OR P4, PT, R0.reuse, 0x41, !P2 ;  /* 0x000000410000780c */ /* 0x040fe20005781670 */
[----:B------:R-:W-:Y:S01]  /*5540*/  BSSY B1, `(.L_x_95) ;  /* 0x000000a000017945 */ /* 0x000fe20003800000 */
[----:B------:R-:W-:Y:S02]  /*5550*/  ISETP.LT.OR P5, PT, R0, 0x42, !P2 ;  /* 0x000000420000780c */ /* 0x000fe400057a1670 */
[----:B------:R-:W-:Y:S01]  /*5560*/  @!P0 IADD3 R218, P6, R6, UR45, RZ ;  /* 0x0000002d06da8c10 */ /* 0x000fe2000ffde0ff */
[----:B--2---:R-:W-:-:S05]  /*5570*/  @!P3 IMAD R3, R3, R17, R2 ;  /* 0x000000110303b224 */ /* 0x004fca00078e0202 */
[----:B------:R1:W-:Y:S01]  /*5580*/  @!P3 STG.E.U8 desc[UR36][R10.64+0x39], R3 ;  /* 0x000039030a00b986 */ /* 0x0003e2000c101124 */
[----:B------:R-:W-:Y:S02]  /*5590*/  ISETP.LT.OR P3, PT, R0, 0x42, !P1 ;  /* 0x000000420000780c */ /* 0x000fe40004f61670 */
[----:B------:R-:W-:Y:S11]  /*55a0*/  @P4 BRA `(.L_x_96) ;  /* 0x00000000000c4947 */ /* 0x000ff60003800000 */
[----:B------:R-:W2:Y:S02]  /*55b0*/  LDG.E.U8 R16, desc[UR36][R8.64+0x40] ;  /* 0x0000402408107981 */ /* 0x000ea4000c1e1100 */
[----:B--2---:R-:W-:-:S05]  /*55c0*/  PRMT R2, R16, 0x8880, RZ ;  /* 0x0000888010027816 */ /* 0x004fca00000000ff */
[----:B------:R-:W-:-:S07]  /*55d0*/  IMAD R2, R2, R18, RZ ;  /* 0x0000001202027224 */ /* 0x000fce00078e02ff */
.L_x_96:
[----:B------:R-:W-:Y:S05]  /*55e0*/  BSYNC B1 ;  /* 0x0000000000017941 */ /* 0x000fea0003800000 */
.L_x_95:
        /* <DEDUP_REMOVED lines=8> */
.L_x_98:
[----:B------:R-:W-:Y:S05]  /*5670*/  BSYNC B1 ;  /* 0x0000000000017941 */ /* 0x000fea0003800000 */
.L_x_97:
[----:B-1----:R-:W2:Y:S01]  /*5680*/  LDL.LU R3, [R1+0x204] ;  /* 0x0002040001037983 */ /* 0x002ea20000300800 */
[----:B------:R-:W-:Y:S01]  /*5690*/  BSSY B1, `(.L_x_99) ;  /* 0x0000008000017945 */ /* 0x000fe20003800000 */
[----:B------:R-:W-:Y:S01]  /*56a0*/  @!P0 IADD3.X R219, R7, UR44, RZ, P6, !PT ;  /* 0x0000002c07db8c10 */ /* 0x000fe2000b7fe4ff */
[----:B--2---:R-:W-:-:S05]  /*56b0*/  @!P5 IMAD R3, R3, R17, R2 ;  /* 0x000000110303d224 */ /* 0x004fca00078e0202 */
[----:B------:R1:W-:Y:S01]  /*56c0*/  @!P5 STG.E.U8 desc[UR36][R6.64+0x41], R3 ;  /* 0x000041030600d986 */ /* 0x0003e2000c101124 */
[----:B------:R-:W-:Y:S05]  /*56d0*/  @P0 BRA `(.L_x_100) ;  /* 0x00000000000c0947 */ /* 0x000fea0003800000 */
[----:B------:R-:W2:Y:S02]  /*56e0*/  LDG.E.U8 R16, desc[UR36][R4.64+0x40] ;  /* 0x0000402404107981 */ /* 0x000ea4000c1e1100 */
[----:B--2---:R-:W-:-:S05]  /*56f0*/  PRMT R2, R16, 0x8880, RZ ;  /* 0x0000888010027816 */ /* 0x004fca00000000ff */
[----:B------:R-:W-:-:S07]  /*5700*/  IMAD R2, R2, R18, RZ ;  /* 0x0000001202027224 */ /* 0x000fce00078e02ff */
.L_x_100:
[----:B------:R-:W-:Y:S05]  /*5710*/  BSYNC B1 ;  /* 0x0000000000017941 */ /* 0x000fea0003800000 */
.L_x_99:
[----:B-1----:R-:W2:Y:S01]  /*5720*/  LDL.LU R3, [R1+0x208] ;  /* 0x0002080001037983 */ /* 0x002ea20000300800 */
[----:B------:R-:W-:Y:S01]  /*5730*/  @!P3 IADD3 R10, P5, R6, UR45, RZ ;  /* 0x0000002d060abc10 */ /* 0x000fe2000ffbe0ff */
[----:B------:R-:W-:Y:S01]  /*5740*/  BSSY B1, `(.L_x_101) ;  /* 0x000000c000017945 */ /* 0x000fe20003800000 */
[C---:B------:R-:W-:Y:S02]  /*5750*/  ISETP.LT.OR P6, PT, R0.reuse, 0x49, !P2 ;  /* 0x000000490000780c */ /* 0x040fe400057c1670 */
[----:B------:R-:W-:Y:S02]  /*5760*/  @!P3 IADD3.X R11, R7, UR44, RZ, P5, !PT ;  /* 0x0000002c070bbc10 */ /* 0x000fe4000affe4ff */
        /* <DEDUP_REMOVED lines=9> */
.L_x_102:
[----:B------:R-:W-:Y:S05]  /*5800*/  BSYNC B1 ;  /* 0x0000000000017941 */ /* 0x000fea0003800000 */
.L_x_101:
        /* <DEDUP_REMOVED lines=8> */
.L_x_104:
[----:B------:R-:W-:Y:S05]  /*5890*/  BSYNC B1 ;  /* 0x0000000000017941 */ /* 0x000fea0003800000 */
.L_x_103:
        /* <DEDUP_REMOVED lines=8> */
.L_x_106:
[----:B------:R-:W-:Y:S05]  /*5920*/  BSYNC B1 ;  /* 0x0000000000017941 */ /* 0x000fea0003800000 */
.L_x_105:
[----:B-1----:R-:W2:Y:S01]  /*5930*/  LDL.LU R3, [R1+0x214] ;  /* 0x0002140001037983 */ /* 0x002ea20000300800 */
[----:B------:R-:W-:Y:S01]  /*5940*/  BSSY B1, `(.L_x_107) ;  /* 0x000000b000017945 */ /* 0x000fe20003800000 */
[----:B------:R-:W-:Y:S02]  /*5950*/  ISETP.LT.OR P3, PT, R0, 0x51, !P1 ;  /* 0x000000510000780c */ /* 0x000fe40004f61670 */
[----:B------:R-:W-:Y:S01]  /*5960*/  @!P5 IADD3 R10, P6, R6, UR45, RZ ;  /* 0x0000002d060adc10 */ /* 0x000fe2000ffde0ff */
[----:B--2---:R-:W-:-:S05]  /*5970*/  @!P0 IMAD R3, R3, R17, R2 ;  /* 0x0000001103038224 */ /* 0x004fca00078e0202 */
[----:B------:R1:W-:Y:S01]  /*5980*/  @!P0 STG.E.U8 desc[UR36][R6.64+0x49], R3 ;  /* 0x0000490306008986 */ /* 0x0003e2000c101124 */
[----:B------:R-:W-:-:S04]  /*5990*/  @!P4 IADD3 R218, P0, R6, UR45, RZ ;  /* 0x0000002d06dacc10 */ /* 0x000fc8000ff1e0ff */
[----:B------:R-:W-:Y:S01]  /*59a0*/  @!P4 IADD3.X R219, R7, UR44, RZ, P0, !PT ;  /* 0x0000002c07dbcc10 */ /* 0x000fe200087fe4ff */
[----:B------:R-:W-:Y:S08]  /*59b0*/  @P4 BRA `(.L_x_108) ;  /* 0x00000000000c4947 */ /* 0x000ff00003800000 */
[----:B------:R-:W2:Y:S02]  /*59c0*/  LDG.E.U8 R16, desc[UR36][R4.64+0x48] ;  /* 0x0000482404107981 */ /* 0x000ea4000c1e1100 */
[----:B--2---:R-:W-:-:S05]  /*59d0*/  PRMT R2, R16, 0x8880, RZ ;  /* 0x0000888010027816 */ /* 0x004fca00000000ff */
[----:B------:R-:W-:-:S07]  /*59e0*/  IMAD R2, R2, R18, RZ ;  /* 0x0000001202027224 */ /* 0x000fce00078e02ff */
.L_x_108:
[----:B------:R-:W-:Y:S05]  /*59f0*/  BSYNC B1 ;  /* 0x0000000000017941 */ /* 0x000fea0003800000 */
.L_x_107:
        /* <DEDUP_REMOVED lines=9> */
.L_x_110:
[----:B------:R-:W-:Y:S05]  /*5a90*/  BSYNC B1 ;  /* 0x0000000000017941 */ /* 0x000fea0003800000 */
.L_x_109:
        /* <DEDUP_REMOVED lines=12> */
.L_x_112:
[----:B------:R-:W-:Y:S05]  /*5b60*/  BSYNC B1 ;  /* 0x0000000000017941 */ /* 0x000fea0003800000 */
.L_x_111:
        /* <DEDUP_REMOVED lines=8> */
.L_x_114:
[----:B------:R-:W-:Y:S05]  /*5bf0*/  BSYNC B1 ;  /* 0x0000000000017941 */ /* 0x000fea0003800000 */
.L_x_113:
        /* <DEDUP_REMOVED lines=9> */
.L_x_116:
[----:B------:R-:W-:Y:S05]  /*5c90*/  BSYNC B1 ;  /* 0x0000000000017941 */ /* 0x000fea0003800000 */
.L_x_115:
        /* <DEDUP_REMOVED lines=14> */
.L_x_118:
[----:B------:R-:W-:Y:S05]  /*5d80*/  BSYNC B1 ;  /* 0x0000000000017941 */ /* 0x000fea0003800000 */
.L_x_117:
        /* <DEDUP_REMOVED lines=8> */
.L_x_120:
[----:B------:R-:W-:Y:S05]  /*5e10*/  BSYNC B1 ;  /* 0x0000000000017941 */ /* 0x000fea0003800000 */
.L_x_119:
        /* <DEDUP_REMOVED lines=8> */
.L_x_122:
[----:B------:R-:W-:Y:S05]  /*5ea0*/  BSYNC B1 ;  /* 0x0000000000017941 */ /* 0x000fea0003800000 */
.L_x_121:
        /* <DEDUP_REMOVED lines=12> */
.L_x_124:
[----:B------:R-:W-:Y:S05]  /*5f70*/  BSYNC B1 ;  /* 0x0000000000017941 */ /* 0x000fea0003800000 */
.L_x_123:
        /* <DEDUP_REMOVED lines=9> */
.L_x_126:
[----:B------:R-:W-:Y:S05]  /*6010*/  BSYNC B1 ;  /* 0x0000000000017941 */ /* 0x000fea0003800000 */
.L_x_125:
        /* <DEDUP_REMOVED lines=12> */
.L_x_128:
[----:B------:R-:W-:Y:S05]  /*60e0*/  BSYNC B1 ;  /* 0x0000000000017941 */ /* 0x000fea0003800000 */
.L_x_127:
        /* <DEDUP_REMOVED lines=8> */
.L_x_130:
[----:B------:R-:W-:Y:S05]  /*6170*/  BSYNC B1 ;  /* 0x0000000000017941 */ /* 0x000fea0003800000 */
.L_x_129:
        /* <DEDUP_REMOVED lines=9> */
.L_x_132:
[----:B------:R-:W-:Y:S05]  /*6210*/  BSYNC B1 ;  /* 0x0000000000017941 */ /* 0x000fea0003800000 */
.L_x_131:
        /* <DEDUP_REMOVED lines=14> */
.L_x_134:
[----:B------:R-:W-:Y:S05]  /*6300*/  BSYNC B1 ;  /* 0x0000000000017941 */ /* 0x000fea0003800000 */
.L_x_133:
        /* <DEDUP_REMOVED lines=8> */
.L_x_136:
[----:B------:R-:W-:Y:S05]  /*6390*/  BSYNC B1 ;  /* 0x0000000000017941 */ /* 0x000fea0003800000 */
.L_x_135:
        /* <DEDUP_REMOVED lines=8> */
.L_x_138:
[----:B------:R-:W-:Y:S05]  /*6420*/  BSYNC B1 ;  /* 0x0000000000017941 */ /* 0x000fea0003800000 */
.L_x_137:
        /* <DEDUP_REMOVED lines=12> */
.L_x_140:
[----:B------:R-:W-:Y:S05]  /*64f0*/  BSYNC B1 ;  /* 0x0000000000017941 */ /* 0x000fea0003800000 */
.L_x_139:
        /* <DEDUP_REMOVED lines=9> */
.L_x_142:
[----:B------:R-:W-:Y:S05]  /*6590*/  BSYNC B1 ;  /* 0x0000000000017941 */ /* 0x000fea0003800000 */
.L_x_141:
        /* <DEDUP_REMOVED lines=12> */
.L_x_144:
[----:B------:R-:W-:Y:S05]  /*6660*/  BSYNC B1 ;  /* 0x0000000000017941 */ /* 0x000fea0003800000 */
.L_x_143:
        /* <DEDUP_REMOVED lines=8> */
.L_x_146:
[----:B------:R-:W-:Y:S05]  /*66f0*/  BSYNC B1 ;  /* 0x0000000000017941 */ /* 0x000fea0003800000 */
.L_x_145:
        /* <DEDUP_REMOVED lines=9> */
.L_x_148:
[----:B------:R-:W-:Y:S05]  /*6790*/  BSYNC B1 ;  /* 0x0000000000017941 */ /* 0x000fea0003800000 */
.L_x_147:
        /* <DEDUP_REMOVED lines=14> */
.L_x_150:
[----:B------:R-:W-:Y:S05]  /*6880*/  BSYNC B1 ;  /* 0x0000000000017941 */ /* 0x000fea0003800000 */
.L_x_149:
        /* <DEDUP_REMOVED lines=8> */
.L_x_152:
[----:B------:R-:W-:Y:S05]  /*6910*/  BSYNC B1 ;  /* 0x0000000000017941 */ /* 0x000fea0003800000 */
.L_x_151:
        /* <DEDUP_REMOVED lines=8> */
.L_x_154:
[----:B------:R-:W-:Y:S05]  /*69a0*/  BSYNC B1 ;  /* 0x0000000000017941 */ /* 0x000fea0003800000 */
.L_x_153:
        /* <DEDUP_REMOVED lines=12> */
.L_x_156:
[----:B------:R-:W-:Y:S05]  /*6a70*/  BSYNC B1 ;  /* 0x0000000000017941 */ /* 0x000fea0003800000 */
.L_x_155:
        /* <DEDUP_REMOVED lines=9> */
.L_x_158:
[----:B------:R-:W-:Y:S05]  /*6b10*/  BSYNC B1 ;  /* 0x0000000000017941 */ /* 0x000fea0003800000 */
.L_x_157:
        /* <DEDUP_REMOVED lines=12> */
.L_x_160:
[----:B------:R-:W-:Y:S05]  /*6be0*/  BSYNC B1 ;  /* 0x0000000000017941 */ /* 0x000fea0003800000 */
.L_x_159:
        /* <DEDUP_REMOVED lines=8> */
.L_x_162:
[----:B------:R-:W-:Y:S05]  /*6c70*/  BSYNC B1 ;  /* 0x0000000000017941 */ /* 0x000fea0003800000 */
.L_x_161:
        /* <DEDUP_REMOVED lines=9> */
.L_x_164:
[----:B------:R-:W-:Y:S05]  /*6d10*/  BSYNC B1 ;  /* 0x0000000000017941 */ /* 0x000fea0003800000 */
.L_x_163:
        /* <DEDUP_REMOVED lines=14> */
.L_x_166:
[----:B------:R-:W-:Y:S05]  /*6e00*/  BSYNC B1 ;  /* 0x0000000000017941 */ /* 0x000fea0003800000 */
.L_x_165:
        /* <DEDUP_REMOVED lines=8> */
.L_x_168:
[----:B------:R-:W-:Y:S05]  /*6e90*/  BSYNC B1 ;  /* 0x0000000000017941 */ /* 0x000fea0003800000 */
.L_x_167:
        /* <DEDUP_REMOVED lines=8> */
.L_x_170:
[----:B------:R-:W-:Y:S05]  /*6f20*/  BSYNC B1 ;  /* 0x0000000000017941 */ /* 0x000fea0003800000 */
.L_x_169:
        /* <DEDUP_REMOVED lines=12> */
.L_x_172:
[----:B------:R-:W-:Y:S05]  /*6ff0*/  BSYNC B1 ;  /* 0x0000000000017941 */ /* 0x000fea0003800000 */
.L_x_171:
        /* <DEDUP_REMOVED lines=9> */
.L_x_174:
[----:B------:R-:W-:Y:S05]  /*7090*/  BSYNC B1 ;  /* 0x0000000000017941 */ /* 0x000fea0003800000 */
.L_x_173:
        /* <DEDUP_REMOVED lines=12> */
.L_x_176:
[----:B------:R-:W-:Y:S05]  /*7160*/  BSYNC B1 ;  /* 0x0000000000017941 */ /* 0x000fea0003800000 */
.L_x_175:
        /* <DEDUP_REMOVED lines=8> */
.L_x_178:
[----:B------:R-:W-:Y:S05]  /*71f0*/  BSYNC B1 ;  /* 0x0000000000017941 */ /* 0x000fea0003800000 */
.L_x_177:
        /* <DEDUP_REMOVED lines=9> */
.L_x_180:
[----:B------:R-:W-:Y:S05]  /*7290*/  BSYNC B1 ;  /* 0x0000000000017941 */ /* 0x000fea0003800000 */
.L_x_179:
        /* <DEDUP_REMOVED lines=14> */
.L_x_182:
[----:B------:R-:W-:Y:S05]  /*7380*/  BSYNC B1 ;  /* 0x0000000000017941 */ /* 0x000fea0003800000 */
.L_x_181:
        /* <DEDUP_REMOVED lines=8> */
.L_x_184:
[----:B------:R-:W-:Y:S05]  /*7410*/  BSYNC B1 ;  /* 0x0000000000017941 */ /* 0x000fea0003800000 */
.L_x_183:
        /* <DEDUP_REMOVED lines=8> */
.L_x_186:
[----:B------:R-:W-:Y:S05]  /*74a0*/  BSYNC B1 ;  /* 0x0000000000017941 */ /* 0x000fea0003800000 */
.L_x_185:
        /* <DEDUP_REMOVED lines=12> */
.L_x_188:
[----:B------:R-:W-:Y:S05]  /*7570*/  BSYNC B1 ;  /* 0x0000000000017941 */ /* 0x000fea0003800000 */
.L_x_187:
        /* <DEDUP_REMOVED lines=9> */
.L_x_190:
[----:B------:R-:W-:Y:S05]  /*7610*/  BSYNC B1 ;  /* 0x0000000000017941 */ /* 0x000fea0003800000 */
.L_x_189:
        /* <DEDUP_REMOVED lines=12> */
.L_x_192:
[----:B------:R-:W-:Y:S05]  /*76e0*/  BSYNC B1 ;  /* 0x0000000000017941 */ /* 0x000fea0003800000 */
.L_x_191:
        /* <DEDUP_REMOVED lines=8> */
.L_x_194:
[----:B------:R-:W-:Y:S05]  /*7770*/  BSYNC B1 ;  /* 0x0000000000017941 */ /* 0x000fea0003800000 */
.L_x_193:
        /* <DEDUP_REMOVED lines=9> */
.L_x_196:
[----:B------:R-:W-:Y:S05]  /*7810*/  BSYNC B1 ;  /* 0x0000000000017941 */ /* 0x000fea0003800000 */
.L_x_195:
        /* <DEDUP_REMOVED lines=14> */
.L_x_198:
[----:B------:R-:W-:Y:S05]  /*7900*/  BSYNC B1 ;  /* 0x0000000000017941 */ /* 0x000fea0003800000 */
.L_x_197:
        /* <DEDUP_REMOVED lines=8> */
.L_x_200:
[----:B------:R-:W-:Y:S05]  /*7990*/  BSYNC B1 ;  /* 0x0000000000017941 */ /* 0x000fea0003800000 */
.L_x_199:
        /* <DEDUP_REMOVED lines=8> */
.L_x_202:
[----:B------:R-:W-:Y:S05]  /*7a20*/  BSYNC B1 ;  /* 0x0000000000017941 */ /* 0x000fea0003800000 */
.L_x_201:
[----:B-1----:R-:W2:Y:S01]  /*7a30*/  LDL.LU R3, [R1+0x2d4] ;  /* 0x0002d40001037983 */ /* 0x002ea20000300800 */
[----:B------:R-:W-:Y:S01]  /*7a40*/  @!P0 IADD3 R218, P6, R6, UR45, RZ ;  /* 0x0000002d06da8c10 */ /* 0x000fe2000ffde0ff */
[----:B------:R-:W-:Y:S01]  /*7a50*/  BSSY B1, `(.L_x_203) ;  /* 0x000000b000017945 */ /* 0x000fe20003800000 */
[----:B------:R-:W-:Y:S02]  /*7a60*/  ISETP.LT.OR P5, PT, R0, 0xb1, !P1 ;  /* 0x000000b10000780c */ /* 0x000fe40004fa1670 */
[----:B------:R-:W-:Y:S02]  /*7a70*/  @!P0 IADD3.X R219, R7, UR44, RZ, P6, !PT ;  /* 0x0000002c07db8c10 */ /* 0x000fe4000b7fe4ff */
[----:B------:R-:W-:Y:S01]  /*7a80*/  @!P4 IADD3 R10, P6, R6, UR45, RZ ;  /* 0x0000002d060acc10 */ /* 0x000fe2000ffde0ff */
[----:B--2---:R-:W-:-:S05]  /*7a90*/  @!P3 IMAD R3, R3, R17, R2 ;  /* 0x000000110303b224 */ /* 0x004fca00078e0202 */
[----:B------:R1:W-:Y:S01]  /*7aa0*/  @!P3 STG.E.U8 desc[UR36][R6.64+0xa9], R3 ;  /* 0x0000a9030600b986 */ /* 0x0003e2000c101124 */
[----:B------:R-:W-:Y:S01]  /*7ab0*/  ISETP.LT.OR P3, PT, R0, 0xb1, !P2 ;  /* 0x000000b10000780c */ /* 0x000fe20005761670 */
[----:B------:R-:W-:-:S12]  /*7ac0*/  @P0 BRA `(.L_x_204) ;  /* 0x00000000000c0947 */ /* 0x000fd80003800000 */
[----:B------:R-:W2:Y:S02]  /*7ad0*/  LDG.E.U8 R16, desc[UR36][R4.64+0xa8] ;  /* 0x0000a82404107981 */ /* 0x000ea4000c1e1100 */
[----:B--2---:R-:W-:-:S05]  /*7ae0*/  PRMT R2, R16, 0x8880, RZ ;  /* 0x0000888010027816 */ /* 0x004fca00000000ff */
[----:B------:R-:W-:-:S07]  /*7af0*/  IMAD R2, R2, R18, RZ ;  /* 0x0000001202027224 */ /* 0x000fce00078e02ff */
.L_x_204:
[----:B------:R-:W-:Y:S05]  /*7b00*/  BSYNC B1 ;  /* 0x0000000000017941 */ /* 0x000fea0003800000 */
.L_x_203:
        /* <DEDUP_REMOVED lines=9> */
.L_x_206:
[----:B------:R-:W-:Y:S05]  /*7ba0*/  BSYNC B1 ;  /* 0x0000000000017941 */ /* 0x000fea0003800000 */
.L_x_205:
        /* <DEDUP_REMOVED lines=8> */
.L_x_208:
[----:B------:R-:W-:Y:S05]  /*7c30*/  BSYNC B1 ;  /* 0x0000000000017941 */ /* 0x000fea0003800000 */
.L_x_207:
[----:B-1----:R-:W2:Y:S01]  /*7c40*/  LDL.LU R3, [R1+0x2e0] ;  /* 0x0002e00001037983 */ /* 0x002ea20000300800 */
[----:B------:R-:W-:Y:S01]  /*7c50*/  BSSY B1, `(.L_x_209) ;  /* 0x000000b000017945 */ /* 0x000fe20003800000 */
[----:B------:R-:W-:Y:S02]  /*7c60*/  ISETP.GE.AND P0, PT, R19, 0x81, PT ;  /* 0x000000811300780c */ /* 0x000fe40003f06270 */
[----:B------:R-:W-:Y:S02]  /*7c70*/  ISETP.LT.OR P4, PT, R0, 0xb2, !P1 ;  /* 0x000000b20000780c */ /* 0x000fe40004f81670 */
[----:B------:R-:W-:Y:S01]  /*7c80*/  @!P5 IADD3 R10, P6, R6, UR45, RZ ;  /* 0x0000002d060adc10 */ /* 0x000fe2000ffde0ff */
[----:B--2---:R-:W-:-:S05]  /*7c90*/  @!P3 IMAD R3, R3, R17, R2 ;  /* 0x000000110303b224 */ /* 0x004fca00078e0202 */
[----:B------:R1:W-:Y:S01]  /*7ca0*/  @!P3 STG.E.U8 desc[UR36][R6.64+0xb0], R3 ;  /* 0x0000b0030600b986 */ /* 0x0003e2000c101124 */
[----:B------:R-:W-:-:S13]  /*7cb0*/  ISETP.LT.OR P3, PT, R0, 0xb2, !P2 ;  /* 0x000000b20000780c */ /* 0x000fda0005761670 */
[----:B-1----:R-:W-:Y:S05]  /*7cc0*/  @P3 BRA `(.L_x_210) ;  /* 0x00000000000c3947 */ /* 0x002fea0003800000 */
[----:B------:R-:W2:Y:S02]  /*7cd0*/  LDG.E.U8 R16, desc[UR36][R8.64+0xb1] ;  /* 0x0000b12408107981 */ /* 0x000ea4000c1e1100 */
[----:B--2---:R-:W-:-:S05]  /*7ce0*/  PRMT R2, R16, 0x8880, RZ ;  /* 0x0000888010027816 */ /* 0x004fca00000000ff */
[----:B------:R-:W-:-:S07]  /*7cf0*/  IMAD R2, R2, R18, RZ ;  /* 0x0000001202027224 */ /* 0x000fce00078e02ff */
.L_x_210:
[----:B------:R-:W-:Y:S05]  /*7d00*/  BSYNC B1 ;  /* 0x0000000000017941 */ /* 0x000fea0003800000 */
.L_x_209:
[----:B------:R-:W2:Y:S01]  /*7d10*/  LDL.LU R3, [R1+0x2e4] ;  /* 0x0002e40001037983 */ /* 0x000ea20000300800 */
        /* <DEDUP_REMOVED lines=8> */
.L_x_212:
[----:B------:R-:W-:Y:S05]  /*7da0*/  BSYNC B1 ;  /* 0x0000000000017941 */ /* 0x000fea0003800000 */
.L_x_211:
[----:B-1----:R-:W2:Y:S01]  /*7db0*/  LDL.LU R3, [R1+0x2e8] ;  /* 0x0002e80001037983 */ /* 0x002ea20000300800 */
[----:B------:R-:W-:Y:S01]  /*7dc0*/  BSSY B1, `(.L_x_213) ;  /* 0x000000c000017945 */ /* 0x000fe20003800000 */
[C---:B------:R-:W-:Y:S02]  /*7dd0*/  ISETP.LT.OR P3, PT, R0.reuse, 0xb9, !P2 ;  /* 0x000000b90000780c */ /* 0x040fe40005761670 */
[C---:B------:R-:W-:Y:S02]  /*7de0*/  ISETP.LT.OR P2, PT, R0.reuse, 0xba, !P2 ;  /* 0x000000ba0000780c */ /* 0x040fe40005741670 */
[----:B------:R-:W-:Y:S01]  /*7df0*/  ISETP.LT.OR P6, PT, R0, 0xb9, !P1 ;  /* 0x000000b90000780c */ /* 0x000fe20004fc1670 */
[----:B--2---:R-:W-:-:S05]  /*7e00*/  @!P5 IMAD R3, R3, R17, R2 ;  /* 0x000000110303d224 */ /* 0x004fca00078e0202 */
[----:B------:R1:W-:Y:S02]  /*7e10*/  @!P5 STG.E.U8 desc[UR36][R10.64+0xb0], R3 ;  /* 0x0000b0030a00d986 */ /* 0x0003e4000c101124 */
[----:B-1----:R-:W-:-:S04]  /*7e20*/  @!P4 IADD3 R10, P5, R6, UR45, RZ ;  /* 0x0000002d060acc10 */ /* 0x002fc8000ffbe0ff */
[----:B------:R-:W-:Y:S01]  /*7e30*/  @!P4 IADD3.X R11, R7, UR44, RZ, P5, !PT ;  /* 0x0000002c070bcc10 */ /* 0x000fe2000affe4ff */
[----:B------:R-:W-:Y:S08]  /*7e40*/  @P4 BRA `(.L_x_214) ;  /* 0x00000000000c4947 */ /* 0x000ff00003800000 */
[----:B------:R-:W2:Y:S02]  /*7e50*/  LDG.E.U8 R16, desc[UR36][R4.64+0xb1] ;  /* 0x0000b12404107981 */ /* 0x000ea4000c1e1100 */
[----:B--2---:R-:W-:-:S05]  /*7e60*/  PRMT R2, R16, 0x8880, RZ ;  /* 0x0000888010027816 */ /* 0x004fca00000000ff */
[----:B------:R-:W-:-:S07]  /*7e70*/  IMAD R2, R2, R18, RZ ;  /* 0x0000001202027224 */ /* 0x000fce00078e02ff */
.L_x_214:
[----:B------:R-:W-:Y:S05]  /*7e80*/  BSYNC B1 ;  /* 0x0000000000017941 */ /* 0x000fea0003800000 */
.L_x_213:
[----:B------:R-:W2:Y:S01]  /*7e90*/  LDL.LU R3, [R1+0x2ec] ;  /* 0x0002ec0001037983 */ /* 0x000ea20000300800 */
[----:B------:R-:W-:Y:S01]  /*7ea0*/  BSSY B1, `(.L_x_215) ;  /* 0x0000007000017945 */ /* 0x000fe20003800000 */
[----:B--2---:R-:W-:-:S05]  /*7eb0*/  @!P4 IMAD R3, R3, R17, R2 ;  /* 0x000000110303c224 */ /* 0x004fca00078e0202 */
[----:B------:R1:W-:Y:S01]  /*7ec0*/  @!P4 STG.E.U8 desc[UR36][R10.64+0xb1], R3 ;  /* 0x0000b1030a00c986 */ /* 0x0003e2000c101124 */
[----:B------:R-:W-:Y:S05]  /*7ed0*/  @P3 BRA `(.L_x_216) ;  /* 0x00000000000c3947 */ /* 0x000fea0003800000 */
[----:B------:R-:W2:Y:S02]  /*7ee0*/  LDG.E.U8 R16, desc[UR36][R8.64+0xb8] ;  /* 0x0000b82408107981 */ /* 0x000ea4000c1e1100 */
[----:B--2---:R-:W-:-:S05]  /*7ef0*/  PRMT R2, R16, 0x8880, RZ ;  /* 0x0000888010027816 */ /* 0x004fca00000000ff */
[----:B------:R-:W-:-:S07]  /*7f00*/  IMAD R2, R2, R18, RZ ;  /* 0x0000001202027224 */ /* 0x000fce00078e02ff */
.L_x_216:
[----:B------:R-:W-:Y:S05]  /*7f10*/  BSYNC B1 ;  /* 0x0000000000017941 */ /* 0x000fea0003800000 */
.L_x_215:
        /* <DEDUP_REMOVED lines=8> */
.L_x_218:
[----:B------:R-:W-:Y:S05]  /*7fa0*/  BSYNC B1 ;  /* 0x0000000000017941 */ /* 0x000fea0003800000 */
.L_x_217:
[----:B------:R-:W2:Y:S01]  /*7fb0*/  LDL.LU R10, [R1+0x2f4] ;  /* 0x0002f400010a7983 */ /* 0x000ea20000300800 */
[----:B0-----:R-:W-:Y:S01]  /*7fc0*/  @!P6 IADD3 R8, P4, R6, UR45, RZ ;  /* 0x0000002d0608ec10 */ /* 0x001fe2000ff9e0ff */
[----:B------:R-:W-:Y:S01]  /*7fd0*/  BSSY B1, `(.L_x_219) ;  /* 0x000000a000017945 */ /* 0x000fe20003800000 */
[----:B-1----:R-:W-:Y:S02]  /*7fe0*/  IADD3 R3, P3, R222, 0x80, RZ ;  /* 0x00000080de037810 */ /* 0x002fe40007f7e0ff */
[----:B------:R-:W-:Y:S02]  /*7ff0*/  ISETP.LT.OR P1, PT, R0, 0xba, !P1 ;  /* 0x000000ba0000780c */ /* 0x000fe40004f21670 */
[----:B------:R-:W-:Y:S01]  /*8000*/  @!P6 IADD3.X R9, R7, UR44, RZ, P4, !PT ;  /* 0x0000002c0709ec10 */ /* 0x000fe2000a7fe4ff */
[----:B--2---:R-:W-:-:S05]  /*8010*/  @!P2 IMAD R10, R10, R17, R2 ;  /* 0x000000110a0aa224 */ /* 0x004fca00078e0202 */
[----:B------:R0:W-:Y:S01]  /*8020*/  @!P2 STG.E.U8 desc[UR36][R6.64+0xb9], R10 ;  /* 0x0000b90a0600a986 */ /* 0x0001e2000c101124 */
[----:B------:R-:W-:Y:S05]  /*8030*/  @P6 BRA `(.L_x_220) ;  /* 0x00000000000c6947 */ /* 0x000fea0003800000 */
[----:B------:R-:W2:Y:S02]  /*8040*/  LDG.E.U8 R16, desc[UR36][R4.64+0xb8] ;  /* 0x0000b82404107981 */ /* 0x000ea4000c1e1100 */
[----:B--2---:R-:W-:-:S05]  /*8050*/  PRMT R2, R16, 0x8880, RZ ;  /* 0x0000888010027816 */ /* 0x004fca00000000ff */
[----:B------:R-:W-:-:S07]  /*8060*/  IMAD R2, R2, R18, RZ ;  /* 0x0000001202027224 */ /* 0x000fce00078e02ff */
.L_x_220:
[----:B------:R-:W-:Y:S05]  /*8070*/  BSYNC B1 ;  /* 0x0000000000017941 */ /* 0x000fea0003800000 */
.L_x_219:
[----:B0-----:R-:W2:Y:S01]  /*8080*/  LDL.LU R10, [R1+0x2f8] ;  /* 0x0002f800010a7983 */ /* 0x001ea20000300800 */
[----:B------:R-:W-:Y:S01]  /*8090*/  BSSY B1, `(.L_x_221) ;  /* 0x0000008000017945 */ /* 0x000fe20003800000 */
[----:B------:R-:W-:Y:S02]  /*80a0*/  IMAD.X R218, RZ, RZ, UR7, P3 ;  /* 0x00000007ffda7e24 */ /* 0x000fe400098e06ff */
[----:B--2---:R-:W-:-:S05]  /*80b0*/  @!P6 IMAD R10, R10, R17, R2 ;  /* 0x000000110a0ae224 */ /* 0x004fca00078e0202 */
[----:B------:R0:W-:Y:S01]  /*80c0*/  @!P6 STG.E.U8 desc[UR36][R8.64+0xb8], R10 ;  /* 0x0000b80a0800e986 */ /* 0x0001e2000c101124 */
[----:B------:R-:W-:Y:S05]  /*80d0*/  @P1 BRA `(.L_x_222) ;  /* 0x00000000000c1947 */ /* 0x000fea0003800000 */
[----:B------:R-:W2:Y:S02]  /*80e0*/  LDG.E.U8 R16, desc[UR36][R4.64+0xb9] ;  /* 0x0000b92404107981 */ /* 0x000ea4000c1e1100 */
[----:B--2---:R-:W-:-:S05]  /*80f0*/  PRMT R2, R16, 0x8880, RZ ;  /* 0x0000888010027816 */ /* 0x004fca00000000ff */
[----:B------:R-:W-:-:S07]  /*8100*/  IMAD R2, R2, R18, RZ ;  /* 0x0000001202027224 */ /* 0x000fce00078e02ff */
.L_x_222:
[----:B------:R-:W-:Y:S05]  /*8110*/  BSYNC B1 ;  /* 0x0000000000017941 */ /* 0x000fea0003800000 */
.L_x_221:
[----:B------:R-:W2:Y:S01]  /*8120*/  LDL.LU R219, [R1+0x2fc] ;  /* 0x0002fc0001db7983 */ /* 0x000ea20000300800 */
[----:B------:R-:W-:Y:S01]  /*8130*/  IMAD.WIDE.U32 R4, R3, R12, R20 ;  /* 0x0000000c03047225 */ /* 0x000fe200078e0014 */
[----:B0-----:R-:W-:Y:S01]  /*8140*/  @!P1 IADD3 R8, P5, R6, UR45, RZ ;  /* 0x0000002d06089c10 */ /* 0x001fe2000ffbe0ff */
[----:B------:R-:W-:Y:S01]  /*8150*/  BSSY B1, `(.L_x_223) ;  /* 0x0000012000017945 */ /* 0x000fe20003800000 */
[----:B------:R-:W-:Y:S01]  /*8160*/  ISETP.LT.OR P4, PT, R0, 0x1, !P0 ;  /* 0x000000010000780c */ /* 0x000fe20004781670 */
[----:B------:R-:W-:Y:S01]  /*8170*/  IMAD.U32 R9, RZ, RZ, UR12 ;  /* 0x0000000cff097e24 */ /* 0x000fe2000f8e00ff */
[----:B------:R-:W-:Y:S01]  /*8180*/  IADD3 R10, P2, R4, R14, RZ ;  /* 0x0000000e040a7210 */ /* 0x000fe20007f5e0ff */
[----:B------:R-:W-:Y:S02]  /*8190*/  IMAD R218, R218, R12, RZ ;  /* 0x0000000cdada7224 */ /* 0x000fe400078e02ff */
[----:B------:R-:W-:Y:S01]  /*81a0*/  IMAD.U32 R221, RZ, RZ, UR12 ;  /* 0x0000000cffdd7e24 */ /* 0x000fe2000f8e00ff */
[----:B------:R-:W-:Y:S01]  /*81b0*/  LEA R4, P3, R9, R6, 0x7 ;  /* 0x0000000609047211 */ /* 0x000fe200078638ff */
[----:B------:R-:W-:Y:S01]  /*81c0*/  IMAD R218, R3, R13, R218 ;  /* 0x0000000d03da7224 */ /* 0x000fe200078e02da */
[----:B------:R-:W-:Y:S01]  /*81d0*/  @!P1 IADD3.X R9, R7, UR44, RZ, P5, !PT ;  /* 0x0000002c07099c10 */ /* 0x000fe2000affe4ff */
[----:B------:R-:W-:-:S03]  /*81e0*/  IMAD.U32 R220, RZ, RZ, UR13 ;  /* 0x0000000dffdc7e24 */ /* 0x000fc6000f8e00ff */
[----:B------:R-:W-:Y:S02]  /*81f0*/  IADD3.X R11, R15, R5, R218, P2, !PT ;  /* 0x000000050f0b7210 */ /* 0x000fe400017fe4da */
[----:B------:R-:W-:Y:S01]  /*8200*/  LEA.HI.X R5, R221, R7, R220, 0x7, P3 ;  /* 0x00000007dd057211 */ /* 0x000fe200018f3cdc */
[----:B--2---:R-:W-:-:S05]  /*8210*/  @!P1 IMAD R219, R219, R17, R2 ;  /* 0x00000011dbdb9224 */ /* 0x004fca00078e0202 */
[----:B------:R0:W-:Y:S01]  /*8220*/  @!P1 STG.E.U8 desc[UR36][R8.64+0xb9], R219 ;  /* 0x0000b9db08009986 */ /* 0x0001e2000c101124 */
[----:B------:R-:W-:Y:S05]  /*8230*/  @P4 BRA `(.L_x_224) ;  /* 0x00000000000c4947 */ /* 0x000fea0003800000 */
[----:B------:R-:W2:Y:S02]  /*8240*/  LDG.E.U8 R16, desc[UR36][R10.64] ;  /* 0x000000240a107981 */ /* 0x000ea4000c1e1100 */
[----:B--2---:R-:W-:-:S05]  /*8250*/  PRMT R2, R16, 0x8880, RZ ;  /* 0x0000888010027816 */ /* 0x004fca00000000ff */
[----:B------:R-:W-:-:S07]  /*8260*/  IMAD R2, R2, R18, RZ ;  /* 0x0000001202027224 */ /* 0x000fce00078e02ff */
.L_x_224:
[----:B------:R-:W-:Y:S05]  /*8270*/  BSYNC B1 ;  /* 0x0000000000017941 */ /* 0x000fea0003800000 */
.L_x_223:
[----:B0-----:R-:W2:Y:S01]  /*8280*/  LDL.LU R8, [R1] ;  /* 0x0000000001087983 */ /* 0x001ea20000300800 */
[----:B------:R-:W-:Y:S01]  /*8290*/  ISETP.GE.AND P2, PT, R19, 0x89, PT ;  /* 0x000000891300780c */ /* 0x000fe20003f46270 */
[----:B------:R-:W-:Y:S03]  /*82a0*/  BSSY B1, `(.L_x_225) ;  /* 0x000000d000017945 */ /* 0x000fe60003800000 */
[C---:B------:R-:W-:Y:S02]  /*82b0*/  ISETP.LT.OR P1, PT, R0.reuse, 0x1, !P2 ;  /* 0x000000010000780c */ /* 0x040fe40005721670 */
[----:B------:R-:W-:Y:S01]  /*82c0*/  ISETP.LT.OR P3, PT, R0, 0x2, !P2 ;  /* 0x000000020000780c */ /* 0x000fe20005761670 */
[----:B--2---:R-:W-:Y:S02]  /*82d0*/  @!P4 IMAD R219, R8, R17, R2 ;  /* 0x0000001108dbc224 */ /* 0x004fe400078e0202 */
[----:B------:R-:W-:-:S03]  /*82e0*/  IMAD.WIDE.U32 R8, R3, R12, R216 ;  /* 0x0000000c03087225 */ /* 0x000fc600078e00d8 */
[----:B------:R0:W-:Y:S01]  /*82f0*/  @!P4 STG.E.U8 desc[UR36][R4.64], R219 ;  /* 0x000000db0400c986 */ /* 0x0001e2000c101124 */
[----:B------:R-:W-:Y:S01]  /*8300*/  ISETP.LT.OR P4, PT, R0, 0x2, !P0 ;  /* 0x000000020000780c */ /* 0x000fe20004781670 */
[----:B------:R-:W-:Y:S01]  /*8310*/  IMAD.IADD R218, R218, 0x1, R9 ;  /* 0x00000001dada7824 */ /* 0x000fe200078e0209 */
[----:B------:R-:W-:-:S11]  /*8320*/  IADD3 R8, P5, P6, R22, R14, R8 ;  /* 0x0000000e16087210 */ /* 0x000fd60007ebe008 */
[----:B0-----:R-:W-:Y:S05]  /*8330*/  @P4 BRA `(.L_x_226) ;  /* 0x00000000000c4947 */ /* 0x001fea0003800000 */
[----:B------:R-:W2:Y:S02]  /*8340*/  LDG.E.U8 R16, desc[UR36][R10.64+0x1] ;  /* 0x000001240a107981 */ /* 0x000ea4000c1e1100 */
[----:B--2---:R-:W-:-:S05]  /*8350*/  PRMT R2, R16, 0x8880, RZ ;  /* 0x0000888010027816 */ /* 0x004fca00000000ff */
[----:B------:R-:W-:-:S07]  /*8360*/  IMAD R2, R2, R18, RZ ;  /* 0x0000001202027224 */ /* 0x000fce00078e02ff */
.L_x_226:
[----:B------:R-:W-:Y:S05]  /*8370*/  BSYNC B1 ;  /* 0x0000000000017941 */ /* 0x000fea0003800000 */
.L_x_225:
[----:B------:R-:W2:Y:S01]  /*8380*/  LDL.LU R3, [R1+0x4] ;  /* 0x0000040001037983 */ /* 0x000ea20000300800 */
[----:B------:R-:W-:Y:S01]  /*8390*/  IADD3.X R9, R21, R15, R218, P5, P6 ;  /* 0x0000000f15097210 */ /* 0x000fe20002fec4da */
[----:B------:R-:W-:Y:S01]  /*83a0*/  BSSY B1, `(.L_x_227) ;  /* 0x0000009000017945 */ /* 0x000fe20003800000 */
[----:B------:R-:W-:-:S04]  /*83b0*/  @!P1 IADD3 R220, P5, R4, UR45, RZ ;  /* 0x0000002d04dc9c10 */ /* 0x000fc8000ffbe0ff */
[----:B------:R-:W-:Y:S01]  /*83c0*/  @!P1 IADD3.X R221, R5, UR44, RZ, P5, !PT ;  /* 0x0000002c05dd9c10 */ /* 0x000fe2000affe4ff */
[----:B--2---:R-:W-:-:S05]  /*83d0*/  @!P4 IMAD R3, R3, R17, R2 ;  /* 0x000000110303c224 */ /* 0x004fca00078e0202 */
[----:B------:R0:W-:Y:S01]  /*83e0*/  @!P4 STG.E.U8 desc[UR36][R4.64+0x1], R3 ;  /* 0x000001030400c986 */ /* 0x0001e2000c101124 */
[----:B------:R-:W-:Y:S05]  /*83f0*/  @P1 BRA `(.L_x_228) ;  /* 0x00000000000c1947 */ /* 0x000fea0003800000 */
[----:B------:R-:W2:Y:S02]  /*8400*/  LDG.E.U8 R16, desc[UR36][R8.64] ;  /* 0x0000002408107981 */ /* 0x000ea4000c1e1100 */
[----:B--2---:R-:W-:-:S05]  /*8410*/  PRMT R2, R16, 0x8880, RZ ;  /* 0x0000888010027816 */ /* 0x004fca00000000ff */
[----:B------:R-:W-:-:S07]  /*8420*/  IMAD R2, R2, R18, RZ ;  /* 0x0000001202027224 */ /* 0x000fce00078e02ff */
.L_x_228:
[----:B------:R-:W-:Y:S05]  /*8430*/  BSYNC B1 ;  /* 0x0000000000017941 */ /* 0x000fea0003800000 */
.L_x_227:
[----:B0-----:R-:W2:Y:S01]  /*8440*/  LDL.LU R3, [R1+0x8] ;  /* 0x0000080001037983 */ /* 0x001ea20000300800 */
        /* <DEDUP_REMOVED lines=13> */
.L_x_230:
[----:B------:R-:W-:Y:S05]  /*8520*/  BSYNC B1 ;  /* 0x0000000000017941 */ /* 0x000fea0003800000 */
.L_x_229:
[----:B0-----:R-:W2:Y:S01]  /*8530*/  LDL.LU R3, [R1+0xc] ;  /* 0x00000c0001037983 */ /* 0x001ea20000300800 */
[----:B------:R-:W-:Y:S01]  /*8540*/  BSSY B1, `(.L_x_231) ;  /* 0x0000007000017945 */ /* 0x000fe20003800000 */
[----:B--2---:R-:W-:-:S05]  /*8550*/  @!P3 IMAD R3, R3, R17, R2 ;  /* 0x000000110303b224 */ /* 0x004fca00078e0202 */
[----:B------:R0:W-:Y:S01]  /*8560*/  @!P3 STG.E.U8 desc[UR36][R218.64+0x1], R3 ;  /* 0x00000103da00b986 */ /* 0x0001e2000c101124 */
[----:B------:R-:W-:Y:S05]  /*8570*/  @P6 BRA `(.L_x_232) ;  /* 0x00000000000c6947 */ /* 0x000fea0003800000 */
[----:B------:R-:W2:Y:S02]  /*8580*/  LDG.E.U8 R16, desc[UR36][R10.64+0x8] ;  /* 0x000008240a107981 */ /* 0x000ea4000c1e1100 */
[----:B--2---:R-:W-:-:S05]  /*8590*/  PRMT R2, R16, 0x8880, RZ ;  /* 0x0000888010027816 */ /* 0x004fca00000000ff */
[----:B------:R-:W-:-:S07]  /*85a0*/  IMAD R2, R2, R18, RZ ;  /* 0x0000001202027224 */ /* 0x000fce00078e02ff */
.L_x_232:
[----:B------:R-:W-:Y:S05]  /*85b0*/  BSYNC B1 ;  /* 0x0000000000017941 */ /* 0x000fea0003800000 */
.L_x_231:
        /* <DEDUP_REMOVED lines=8> */
.L_x_234:
[----:B------:R-:W-:Y:S05]  /*8640*/  BSYNC B1 ;  /* 0x0000000000017941 */ /* 0x000fea0003800000 */
.L_x_233:
[----:B0-----:R-:W2:Y:S01]  /*8650*/  LDL.LU R3, [R1+0x14] ;  /* 0x0000140001037983 */ /* 0x001ea20000300800 */
        /* <DEDUP_REMOVED lines=11> */
.L_x_236:
[----:B------:R-:W-:Y:S05]  /*8710*/  BSYNC B1 ;  /* 0x0000000000017941 */ /* 0x000fea0003800000 */
.L_x_235:
[----:B0-----:R-:W2:Y:S01]  /*8720*/  LDL.LU R3, [R1+0x18] ;  /* 0x0000180001037983 */ /* 0x001ea20000300800 */
        /* <DEDUP_REMOVED lines=8> */
.L_x_238:
[----:B------:R-:W-:Y:S05]  /*87b0*/  BSYNC B1 ;  /* 0x0000000000017941 */ /* 0x000fea0003800000 */
.L_x_237:
[----:B0-----:R-:W2:Y:S01]  /*87c0*/  LDL.LU R3, [R1+0x1c] ;  /* 0x00001c0001037983 */ /* 0x001ea20000300800 */
        /* <DEDUP_REMOVED lines=11> */
.L_x_240:
[----:B------:R-:W-:Y:S05]  /*8880*/  BSYNC B1 ;  /* 0x0000000000017941 */ /* 0x000fea0003800000 */
.L_x_239:
        /* <DEDUP_REMOVED lines=8> */
.L_x_242:
[----:B------:R-:W-:Y:S05]  /*8910*/  BSYNC B1 ;  /* 0x0000000000017941 */ /* 0x000fea0003800000 */
.L_x_241:
        /* <DEDUP_REMOVED lines=9> */
.L_x_244:
[----:B------:R-:W-:Y:S05]  /*89b0*/  BSYNC B1 ;  /* 0x0000000000017941 */ /* 0x000fea0003800000 */
.L_x_243:
        /* <DEDUP_REMOVED lines=14> */
.L_x_246:
[----:B------:R-:W-:Y:S05]  /*8aa0*/  BSYNC B1 ;  /* 0x0000000000017941 */ /* 0x000fea0003800000 */
.L_x_245:
        /* <DEDUP_REMOVED lines=8> */
.L_x_248:
[----:B------:R-:W-:Y:S05]  /*8b30*/  BSYNC B1 ;  /* 0x0000000000017941 */ /* 0x000fea0003800000 */
.L_x_247:
        /* <DEDUP_REMOVED lines=8> */
.L_x_250:
[----:B------:R-:W-:Y:S05]  /*8bc0*/  BSYNC B1 ;  /* 0x0000000000017941 */ /* 0x000fea0003800000 */
.L_x_249:
        /* <DEDUP_REMOVED lines=12> */
.L_x_252:
[----:B------:R-:W-:Y:S05]  /*8c90*/  BSYNC B1 ;  /* 0x0000000000017941 */ /* 0x000fea0003800000 */
.L_x_251:
        /* <DEDUP_REMOVED lines=9> */
.L_x_254:
[----:B------:R-:W-:Y:S05]  /*8d30*/  BSYNC B1 ;  /* 0x0000000000017941 */ /* 0x000fea0003800000 */
.L_x_253:
        /* <DEDUP_REMOVED lines=12> */
.L_x_256:
[----:B------:R-:W-:Y:S05]  /*8e00*/  BSYNC B1 ;  /* 0x0000000000017941 */ /* 0x000fea0003800000 */
.L_x_255:
        /* <DEDUP_REMOVED lines=8> */
.L_x_258:
[----:B------:R-:W-:Y:S05]  /*8e90*/  BSYNC B1 ;  /* 0x0000000000017941 */ /* 0x000fea0003800000 */
.L_x_257:
        /* <DEDUP_REMOVED lines=9> */
.L_x_260:
[----:B------:R-:W-:Y:S05]  /*8f30*/  BSYNC B1 ;  /* 0x0000000000017941 */ /* 0x000fea0003800000 */
.L_x_259:
        /* <DEDUP_REMOVED lines=14> */
.L_x_262:
[----:B------:R-:W-:Y:S05]  /*9020*/  BSYNC B1 ;  /* 0x0000000000017941 */ /* 0x000fea0003800000 */
.L_x_261:
        /* <DEDUP_REMOVED lines=8> */
.L_x_264:
[----:B------:R-:W-:Y:S05]  /*90b0*/  BSYNC B1 ;  /* 0x0000000000017941 */ /* 0x000fea0003800000 */
.L_x_263:
        /* <DEDUP_REMOVED lines=8> */
.L_x_266:
[----:B------:R-:W-:Y:S05]  /*9140*/  BSYNC B1 ;  /* 0x0000000000017941 */ /* 0x000fea0003800000 */
.L_x_265:
        /* <DEDUP_REMOVED lines=12> */
.L_x_268:
[----:B------:R-:W-:Y:S05]  /*9210*/  BSYNC B1 ;  /* 0x0000000000017941 */ /* 0x000fea0003800000 */
.L_x_267:
        /* <DEDUP_REMOVED lines=9> */
.L_x_270:
[----:B------:R-:W-:Y:S05]  /*92b0*/  BSYNC B1 ;  /* 0x0000000000017941 */ /* 0x000fea0003800000 */
.L_x_269:
        /* <DEDUP_REMOVED lines=12> */
.L_x_272:
[----:B------:R-:W-:Y:S05]  /*9380*/  BSYNC B1 ;  /* 0x0000000000017941 */ /* 0x000fea0003800000 */
.L_x_271:
        /* <DEDUP_REMOVED lines=8> */
.L_x_274:
[----:B------:R-:W-:Y:S05]  /*9410*/  BSYNC B1 ;  /* 0x0000000000017941 */ /* 0x000fea0003800000 */
.L_x_273:
        /* <DEDUP_REMOVED lines=9> */
.L_x_276:
[----:B------:R-:W-:Y:S05]  /*94b0*/  BSYNC B1 ;  /* 0x0000000000017941 */ /* 0x000fea0003800000 */
.L_x_275:
        /* <DEDUP_REMOVED lines=14> */
.L_x_278:
[----:B------:R-:W-:Y:S05]  /*95a0*/  BSYNC B1 ;  /* 0x0000000000017941 */ /* 0x000fea0003800000 */
.L_x_277:
        /* <DEDUP_REMOVED lines=8> */
.L_x_280:
[----:B------:R-:W-:Y:S05]  /*9630*/  BSYNC B1 ;  /* 0x0000000000017941 */ /* 0x000fea0003800000 */
.L_x_279:
        /* <DEDUP_REMOVED lines=8> */
.L_x_282:
[----:B------:R-:W-:Y:S05]  /*96c0*/  BSYNC B1 ;  /* 0x0000000000017941 */ /* 0x000fea0003800000 */
.L_x_281:
        /* <DEDUP_REMOVED lines=12> */
.L_x_284:
[----:B------:R-:W-:Y:S05]  /*9790*/  BSYNC B1 ;  /* 0x0000000000017941 */ /* 0x000fea0003800000 */
.L_x_283:
        /* <DEDUP_REMOVED lines=9> */
.L_x_286:
[----:B------:R-:W-:Y:S05]  /*9830*/  BSYNC B1 ;  /* 0x0000000000017941 */ /* 0x000fea0003800000 */
.L_x_285:
        /* <DEDUP_REMOVED lines=12> */
.L_x_288:
[----:B------:R-:W-:Y:S05]  /*9900*/  BSYNC B1 ;  /* 0x0000000000017941 */ /* 0x000fea0003800000 */
.L_x_287:
        /* <DEDUP_REMOVED lines=8> */
.L_x_290:
[----:B------:R-:W-:Y:S05]  /*9990*/  BSYNC B1 ;  /* 0x0000000000017941 */ /* 0x000fea0003800000 */
.L_x_289:
        /* <DEDUP_REMOVED lines=9> */
.L_x_292:
[----:B------:R-:W-:Y:S05]  /*9a30*/  BSYNC B1 ;  /* 0x0000000000017941 */ /* 0x000fea0003800000 */
.L_x_291:
        /* <DEDUP_REMOVED lines=14> */
.L_x_294:
[----:B------:R-:W-:Y:S05]  /*9b20*/  BSYNC B1 ;  /* 0x0000000000017941 */ /* 0x000fea0003800000 */
.L_x_293:
        /* <DEDUP_REMOVED lines=8> */
.L_x_296:
[----:B------:R-:W-:Y:S05]  /*9bb0*/  BSYNC B1 ;  /* 0x0000000000017941 */ /* 0x000fea0003800000 */
.L_x_295:
        /* <DEDUP_REMOVED lines=8> */
.L_x_298:
[----:B------:R-:W-:Y:S05]  /*9c40*/  BSYNC B1 ;  /* 0x0000000000017941 */ /* 0x000fea0003800000 */
.L_x_297:
        /* <DEDUP_REMOVED lines=12> */
.L_x_300:
[----:B------:R-:W-:Y:S05]  /*9d10*/  BSYNC B1 ;  /* 0x0000000000017941 */ /* 0x000fea0003800000 */
.L_x_299:
        /* <DEDUP_REMOVED lines=9> */
.L_x_302:
[----:B------:R-:W-:Y:S05]  /*9db0*/  BSYNC B1 ;  /* 0x0000000000017941 */ /* 0x000fea0003800000 */
.L_x_301:
        /* <DEDUP_REMOVED lines=12> */
.L_x_304:
[----:B------:R-:W-:Y:S05]  /*9e80*/  BSYNC B1 ;  /* 0x0000000000017941 */ /* 0x000fea0003800000 */
.L_x_303:
        /* <DEDUP_REMOVED lines=8> */
.L_x_306:
[----:B------:R-:W-:Y:S05]  /*9f10*/  BSYNC B1 ;  /* 0x0000000000017941 */ /* 0x000fea0003800000 */
.L_x_305:
        /* <DEDUP_REMOVED lines=9> */
.L_x_308:
[----:B------:R-:W-:Y:S05]  /*9fb0*/  BSYNC B1 ;  /* 0x0000000000017941 */ /* 0x000fea0003800000 */
.L_x_307:
        /* <DEDUP_REMOVED lines=14> */
.L_x_310:
[----:B------:R-:W-:Y:S05]  /*a0a0*/  BSYNC B1 ;  /* 0x0000000000017941 */ /* 0x000fea0003800000 */
.L_x_309:
        /* <DEDUP_REMOVED lines=8> */
.L_x_312:
[----:B------:R-:W-:Y:S05]  /*a130*/  BSYNC B1 ;  /* 0x0000000000017941 */ /* 0x000fea0003800000 */
.L_x_311:
        /* <DEDUP_REMOVED lines=8> */
.L_x_314:
[----:B------:R-:W-:Y:S05]  /*a1c0*/  BSYNC B1 ;  /* 0x0000000000017941 */ /* 0x000fea0003800000 */
.L_x_313:
        /* <DEDUP_REMOVED lines=12> */
.L_x_316:
[----:B------:R-:W-:Y:S05]  /*a290*/  BSYNC B1 ;  /* 0x0000000000017941 */ /* 0x000fea0003800000 */
.L_x_315:
        /* <DEDUP_REMOVED lines=9> */
.L_x_318:
[----:B------:R-:W-:Y:S05]  /*a330*/  BSYNC B1 ;  /* 0x0000000000017941 */ /* 0x000fea0003800000 */
.L_x_317:
        /* <DEDUP_REMOVED lines=12> */
.L_x_320:
[----:B------:R-:W-:Y:S05]  /*a400*/  BSYNC B1 ;  /* 0x0000000000017941 */ /* 0x000fea0003800000 */
.L_x_319:
        /* <DEDUP_REMOVED lines=8> */
.L_x_322:
[----:B------:R-:W-:Y:S05]  /*a490*/  BSYNC B1 ;  /* 0x0000000000017941 */ /* 0x000fea0003800000 */
.L_x_321:
        /* <DEDUP_REMOVED lines=9> */
.L_x_324:
[----:B------:R-:W-:Y:S05]  /*a530*/  BSYNC B1 ;  /* 0x0000000000017941 */ /* 0x000fea0003800000 */
.L_x_323:
        /* <DEDUP_REMOVED lines=14> */
.L_x_326:
[----:B------:R-:W-:Y:S05]  /*a620*/  BSYNC B1 ;  /* 0x0000000000017941 */ /* 0x000fea0003800000 */
.L_x_325:
        /* <DEDUP_REMOVED lines=8> */
.L_x_328:
[----:B------:R-:W-:Y:S05]  /*a6b0*/  BSYNC B1 ;  /* 0x0000000000017941 */ /* 0x000fea0003800000 */
.L_x_327:
        /* <DEDUP_REMOVED lines=8> */
.L_x_330:
[----:B------:R-:W-:Y:S05]  /*a740*/  BSYNC B1 ;  /* 0x0000000000017941 */ /* 0x000fea0003800000 */
.L_x_329:
        /* <DEDUP_REMOVED lines=12> */
.L_x_332:
[----:B------:R-:W-:Y:S05]  /*a810*/  BSYNC B1 ;  /* 0x0000000000017941 */ /* 0x000fea0003800000 */
.L_x_331:
        /* <DEDUP_REMOVED lines=9> */
.L_x_334:
[----:B------:R-:W-:Y:S05]  /*a8b0*/  BSYNC B1 ;  /* 0x0000000000017941 */ /* 0x000fea0003800000 */
.L_x_333:
        /* <DEDUP_REMOVED lines=12> */
.L_x_336:
[----:B------:R-:W-:Y:S05]  /*a980*/  BSYNC B1 ;  /* 0x0000000000017941 */ /* 0x000fea0003800000 */
.L_x_335:
        /* <DEDUP_REMOVED lines=8> */
.L_x_338:
[----:B------:R-:W-:Y:S05]  /*aa10*/  BSYNC B1 ;  /* 0x0000000000017941 */ /* 0x000fea0003800000 */
.L_x_337:
        /* <DEDUP_REMOVED lines=9> */
.L_x_340:
[----:B------:R-:W-:Y:S05]  /*aab0*/  BSYNC B1 ;  /* 0x0000000000017941 */ /* 0x000fea0003800000 */
.L_x_339:
        /* <DEDUP_REMOVED lines=14> */
.L_x_342:
[----:B------:R-:W-:Y:S05]  /*aba0*/  BSYNC B1 ;  /* 0x0000000000017941 */ /* 0x000fea0003800000 */
.L_x_341:
        /* <DEDUP_REMOVED lines=8> */
.L_x_344:
[----:B------:R-:W-:Y:S05]  /*ac30*/  BSYNC B1 ;  /* 0x0000000000017941 */ /* 0x000fea0003800000 */
.L_x_343:
        /* <DEDUP_REMOVED lines=8> */
.L_x_346:
[----:B------:R-:W-:Y:S05]  /*acc0*/  BSYNC B1 ;  /* 0x0000000000017941 */ /* 0x000fea0003800000 */
.L_x_345:
        /* <DEDUP_REMOVED lines=12> */
.L_x_348:
[----:B------:R-:W-:Y:S05]  /*ad90*/  BSYNC B1 ;  /* 0x0000000000017941 */ /* 0x000fea0003800000 */
.L_x_347:
        /* <DEDUP_REMOVED lines=9> */
.L_x_350:
[----:B------:R-:W-:Y:S05]  /*ae30*/  BSYNC B1 ;  /* 0x0000000000017941 */ /* 0x000fea0003800000 */
.L_x_349:
        /* <DEDUP_REMOVED lines=12> */
.L_x_352:
[----:B------:R-:W-:Y:S05]  /*af00*/  BSYNC B1 ;  /* 0x0000000000017941 */ /* 0x000fea0003800000 */
.L_x_351:
        /* <DEDUP_REMOVED lines=8> */
.L_x_354:
[----:B------:R-:W-:Y:S05]  /*af90*/  BSYNC B1 ;  /* 0x0000000000017941 */ /* 0x000fea0003800000 */
.L_x_353:
        /* <DEDUP_REMOVED lines=9> */
.L_x_356:
[----:B------:R-:W-:Y:S05]  /*b030*/  BSYNC B1 ;  /* 0x0000000000017941 */ /* 0x000fea0003800000 */
.L_x_355:
        /* <DEDUP_REMOVED lines=14> */
.L_x_358:
[----:B------:R-:W-:Y:S05]  /*b120*/  BSYNC B1 ;  /* 0x0000000000017941 */ /* 0x000fea0003800000 */
.L_x_357:
        /* <DEDUP_REMOVED lines=8> */
.L_x_360:
[----:B------:R-:W-:Y:S05]  /*b1b0*/  BSYNC B1 ;  /* 0x0000000000017941 */ /* 0x000fea0003800000 */
.L_x_359:
        /* <DEDUP_REMOVED lines=8> */
.L_x_362:
[----:B------:R-:W-:Y:S05]  /*b240*/  BSYNC B1 ;  /* 0x0000000000017941 */ /* 0x000fea0003800000 */
.L_x_361:
        /* <DEDUP_REMOVED lines=12> */
.L_x_364:
[----:B------:R-:W-:Y:S05]  /*b310*/  BSYNC B1 ;  /* 0x0000000000017941 */ /* 0x000fea0003800000 */
.L_x_363:
        /* <DEDUP_REMOVED lines=9> */
.L_x_366:
[----:B------:R-:W-:Y:S05]  /*b3b0*/  BSYNC B1 ;  /* 0x0000000000017941 */ /* 0x000fea0003800000 */
.L_x_365:
        /* <DEDUP_REMOVED lines=12> */
.L_x_368:
[----:B------:R-:W-:Y:S05]  /*b480*/  BSYNC B1 ;  /* 0x0000000000017941 */ /* 0x000fea0003800000 */
.L_x_367:
        /* <DEDUP_REMOVED lines=8> */
.L_x_370:
[----:B------:R-:W-:Y:S05]  /*b510*/  BSYNC B1 ;  /* 0x0000000000017941 */ /* 0x000fea0003800000 */
.L_x_369:
        /* <DEDUP_REMOVED lines=9> */
.L_x_372:
[----:B------:R-:W-:Y:S05]  /*b5b0*/  BSYNC B1 ;  /* 0x0000000000017941 */ /* 0x000fea0003800000 */
.L_x_371:
        /* <DEDUP_REMOVED lines=14> */
.L_x_374:
[----:B------:R-:W-:Y:S05]  /*b6a0*/  BSYNC B1 ;  /* 0x0000000000017941 */ /* 0x000fea0003800000 */
.L_x_373:
        /* <DEDUP_REMOVED lines=8> */
.L_x_376:
[----:B------:R-:W-:Y:S05]  /*b730*/  BSYNC B1 ;  /* 0x0000000000017941 */ /* 0x000fea0003800000 */
.L_x_375:
        /* <DEDUP_REMOVED lines=8> */
.L_x_378:
[----:B------:R-:W-:Y:S05]  /*b7c0*/  BSYNC B1 ;  /* 0x0000000000017941 */ /* 0x000fea0003800000 */
.L_x_377:
        /* <DEDUP_REMOVED lines=12> */
.L_x_380:
[----:B------:R-:W-:Y:S05]  /*b890*/  BSYNC B1 ;  /* 0x0000000000017941 */ /* 0x000fea0003800000 */
.L_x_379:
        /* <DEDUP_REMOVED lines=9> */
.L_x_382:
[----:B------:R-:W-:Y:S05]  /*b930*/  BSYNC B1 ;  /* 0x0000000000017941 */ /* 0x000fea0003800000 */
.L_x_381:
        /* <DEDUP_REMOVED lines=12> */
.L_x_384:
[----:B------:R-:W-:Y:S05]  /*ba00*/  BSYNC B1 ;  /* 0x0000000000017941 */ /* 0x000fea0003800000 */
.L_x_383:
[----:B0-----:R-:W2:Y:S01]  /*ba10*/  LDL.LU R3, [R1+0x140] ;  /* 0x0001400001037983 */ /* 0x001ea20000300800 */
[----:B------:R-:W-:Y:S01]  /*ba20*/  BSSY B1, `(.L_x_385) ;  /* 0x0000007000017945 */ /* 0x000fe20003800000 */
[----:B--2---:R-:W-:-:S05]  /*ba30*/  @!P3 IMAD R3, R3, R17, R2 ;  /* 0x000000110303b224 */ /* 0x004fca00078e0202 */
[----:B------:R0:W-:Y:S01]  /*ba40*/  @!P3 STG.E.U8 desc[UR36][R4.64+0xa0], R3 ;  /* 0x0000a0030400b986 */ /* 0x0001e2000c101124 */
[----:B------:R-:W-:Y:S05]  /*ba50*/  @P4 BRA `(.L_x_386) ;  /* 0x00000000000c4947 */ /* 0x000fea0003800000 */
[----:B------:R-:W0:Y:S02]  /*ba60*/  LDG.E.U8 R16, desc[UR36][R10.64+0xa1] ;  /* 0x0000a1240a107981 */ /* 0x000e24000c1e1100 */
[----:B0-----:R-:W-:-:S05]  /*ba70*/  PRMT R3, R16, 0x8880, RZ ;  /* 0x0000888010037816 */ /* 0x001fca00000000ff */
[----:B------:R-:W-:-:S07]  /*ba80*/  IMAD R2, R3, R18, RZ ;  /* 0x0000001203027224 */ /* 0x000fce00078e02ff */
.L_x_386:
[----:B------:R-:W-:Y:S05]  /*ba90*/  BSYNC B1 ;  /* 0x0000000000017941 */ /* 0x000fea0003800000 */
.L_x_385:
[----:B0-----:R-:W2:Y:S01]  /*baa0*/  LDL.LU R3, [R1+0x144] ;  /* 0x0001440001037983 */ /* 0x001ea20000300800 */
[----:B------:R-:W-:Y:S01]  /*bab0*/  BSSY B1, `(.L_x_387) ;  /* 0x0000008000017945 */ /* 0x000fe20003800000 */
[----:B------:R-:W-:Y:S01]  /*bac0*/  @!P1 IADD3.X R221, R5, UR44, RZ, P6, !PT ;  /* 0x0000002c05dd9c10 */ /* 0x000fe2000b7fe4ff */
[----:B--2---:R-:W-:-:S05]  /*bad0*/  @!P4 IMAD R3, R3, R17, R2 ;  /* 0x000000110303c224 */ /* 0x004fca00078e0202 */
[----:B------:R0:W-:Y:S01]  /*bae0*/  @!P4 STG.E.U8 desc[UR36][R4.64+0xa1], R3 ;  /* 0x0000a1030400c986 */ /* 0x0001e2000c101124 */
[----:B------:R-:W-:Y:S05]  /*baf0*/  @P1 BRA `(.L_x_388) ;  /* 0x00000000000c1947 */ /* 0x000fea0003800000 */
[----:B------:R-:W0:Y:S02]  /*bb00*/  LDG.E.U8 R16, desc[UR36][R8.64+0xa0] ;  /* 0x0000a02408107981 */ /* 0x000e24000c1e1100 */
[----:B0-----:R-:W-:-:S05]  /*bb10*/  PRMT R3, R16, 0x8880, RZ ;  /* 0x0000888010037816 */ /* 0x001fca00000000ff */
[----:B------:R-:W-:-:S07]  /*bb20*/  IMAD R2, R3, R18, RZ ;  /* 0x0000001203027224 */ /* 0x000fce00078e02ff */
.L_x_388:
[----:B------:R-:W-:Y:S05]  /*bb30*/  BSYNC B1 ;  /* 0x0000000000017941 */ /* 0x000fea0003800000 */
.L_x_387:
        /* <DEDUP_REMOVED lines=11> */
[----:B------:R-:W0:Y:S02]  /*bbf0*/  LDG.E.U8 R16, desc[UR36][R8.64+0xa1] ;  /* 0x0000a12408107981 */ /* 0x000e24000c1e1100 */
[----:B0-----:R-:W-:-:S05]  /*bc00*/  PRMT R3, R16, 0x8880, RZ ;  /* 0x0000888010037816 */ /* 0x001fca00000000ff */
[----:B------:R-:W-:-:S07]  /*bc10*/  IMAD R2, R3, R18, RZ ;  /* 0x0000001203027224 */ /* 0x000fce00078e02ff */
.L_x_390:
[----:B------:R-:W-:Y:S05]  /*bc20*/  BSYNC B1 ;  /* 0x0000000000017941 */ /* 0x000fea0003800000 */
.L_x_389:
        /* <DEDUP_REMOVED lines=8> */
.L_x_392:
[----:B------:R-:W-:Y:S05]  /*bcb0*/  BSYNC B1 ;  /* 0x0000000000017941 */ /* 0x000fea0003800000 */
.L_x_391:
        /* <DEDUP_REMOVED lines=8> */
.L_x_394:
[----:B------:R-:W-:Y:S05]  /*bd40*/  BSYNC B1 ;  /* 0x0000000000017941 */ /* 0x000fea0003800000 */
.L_x_393:
[----:B0-----:R-:W2:Y:S01]  /*bd50*/  LDL.LU R3, [R1+0x154] ;  /* 0x0001540001037983 */ /* 0x001ea20000300800 */
        /* <DEDUP_REMOVED lines=9> */
[----:B------:R-:W0:Y:S02]  /*bdf0*/  LDG.E.U8 R16, desc[UR36][R8.64+0xa8] ;  /* 0x0000a82408107981 */ /* 0x000e24000c1e1100 */
[----:B0-----:R-:W-:-:S05]  /*be00*/  PRMT R3, R16, 0x8880, RZ ;  /* 0x0000888010037816 */ /* 0x001fca00000000ff */
[----:B------:R-:W-:-:S07]  /*be10*/  IMAD R2, R3, R18, RZ ;  /* 0x0000001203027224 */ /* 0x000fce00078e02ff */
.L_x_396:
[----:B------:R-:W-:Y:S05]  /*be20*/  BSYNC B1 ;  /* 0x0000000000017941 */ /* 0x000fea0003800000 */
.L_x_395:
        /* <DEDUP_REMOVED lines=9> */
.L_x_398:
[----:B------:R-:W-:Y:S05]  /*bec0*/  BSYNC B1 ;  /* 0x0000000000017941 */ /* 0x000fea0003800000 */
.L_x_397:
        /* <DEDUP_REMOVED lines=8> */
.L_x_400:
[----:B------:R-:W-:Y:S05]  /*bf50*/  BSYNC B1 ;  /* 0x0000000000017941 */ /* 0x000fea0003800000 */
.L_x_399:
[----:B0-----:R-:W2:Y:S01]  /*bf60*/  LDL.LU R3, [R1+0x160] ;  /* 0x0001600001037983 */ /* 0x001ea20000300800 */
[----:B------:R-:W-:Y:S01]  /*bf70*/  BSSY B1, `(.L_x_401) ;  /* 0x000000b000017945 */ /* 0x000fe20003800000 */
[----:B------:R-:W-:Y:S02]  /*bf80*/  ISETP.GE.AND P1, PT, R19, 0x101, PT ;  /* 0x000001011300780c */ /* 0x000fe40003f26270 */
[----:B------:R-:W-:Y:S02]  /*bf90*/  ISETP.LT.OR P4, PT, R0, 0xb2, !P2 ;  /* 0x000000b20000780c */ /* 0x000fe40005781670 */
[----:B------:R-:W-:Y:S01]  /*bfa0*/  @!P5 IADD3 R218, P6, R4, UR45, RZ ;  /* 0x0000002d04dadc10 */ /* 0x000fe2000ffde0ff */
[----:B--2---:R-:W-:-:S05]  /*bfb0*/  @!P3 IMAD R3, R3, R17, R2 ;  /* 0x000000110303b224 */ /* 0x004fca00078e0202 */
[----:B------:R0:W-:Y:S01]  /*bfc0*/  @!P3 STG.E.U8 desc[UR36][R4.64+0xb0], R3 ;  /* 0x0000b0030400b986 */ /* 0x0001e2000c101124 */
[----:B------:R-:W-:-:S13]  /*bfd0*/  ISETP.LT.OR P3, PT, R0, 0xb2, !P0 ;  /* 0x000000b20000780c */ /* 0x000fda0004761670 */
[----:B0-----:R-:W-:Y:S05]  /*bfe0*/  @P3 BRA `(.L_x_402) ;  /* 0x00000000000c3947 */ /* 0x001fea0003800000 */
[----:B------:R-:W2:Y:S02]  /*bff0*/  LDG.E.U8 R16, desc[UR36][R10.64+0xb1] ;  /* 0x0000b1240a107981 */ /* 0x000ea4000c1e1100 */
[----:B--2---:R-:W-:-:S05]  /*c000*/  PRMT R3, R16, 0x8880, RZ ;  /* 0x0000888010037816 */ /* 0x004fca00000000ff */
[----:B------:R-:W-:-:S07]  /*c010*/  IMAD R2, R3, R18, RZ ;  /* 0x0000001203027224 */ /* 0x000fce00078e02ff */
.L_x_402:
[----:B------:R-:W-:Y:S05]  /*c020*/  BSYNC B1 ;  /* 0x0000000000017941 */ /* 0x000fea0003800000 */
.L_x_401:
[----:B------:R-:W2:Y:S01]  /*c030*/  LDL.LU R3, [R1+0x164] ;  /* 0x0001640001037983 */ /* 0x000ea20000300800 */
        /* <DEDUP_REMOVED lines=8> */
.L_x_404:
[----:B------:R-:W-:Y:S05]  /*c0c0*/  BSYNC B1 ;  /* 0x0000000000017941 */ /* 0x000fea0003800000 */
.L_x_403:
[----:B0-----:R-:W2:Y:S01]  /*c0d0*/  LDL.LU R3, [R1+0x168] ;  /* 0x0001680001037983 */ /* 0x001ea20000300800 */
[----:B------:R-:W-:Y:S01]  /*c0e0*/  BSSY B1, `(.L_x_405) ;  /* 0x000000c000017945 */ /* 0x000fe20003800000 */
[C---:B------:R-:W-:Y:S02]  /*c0f0*/  ISETP.LT.OR P3, PT, R0.reuse, 0xb9, !P0 ;  /* 0x000000b90000780c */ /* 0x040fe40004761670 */
[C---:B------:R-:W-:Y:S02]  /*c100*/  ISETP.LT.OR P0, PT, R0.reuse, 0xba, !P0 ;  /* 0x000000ba0000780c */ /* 0x040fe40004701670 */
[----:B------:R-:W-:Y:S01]  /*c110*/  ISETP.LT.OR P6, PT, R0, 0xb9, !P2 ;  /* 0x000000b90000780c */ /* 0x000fe200057c1670 */
[----:B--2---:R-:W-:-:S05]  /*c120*/  @!P5 IMAD R3, R3, R17, R2 ;  /* 0x000000110303d224 */ /* 0x004fca00078e0202 */
[----:B------:R0:W-:Y:S02]  /*c130*/  @!P5 STG.E.U8 desc[UR36][R218.64+0xb0], R3 ;  /* 0x0000b003da00d986 */ /* 0x0001e4000c101124 */
[----:B0-----:R-:W-:-:S04]  /*c140*/  @!P4 IADD3 R218, P5, R4, UR45, RZ ;  /* 0x0000002d04dacc10 */ /* 0x001fc8000ffbe0ff */
[----:B------:R-:W-:Y:S01]  /*c150*/  @!P4 IADD3.X R219, R5, UR44, RZ, P5, !PT ;  /* 0x0000002c05dbcc10 */ /* 0x000fe2000affe4ff */
[----:B------:R-:W-:Y:S08]  /*c160*/  @P4 BRA `(.L_x_406) ;  /* 0x00000000000c4947 */ /* 0x000ff00003800000 */
[----:B------:R-:W2:Y:S02]  /*c170*/  LDG.E.U8 R16, desc[UR36][R8.64+0xb1] ;  /* 0x0000b12408107981 */ /* 0x000ea4000c1e1100 */
[----:B--2---:R-:W-:-:S05]  /*c180*/  PRMT R3, R16, 0x8880, RZ ;  /* 0x0000888010037816 */ /* 0x004fca00000000ff */
[----:B------:R-:W-:-:S07]  /*c190*/  IMAD R2, R3, R18, RZ ;  /* 0x0000001203027224 */ /* 0x000fce00078e02ff */
.L_x_406:
[----:B------:R-:W-:Y:S05]  /*c1a0*/  BSYNC B1 ;  /* 0x0000000000017941 */ /* 0x000fea0003800000 */
.L_x_405:
[----:B------:R-:W2:Y:S01]  /*c1b0*/  LDL.LU R3, [R1+0x16c] ;  /* 0x00016c0001037983 */ /* 0x000ea20000300800 */
[----:B------:R-:W-:Y:S01]  /*c1c0*/  BSSY B1, `(.L_x_407) ;  /* 0x0000007000017945 */ /* 0x000fe20003800000 */
[----:B--2---:R-:W-:-:S05]  /*c1d0*/  @!P4 IMAD R3, R3, R17, R2 ;  /* 0x000000110303c224 */ /* 0x004fca00078e0202 */
[----:B------:R0:W-:Y:S01]  /*c1e0*/  @!P4 STG.E.U8 desc[UR36][R218.64+0xb1], R3 ;  /* 0x0000b103da00c986 */ /* 0x0001e2000c101124 */
[----:B------:R-:W-:Y:S05]  /*c1f0*/  @P3 BRA `(.L_x_408) ;  /* 0x00000000000c3947 */ /* 0x000fea0003800000 */
[----:B------:R-:W0:Y:S02]  /*c200*/  LDG.E.U8 R16, desc[UR36][R10.64+0xb8] ;  /* 0x0000b8240a107981 */ /* 0x000e24000c1e1100 */
[----:B0-----:R-:W-:-:S05]  /*c210*/  PRMT R3, R16, 0x8880, RZ ;  /* 0x0000888010037816 */ /* 0x001fca00000000ff */
[----:B------:R-:W-:-:S07]  /*c220*/  IMAD R2, R3, R18, RZ ;  /* 0x0000001203027224 */ /* 0x000fce00078e02ff */
.L_x_408:
[----:B------:R-:W-:Y:S05]  /*c230*/  BSYNC B1 ;  /* 0x0000000000017941 */ /* 0x000fea0003800000 */
.L_x_407:
        /* <DEDUP_REMOVED lines=8> */
.L_x_410:
[----:B------:R-:W-:Y:S05]  /*c2c0*/  BSYNC B1 ;  /* 0x0000000000017941 */ /* 0x000fea0003800000 */
.L_x_409:
[----:B------:R-:W2:Y:S01]  /*c2d0*/  LDL.LU R218, [R1+0x174] ;  /* 0x0001740001da7983 */ /* 0x000ea20000300800 */
[----:B------:R-:W-:Y:S01]  /*c2e0*/  @!P6 IADD3 R10, P4, R4, UR45, RZ ;  /* 0x0000002d040aec10 */ /* 0x000fe2000ff9e0ff */
[----:B------:R-:W-:Y:S01]  /*c2f0*/  BSSY B1, `(.L_x_411) ;  /* 0x000000a000017945 */ /* 0x000fe20003800000 */
[----:B0-----:R-:W-:Y:S02]  /*c300*/  IADD3 R3, P3, R222, 0x100, RZ ;  /* 0x00000100de037810 */ /* 0x001fe40007f7e0ff */
[----:B------:R-:W-:Y:S02]  /*c310*/  ISETP.LT.OR P2, PT, R0, 0xba, !P2 ;  /* 0x000000ba0000780c */ /* 0x000fe40005741670 */
[----:B------:R-:W-:Y:S01]  /*c320*/  @!P6 IADD3.X R11, R5, UR44, RZ, P4, !PT ;  /* 0x0000002c050bec10 */ /* 0x000fe2000a7fe4ff */
[----:B--2---:R-:W-:-:S05]  /*c330*/  @!P0 IMAD R219, R218, R17, R2 ;  /* 0x00000011dadb8224 */ /* 0x004fca00078e0202 */
[----:B------:R0:W-:Y:S01]  /*c340*/  @!P0 STG.E.U8 desc[UR36][R4.64+0xb9], R219 ;  /* 0x0000b9db04008986 */ /* 0x0001e2000c101124 */
[----:B------:R-:W-:Y:S05]  /*c350*/  @P6 BRA `(.L_x_412) ;  /* 0x00000000000c6947 */ /* 0x000fea0003800000 */
[----:B------:R-:W0:Y:S02]  /*c360*/  LDG.E.U8 R16, desc[UR36][R8.64+0xb8] ;  /* 0x0000b82408107981 */ /* 0x000e24000c1e1100 */
[----:B0-----:R-:W-:-:S05]  /*c370*/  PRMT R219, R16, 0x8880, RZ ;  /* 0x0000888010db7816 */ /* 0x001fca00000000ff */
[----:B------:R-:W-:-:S07]  /*c380*/  IMAD R2, R219, R18, RZ ;  /* 0x00000012db027224 */ /* 0x000fce00078e02ff */
.L_x_412:
[----:B------:R-:W-:Y:S05]  /*c390*/  BSYNC B1 ;  /* 0x0000000000017941 */ /* 0x000fea0003800000 */
.L_x_411:
[----:B------:R-:W0:Y:S01]  /*c3a0*/  LDL.LU R218, [R1+0x178] ;  /* 0x0001780001da7983 */ /* 0x000e220000300800 */
[----:B------:R-:W-:Y:S01]  /*c3b0*/  BSSY B1, `(.L_x_413) ;  /* 0x0000008000017945 */ /* 0x000fe20003800000 */
[----:B------:R-:W-:Y:S02]  /*c3c0*/  IMAD.X R221, RZ, RZ, UR7, P3 ;  /* 0x00000007ffdd7e24 */ /* 0x000fe400098e06ff */
[----:B0-----:R-:W-:-:S05]  /*c3d0*/  @!P6 IMAD R219, R218, R17, R2 ;  /* 0x00000011dadbe224 */ /* 0x001fca00078e0202 */
[----:B------:R0:W-:Y:S01]  /*c3e0*/  @!P6 STG.E.U8 desc[UR36][R10.64+0xb8], R219 ;  /* 0x0000b8db0a00e986 */ /* 0x0001e2000c101124 */
[----:B------:R-:W-:Y:S05]  /*c3f0*/  @P2 BRA `(.L_x_414) ;  /* 0x00000000000c2947 */ /* 0x000fea0003800000 */
[----:B------:R-:W0:Y:S02]  /*c400*/  LDG.E.U8 R16, desc[UR36][R8.64+0xb9] ;  /* 0x0000b92408107981 */ /* 0x000e24000c1e1100 */
[----:B0-----:R-:W-:-:S05]  /*c410*/  PRMT R11, R16, 0x8880, RZ ;  /* 0x00008880100b7816 */ /* 0x001fca00000000ff */
[----:B------:R-:W-:-:S07]  /*c420*/  IMAD R2, R11, R18, RZ ;  /* 0x000000120b027224 */ /* 0x000fce00078e02ff */
.L_x_414:
[----:B------:R-:W-:Y:S05]  /*c430*/  BSYNC B1 ;  /* 0x0000000000017941 */ /* 0x000fea0003800000 */
.L_x_413:
[----:B0-----:R-:W2:Y:S01]  /*c440*/  LDL.LU R219, [R1+0x17c] ;  /* 0x00017c0001db7983 */ /* 0x001ea20000300800 */
[----:B------:R-:W-:Y:S01]  /*c450*/  IMAD.U32 R11, RZ, RZ, UR12 ;  /* 0x0000000cff0b7e24 */ /* 0x000fe2000f8e00ff */
[----:B------:R-:W-:Y:S01]  /*c460*/  @!P2 IADD3 R10, P5, R4, UR45, RZ ;  /* 0x0000002d040aac10 */ /* 0x000fe2000ffbe0ff */
[-C--:B------:R-:W-:Y:S01]  /*c470*/  IMAD R218, R221, R12.reuse, RZ ;  /* 0x0000000cddda7224 */ /* 0x080fe200078e02ff */
[----:B------:R-:W-:Y:S01]  /*c480*/  ISETP.LT.OR P4, PT, R0, 0x1, !P1 ;  /* 0x000000010000780c */ /* 0x000fe20004f81670 */
[----:B------:R-:W-:Y:S01]  /*c490*/  IMAD.WIDE.U32 R8, R3, R12, R20 ;  /* 0x0000000c03087225 */ /* 0x000fe200078e0014 */
[----:B------:R-:W-:Y:S01]  /*c4a0*/  LEA R4, P3, R11, R6, 0x8 ;  /* 0x000000060b047211 */ /* 0x000fe200078640ff */
[----:B------:R-:W-:Y:S01]  /*c4b0*/  BSSY B1, `(.L_x_415) ;  /* 0x000000e000017945 */ /* 0x000fe20003800000 */
[----:B------:R-:W-:Y:S01]  /*c4c0*/  @!P2 IADD3.X R11, R5, UR44, RZ, P5, !PT ;  /* 0x0000002c050bac10 */ /* 0x000fe2000affe4ff */
[----:B------:R-:W-:Y:S01]  /*c4d0*/  IMAD.U32 R223, RZ, RZ, UR12 ;  /* 0x0000000cffdf7e24 */ /* 0x000fe2000f8e00ff */
[----:B------:R-:W-:Y:S01]  /*c4e0*/  IADD3 R8, P0, R8, R14, RZ ;  /* 0x0000000e08087210 */ /* 0x000fe20007f1e0ff */
[----:B------:R-:W-:-:S02]  /*c4f0*/  IMAD.U32 R220, RZ, RZ, UR13 ;  /* 0x0000000dffdc7e24 */ /* 0x000fc4000f8e00ff */
[----:B------:R-:W-:-:S03]  /*c500*/  IMAD R218, R3, R13, R218 ;  /* 0x0000000d03da7224 */ /* 0x000fc600078e02da */
[----:B------:R-:W-:Y:S02]  /*c510*/  LEA.HI.X R5, R223, R7, R220, 0x8, P3 ;  /* 0x00000007df057211 */ /* 0x000fe400018f44dc */
[----:B------:R-:W-:Y:S01]  /*c520*/  IADD3.X R9, R15, R9, R218, P0, !PT ;  /* 0x000000090f097210 */ /* 0x000fe200007fe4da */
[----:B--2---:R-:W-:-:S05]  /*c530*/  @!P2 IMAD R219, R219, R17, R2 ;  /* 0x00000011dbdba224 */ /* 0x004fca00078e0202 */
[----:B------:R0:W-:Y:S01]  /*c540*/  @!P2 STG.E.U8 desc[UR36][R10.64+0xb9], R219 ;  /* 0x0000b9db0a00a986 */ /* 0x0001e2000c101124 */
[----:B------:R-:W-:Y:S05]  /*c550*/  @P4 BRA `(.L_x_416) ;  /* 0x00000000000c4947 */ /* 0x000fea0003800000 */
[----:B------:R-:W0:Y:S02]  /*c560*/  LDG.E.U8 R16, desc[UR36][R8.64] ;  /* 0x0000002408107981 */ /* 0x000e24000c1e1100 */
[----:B0-----:R-:W-:-:S05]  /*c570*/  PRMT R11, R16, 0x8880, RZ ;  /* 0x00008880100b7816 */ /* 0x001fca00000000ff */
[----:B------:R-:W-:-:S07]  /*c580*/  IMAD R2, R11, R18, RZ ;  /* 0x000000120b027224 */ /* 0x000fce00078e02ff */
.L_x_416:
[----:B------:R-:W-:Y:S05]  /*c590*/  BSYNC B1 ;  /* 0x0000000000017941 */ /* 0x000fea0003800000 */
.L_x_415:
[----:B------:R-:W-:Y:S01]  /*c5a0*/  ISETP.LT.OR P5, PT, R0, 0x2, !P1 ;  /* 0x000000020000780c */ /* 0x000fe20004fa1670 */
[----:B0-----:R-:W-:Y:S01]  /*c5b0*/  @!P4 IMAD R219, R120, R17, R2 ;  /* 0x0000001178dbc224 */ /* 0x001fe200078e0202 */
[----:B------:R-:W-:Y:S01]  /*c5c0*/  ISETP.GE.AND P0, PT, R19, 0x109, PT ;  /* 0x000001091300780c */ /* 0x000fe20003f06270 */
[----:B------:R-:W-:Y:S01]  /*c5d0*/  IMAD.WIDE.U32 R10, R3, R12, R216 ;  /* 0x0000000c030a7225 */ /* 0x000fe200078e00d8 */
[----:B------:R-:W-:Y:S02]  /*c5e0*/  BSSY B1, `(.L_x_417) ;  /* 0x000000a000017945 */ /* 0x000fe40003800000 */
[----:B------:R0:W-:Y:S01]  /*c5f0*/  @!P4 STG.E.U8 desc[UR36][R4.64], R219 ;  /* 0x000000db0400c986 */ /* 0x0001e2000c101124 */
[----:B------:R-:W-:Y:S01]  /*c600*/  ISETP.LT.OR P4, PT, R0, 0x1, !P0 ;  /* 0x000000010000780c */ /* 0x000fe20004781670 */
[----:B------:R-:W-:Y:S01]  /*c610*/  IMAD.IADD R218, R218, 0x1, R11 ;  /* 0x00000001dada7824 */ /* 0x000fe200078e020b */
[----:B------:R-:W-:Y:S02]  /*c620*/  ISETP.LT.OR P3, PT, R0, 0x2, !P0 ;  /* 0x000000020000780c */ /* 0x000fe40004761670 */
[----:B------:R-:W-:-:S02]  /*c630*/  IADD3 R10, P2, P6, R22, R14, R10 ;  /* 0x0000000e160a7210 */ /* 0x000fc40007e5e00a */
[----:B------:R-:W-:Y:S11]  /*c640*/  @P5 BRA `(.L_x_418) ;  /* 0x00000000000c5947 */ /* 0x000ff60003800000 */
[----:B------:R-:W2:Y:S02]  /*c650*/  LDG.E.U8 R16, desc[UR36][R8.64+0x1] ;  /* 0x0000012408107981 */ /* 0x000ea4000c1e1100 */
[----:B--2---:R-:W-:-:S05]  /*c660*/  PRMT R3, R16, 0x8880, RZ ;  /* 0x0000888010037816 */ /* 0x004fca00000000ff */
[----:B------:R-:W-:-:S07]  /*c670*/  IMAD R2, R3, R18, RZ ;  /* 0x0000001203027224 */ /* 0x000fce00078e02ff */
.L_x_418:
[----:B------:R-:W-:Y:S05]  /*c680*/  BSYNC B1 ;  /* 0x0000000000017941 */ /* 0x000fea0003800000 */
.L_x_417:
[----:B------:R-:W-:Y:S01]  /*c690*/  @!P5 IMAD R121, R121, R17, R2 ;  /* 0x000000117979d224 */ /* 0x000fe200078e0202 */
[----:B------:R-:W-:Y:S01]  /*c6a0*/  IADD3.X R11, R21, R15, R218, P2, P6 ;  /* 0x0000000f150b7210 */ /* 0x000fe200017ec4da */
[----:B------:R-:W-:Y:S01]  /*c6b0*/  BSSY B1, `(.L_x_419) ;  /* 0x000000a000017945 */ /* 0x000fe20003800000 */
[----:B------:R-:W-:Y:S02]  /*c6c0*/  ISETP.LT.OR P2, PT, R0, 0x9, !P0 ;  /* 0x000000090000780c */ /* 0x000fe40004741670 */
[----:B------:R1:W-:Y:S01]  /*c6d0*/  @!P5 STG.E.U8 desc[UR36][R4.64+0x1], R121 ;  /* 0x000001790400d986 */ /* 0x0003e2000c101124 */
[C---:B------:R-:W-:Y:S02]  /*c6e0*/  @!P4 IADD3 R218, P5, R4.reuse, UR45, RZ ;  /* 0x0000002d04dacc10 */ /* 0x040fe4000ffbe0ff */
[----:B------:R-:W-:Y:S02]  /*c6f0*/  @!P3 IADD3 R120, P6, R4, UR45, RZ ;  /* 0x0000002d0478bc10 */ /* 0x000fe4000ffde0ff */
[----:B0-----:R-:W-:Y:S01]  /*c700*/  @!P4 IADD3.X R219, R5, UR44, RZ, P5, !PT ;  /* 0x0000002c05dbcc10 */ /* 0x001fe2000affe4ff */
[----:B------:R-:W-:Y:S10]  /*c710*/  @P4 BRA `(.L_x_420) ;  /* 0x00000000000c4947 */ /* 0x000ff40003800000 */
[----:B------:R-:W2:Y:S02]  /*c720*/  LDG.E.U8 R16, desc[UR36][R10.64] ;  /* 0x000000240a107981 */ /* 0x000ea4000c1e1100 */
[----:B--2---:R-:W-:-:S05]  /*c730*/  PRMT R3, R16, 0x8880, RZ ;  /* 0x0000888010037816 */ /* 0x004fca00000000ff */
[----:B------:R-:W-:-:S07]  /*c740*/  IMAD R2, R3, R18, RZ ;  /* 0x0000001203027224 */ /* 0x000fce00078e02ff */
.L_x_420:
[----:B------:R-:W-:Y:S05]  /*c750*/  BSYNC B1 ;  /* 0x0000000000017941 */ /* 0x000fea0003800000 */
.L_x_419:
[----:B------:R-:W-:Y:S01]  /*c760*/  @!P4 IMAD R3, R122, R17, R2 ;  /* 0x000000117a03c224 */ /* 0x000fe200078e0202 */
[----:B------:R-:W-:Y:S01]  /*c770*/  BSSY B1, `(.L_x_421) ;  /* 0x0000007000017945 */ /* 0x000fe20003800000 */
[----:B-1----:R-:W-:-:S03]  /*c780*/  @!P3 IADD3.X R121, R5, UR44, RZ, P6, !PT ;  /* 0x0000002c0579bc10 */ /* 0x002fc6000b7fe4ff */
[----:B------:R0:W-:Y:S01]  /*c790*/  @!P4 STG.E.U8 desc[UR36][R218.64], R3 ;  /* 0x00000003da00c986 */ /* 0x0001e2000c101124 */
[----:B------:R-:W-:Y:S05]  /*c7a0*/  @P3 BRA `(.L_x_422) ;  /* 0x00000000000c3947 */ /* 0x000fea0003800000 */
[----:B------:R-:W0:Y:S02]  /*c7b0*/  LDG.E.U8 R16, desc[UR36][R10.64+0x1] ;  /* 0x000001240a107981 */ /* 0x000e24000c1e1100 */
[----:B0-----:R-:W-:-:S05]  /*c7c0*/  PRMT R3, R16, 0x8880, RZ ;  /* 0x0000888010037816 */ /* 0x001fca00000000ff */
[----:B------:R-:W-:-:S07]  /*c7d0*/  IMAD R2, R3, R18, RZ ;  /* 0x0000001203027224 */ /* 0x000fce00078e02ff */
.L_x_422:
[----:B------:R-:W-:Y:S05]  /*c7e0*/  BSYNC B1 ;  /* 0x0000000000017941 */ /* 0x000fea0003800000 */
.L_x_421:
[C---:B------:R-:W-:Y:S01]  /*c7f0*/  ISETP.LT.OR P4, PT, R0.reuse, 0x9, !P1 ;  /* 0x000000090000780c */ /* 0x040fe20004f81670 */
[----:B0-----:R-:W-:Y:S01]  /*c800*/  @!P3 IMAD R3, R123, R17, R2 ;  /* 0x000000117b03b224 */ /* 0x001fe200078e0202 */
[----:B------:R-:W-:Y:S01]  /*c810*/  BSSY B1, `(.L_x_423) ;  /* 0x0000009000017945 */ /* 0x000fe20003800000 */
[----:B------:R-:W-:Y:S02]  /*c820*/  ISETP.LT.OR P5, PT, R0, 0xa, !P1 ;  /* 0x0000000a0000780c */ /* 0x000fe40004fa1670 */
[----:B------:R-:W-:Y:S01]  /*c830*/  @!P2 IADD3 R122, P6, R4, UR45, RZ ;  /* 0x0000002d047aac10 */ /* 0x000fe2000ffde0ff */
[----:B------:R0:W-:Y:S01]  /*c840*/  @!P3 STG.E.U8 desc[UR36][R120.64+0x1], R3 ;  /* 0x000001037800b986 */ /* 0x0001e2000c101124 */
[----:B------:R-:W-:-:S06]  /*c850*/  ISETP.LT.OR P3, PT, R0, 0xa, !P0 ;  /* 0x0000000a0000780c */ /* 0x000fcc0004761670 */
[----:B------:R-:W-:Y:S07]  /*c860*/  @P4 BRA `(.L_x_424) ;  /* 0x00000000000c4947 */ /* 0x000fee0003800000 */
[----:B------:R-:W0:Y:S02]  /*c870*/  LDG.E.U8 R16, desc[UR36][R8.64+0x8] ;  /* 0x0000082408107981 */ /* 0x000e24000c1e1100 */
[----:B0-----:R-:W-:-:S05]  /*c880*/  PRMT R3, R16, 0x8880, RZ ;  /* 0x0000888010037816 */ /* 0x001fca00000000ff */
[----:B------:R-:W-:-:S07]  /*c890*/  IMAD R2, R3, R18, RZ ;  /* 0x0000001203027224 */ /* 0x000fce00078e02ff */
.L_x_424:
[----:B------:R-:W-:Y:S05]  /*c8a0*/  BSYNC B1 ;  /* 0x0000000000017941 */ /* 0x000fea0003800000 */
.L_x_423:
[----:B0-----:R-:W-:Y:S01]  /*c8b0*/  @!P4 IMAD R3, R124, R17, R2 ;  /* 0x000000117c03c224 */ /* 0x001fe200078e0202 */
[----:B------:R-:W-:Y:S04]  /*c8c0*/  BSSY B1, `(.L_x_425) ;  /* 0x0000006000017945 */ /* 0x000fe80003800000 */
[----:B------:R0:W-:Y:S01]  /*c8d0*/  @!P4 STG.E.U8 desc[UR36][R4.64+0x8], R3 ;  /* 0x000008030400c986 */ /* 0x0001e2000c101124 */
[----:B------:R-:W-:Y:S05]  /*c8e0*/  @P5 BRA `(.L_x_426) ;  /* 0x00000000000c5947 */ /* 0x000fea0003800000 */
[----:B------:R-:W0:Y:S02]  /*c8f0*/  LDG.E.U8 R16, desc[UR36][R8.64+0x9] ;  /* 0x0000092408107981 */ /* 0x000e24000c1e1100 */
[----:B0-----:R-:W-:-:S05]  /*c900*/  PRMT R3, R16, 0x8880, RZ ;  /* 0x0000888010037816 */ /* 0x001fca00000000ff */
[----:B------:R-:W-:-:S07]  /*c910*/  IMAD R2, R3, R18, RZ ;  /* 0x0000001203027224 */ /* 0x000fce00078e02ff */
.L_x_426:
[----:B------:R-:W-:Y:S05]  /*c920*/  BSYNC B1 ;  /* 0x0000000000017941 */ /* 0x000fea0003800000 */
.L_x_425:
[----:B------:R-:W-:Y:S01]  /*c930*/  @!P5 IMAD R125, R125, R17, R2 ;  /* 0x000000117d7dd224 */ /* 0x000fe200078e0202 */
[----:B------:R-:W-:Y:S01]  /*c940*/  BSSY B1, `(.L_x_427) ;  /* 0x0000007000017945 */ /* 0x000fe20003800000 */
[----:B------:R-:W-:-:S03]  /*c950*/  @!P2 IADD3.X R123, R5, UR44, RZ, P6, !PT ;  /* 0x0000002c057bac10 */ /* 0x000fc6000b7fe4ff */
[----:B------:R1:W-:Y:S01]  /*c960*/  @!P5 STG.E.U8 desc[UR36][R4.64+0x9], R125 ;  /* 0x0000097d0400d986 */ /* 0x0003e2000c101124 */
[----:B------:R-:W-:Y:S05]  /*c970*/  @P2 BRA `(.L_x_428) ;  /* 0x00000000000c2947 */ /* 0x000fea0003800000 */
[----:B------:R-:W0:Y:S02]  /*c980*/  LDG.E.U8 R16, desc[UR36][R10.64+0x8] ;  /* 0x000008240a107981 */ /* 0x000e24000c1e1100 */
[----:B0-----:R-:W-:-:S05]  /*c990*/  PRMT R3, R16, 0x8880, RZ ;  /* 0x0000888010037816 */ /* 0x001fca00000000ff */
[----:B------:R-:W-:-:S07]  /*c9a0*/  IMAD R2, R3, R18, RZ ;  /* 0x0000001203027224 */ /* 0x000fce00078e02ff */
.L_x_428:
[----:B------:R-:W-:Y:S05]  /*c9b0*/  BSYNC B1 ;  /* 0x0000000000017941 */ /* 0x000fea0003800000 */
.L_x_427:
[----:B0-----:R-:W-:Y:S01]  /*c9c0*/  @!P2 IMAD R3, R126, R17, R2 ;  /* 0x000000117e03a224 */ /* 0x001fe200078e0202 */
[----:B------:R-:W-:Y:S01]  /*c9d0*/  @!P3 IADD3 R120, P5, R4, UR45, RZ ;  /* 0x0000002d0478bc10 */ /* 0x000fe2000ffbe0ff */
[----:B------:R-:W-:Y:S01]  /*c9e0*/  BSSY B1, `(.L_x_429) ;  /* 0x000000b000017945 */ /* 0x000fe20003800000 */
[C---:B------:R-:W-:Y:S02]  /*c9f0*/  ISETP.LT.OR P6, PT, R0.reuse, 0x11, !P1 ;  /* 0x000000110000780c */ /* 0x040fe40004fc1670 */
[----:B------:R0:W-:Y:S01]  /*ca00*/  @!P2 STG.E.U8 desc[UR36][R122.64+0x8], R3 ;  /* 0x000008037a00a986 */ /* 0x0001e2000c101124 */
[----:B------:R-:W-:Y:S02]  /*ca10*/  @!P3 IADD3.X R121, R5, UR44, RZ, P5, !PT ;  /* 0x0000002c0579bc10 */ /* 0x000fe4000affe4ff */
[C---:B------:R-:W-:Y:S02]  /*ca20*/  ISETP.LT.OR P2, PT, R0.reuse, 0x12, !P1 ;  /* 0x000000120000780c */ /* 0x040fe40004f41670 */
[----:B------:R-:W-:-:S02]  /*ca30*/  ISETP.LT.OR P4, PT, R0, 0x11, !P0 ;  /* 0x000000110000780c */ /* 0x000fc40004781670 */
[----:B------:R-:W-:Y:S01]  /*ca40*/  ISETP.LT.OR P5, PT, R0, 0x12, !P0 ;  /* 0x000000120000780c */ /* 0x000fe200047a1670 */
[----:B------:R-:W-:-:S12]  /*ca50*/  @P3 BRA `(.L_x_430) ;  /* 0x00000000000c3947 */ /* 0x000fd80003800000 */
[----:B------:R-:W0:Y:S02]  /*ca60*/  LDG.E.U8 R16, desc[UR36][R10.64+0x9] ;  /* 0x000009240a107981 */ /* 0x000e24000c1e1100 */
[----:B0-----:R-:W-:-:S05]  /*ca70*/  PRMT R3, R16, 0x8880, RZ ;  /* 0x0000888010037816 */ /* 0x001fca00000000ff */
[----:B------:R-:W-:-:S07]  /*ca80*/  IMAD R2, R3, R18, RZ ;  /* 0x0000001203027224 */ /* 0x000fce00078e02ff */
.L_x_430:
[----:B------:R-:W-:Y:S05]  /*ca90*/  BSYNC B1 ;  /* 0x0000000000017941 */ /* 0x000fea0003800000 */
.L_x_429:
[----:B------:R-:W-:Y:S01]  /*caa0*/  @!P3 IMAD R127, R127, R17, R2 ;  /* 0x000000117f7fb224 */ /* 0x000fe200078e0202 */
[----:B------:R-:W-:Y:S04]  /*cab0*/  BSSY B1, `(.L_x_431) ;  /* 0x0000006000017945 */ /* 0x000fe80003800000 */
[----:B------:R2:W-:Y:S01]  /*cac0*/  @!P3 STG.E.U8 desc[UR36][R120.64+0x9], R127 ;  /* 0x0000097f7800b986 */ /* 0x0005e2000c101124 */
[----:B------:R-:W-:Y:S05]  /*cad0*/  @P6 BRA `(.L_x_432) ;  /* 0x00000000000c6947 */ /* 0x000fea0003800000 */
[----:B------:R-:W0:Y:S02]  /*cae0*/  LDG.E.U8 R16, desc[UR36][R8.64+0x10] ;  /* 0x0000102408107981 */ /* 0x000e24000c1e1100 */
[----:B0-----:R-:W-:-:S05]  /*caf0*/  PRMT R3, R16, 0x8880, RZ ;  /* 0x0000888010037816 */ /* 0x001fca00000000ff */
[----:B------:R-:W-:-:S07]  /*cb00*/  IMAD R2, R3, R18, RZ ;  /* 0x0000001203027224 */ /* 0x000fce00078e02ff */
.L_x_432:
[----:B------:R-:W-:Y:S05]  /*cb10*/  BSYNC B1 ;  /* 0x0000000000017941 */ /* 0x000fea0003800000 */
.L_x_431:
[----:B0-----:R-:W-:Y:S01]  /*cb20*/  @!P6 IMAD R3, R128, R17, R2 ;  /* 0x000000118003e224 */ /* 0x001fe200078e0202 */
[----:B------:R-:W-:Y:S04]  /*cb30*/  BSSY B1, `(.L_x_433) ;  /* 0x0000006000017945 */ /* 0x000fe80003800000 */
[----:B------:R0:W-:Y:S01]  /*cb40*/  @!P6 STG.E.U8 desc[UR36][R4.64+0x10], R3 ;  /* 0x000010030400e986 */ /* 0x0001e2000c101124 */
[----:B------:R-:W-:Y:S05]  /*cb50*/  @P2 BRA `(.L_x_434) ;  /* 0x00000000000c2947 */ /* 0x000fea0003800000 */
[----:B------:R-:W0:Y:S02]  /*cb60*/  LDG.E.U8 R16, desc[UR36][R8.64+0x11] ;  /* 0x0000112408107981 */ /* 0x000e24000c1e1100 */
[----:B0-----:R-:W-:-:S05]  /*cb70*/  PRMT R3, R16, 0x8880, RZ ;  /* 0x0000888010037816 */ /* 0x001fca00000000ff */
[----:B------:R-:W-:-:S07]  /*cb80*/  IMAD R2, R3, R18, RZ ;  /* 0x0000001203027224 */ /* 0x000fce00078e02ff */
.L_x_434:
[----:B------:R-:W-:Y:S05]  /*cb90*/  BSYNC B1 ;  /* 0x0000000000017941 */ /* 0x000fea0003800000 */
.L_x_433:
[----:B------:R-:W-:Y:S01]  /*cba0*/  @!P2 IMAD R129, R129, R17, R2 ;  /* 0x000000118181a224 */ /* 0x000fe200078e0202 */
[----:B------:R-:W-:Y:S01]  /*cbb0*/  BSSY B1, `(.L_x_435) ;  /* 0x000000a000017945 */ /* 0x000fe20003800000 */
[----:B------:R-:W-:Y:S02]  /*cbc0*/  ISETP.LT.OR P3, PT, R0, 0x19, !P0 ;  /* 0x000000190000780c */ /* 0x000fe40004761670 */
[C---:B------:R-:W-:Y:S01]  /*cbd0*/  @!P5 IADD3 R122, P6, R4.reuse, UR45, RZ ;  /* 0x0000002d047adc10 */ /* 0x040fe2000ffde0ff */
[----:B------:R3:W-:Y:S01]  /*cbe0*/  @!P2 STG.E.U8 desc[UR36][R4.64+0x11], R129 ;  /* 0x000011810400a986 */ /* 0x0007e2000c101124 */
[----:B--2---:R-:W-:-:S04]  /*cbf0*/  @!P4 IADD3 R120, P2, R4, UR45, RZ ;  /* 0x0000002d0478cc10 */ /* 0x004fc8000ff5e0ff */
[----:B------:R-:W-:Y:S01]  /*cc00*/  @!P4 IADD3.X R121, R5, UR44, RZ, P2, !PT ;  /* 0x0000002c0579cc10 */ /* 0x000fe200097fe4ff */
[----:B------:R-:W-:Y:S08]  /*cc10*/  @P4 BRA `(.L_x_436) ;  /* 0x00000000000c4947 */ /* 0x000ff00003800000 */
[----:B------:R-:W0:Y:S02]  /*cc20*/  LDG.E.U8 R16, desc[UR36][R10.64+0x10] ;  /* 0x000010240a107981 */ /* 0x000e24000c1e1100 */
[----:B0-----:R-:W-:-:S05]  /*cc30*/  PRMT R3, R16, 0x8880, RZ ;  /* 0x0000888010037816 */ /* 0x001fca00000000ff */
[----:B------:R-:W-:-:S07]  /*cc40*/  IMAD R2, R3, R18, RZ ;  /* 0x0000001203027224 */ /* 0x000fce00078e02ff */
.L_x_436:
[----:B------:R-:W-:Y:S05]  /*cc50*/  BSYNC B1 ;  /* 0x0000000000017941 */ /* 0x000fea0003800000 */
.L_x_435:
[----:B0-----:R-:W-:Y:S01]  /*cc60*/  @!P4 IMAD R3, R130, R17, R2 ;  /* 0x000000118203c224 */ /* 0x001fe200078e0202 */
[----:B------:R-:W-:Y:S01]  /*cc70*/  BSSY B1, `(.L_x_437) ;  /* 0x0000007000017945 */ /* 0x000fe20003800000 */
[----:B------:R-:W-:-:S03]  /*cc80*/  @!P5 IADD3.X R123, R5, UR44, RZ, P6, !PT ;  /* 0x0000002c057bdc10 */ /* 0x000fc6000b7fe4ff */
[----:B------:R0:W-:Y:S01]  /*cc90*/  @!P4 STG.E.U8 desc[UR36][R120.64+0x10], R3 ;  /* 0x000010037800c986 */ /* 0x0001e2000c101124 */
[----:B------:R-:W-:Y:S05]  /*cca0*/  @P5 BRA `(.L_x_438) ;  /* 0x00000000000c5947 */ /* 0x000fea0003800000 */
[----:B------:R-:W0:Y:S02]  /*ccb0*/  LDG.E.U8 R16, desc[UR36][R10.64+0x11] ;  /* 0x000011240a107981 */ /* 0x000e24000c1e1100 */
[----:B0-----:R-:W-:-:S05]  /*ccc0*/  PRMT R3, R16, 0x8880, RZ ;  /* 0x0000888010037816 */ /* 0x001fca00000000ff */
[----:B------:R-:W-:-:S07]  /*ccd0*/  IMAD R2, R3, R18, RZ ;  /* 0x0000001203027224 */ /* 0x000fce00078e02ff */
.L_x_438:
[----:B------:R-:W-:Y:S05]  /*cce0*/  BSYNC B1 ;  /* 0x0000000000017941 */ /* 0x000fea0003800000 */
.L_x_437:
[C---:B------:R-:W-:Y:S01]  /*ccf0*/  ISETP.LT.OR P4, PT, R0.reuse, 0x19, !P1 ;  /* 0x000000190000780c */ /* 0x040fe20004f81670 */
[----:B------:R-:W-:Y:S01]  /*cd00*/  @!P5 IMAD R131, R131, R17, R2 ;  /* 0x000000118383d224 */ /* 0x000fe200078e0202 */
[----:B------:R-:W-:Y:S01]  /*cd10*/  BSSY B1, `(.L_x_439) ;  /* 0x0000009000017945 */ /* 0x000fe20003800000 */
[----:B------:R-:W-:Y:S02]  /*cd20*/  ISETP.LT.OR P2, PT, R0, 0x1a, !P0 ;  /* 0x0000001a0000780c */ /* 0x000fe40004741670 */
[----:B0-----:R-:W-:Y:S01]  /*cd30*/  @!P3 IADD3 R120, P6, R4, UR45, RZ ;  /* 0x0000002d0478bc10 */ /* 0x001fe2000ffde0ff */
[----:B------:R0:W-:Y:S01]  /*cd40*/  @!P5 STG.E.U8 desc[UR36][R122.64+0x11], R131 ;  /* 0x000011837a00d986 */ /* 0x0001e2000c101124 */
[----:B------:R-:W-:-:S06]  /*cd50*/  ISETP.LT.OR P5, PT, R0, 0x1a, !P1 ;  /* 0x0000001a0000780c */ /* 0x000fcc0004fa1670 */
[----:B------:R-:W-:Y:S07]  /*cd60*/  @P4 BRA `(.L_x_440) ;  /* 0x00000000000c4947 */ /* 0x000fee0003800000 */
[----:B------:R-:W2:Y:S02]  /*cd70*/  LDG.E.U8 R16, desc[UR36][R8.64+0x18] ;  /* 0x0000182408107981 */ /* 0x000ea4000c1e1100 */
[----:B--2---:R-:W-:-:S05]  /*cd80*/  PRMT R3, R16, 0x8880, RZ ;  /* 0x0000888010037816 */ /* 0x004fca00000000ff */
[----:B------:R-:W-:-:S07]  /*cd90*/  IMAD R2, R3, R18, RZ ;  /* 0x0000001203027224 */ /* 0x000fce00078e02ff */
.L_x_440:
[----:B------:R-:W-:Y:S05]  /*cda0*/  BSYNC B1 ;  /* 0x0000000000017941 */ /* 0x000fea0003800000 */
.L_x_439:
[----:B------:R-:W-:Y:S01]  /*cdb0*/  @!P4 IMAD R3, R132, R17, R2 ;  /* 0x000000118403c224 */ /* 0x000fe200078e0202 */
[----:B------:R-:W-:Y:S04]  /*cdc0*/  BSSY B1, `(.L_x_441) ;  /* 0x0000006000017945 */ /* 0x000fe80003800000 */
[----:B------:R2:W-:Y:S01]  /*cdd0*/  @!P4 STG.E.U8 desc[UR36][R4.64+0x18], R3 ;  /* 0x000018030400c986 */ /* 0x0005e2000c101124 */
[----:B------:R-:W-:Y:S05]  /*cde0*/  @P5 BRA `(.L_x_442) ;  /* 0x00000000000c5947 */ /* 0x000fea0003800000 */
[----:B------:R-:W2:Y:S02]  /*cdf0*/  LDG.E.U8 R16, desc[UR36][R8.64+0x19] ;  /* 0x0000192408107981 */ /* 0x000ea4000c1e1100 */
[----:B--2---:R-:W-:-:S05]  /*ce00*/  PRMT R3, R16, 0x8880, RZ ;  /* 0x0000888010037816 */ /* 0x004fca00000000ff */
[----:B------:R-:W-:-:S07]  /*ce10*/  IMAD R2, R3, R18, RZ ;  /* 0x0000001203027224 */ /* 0x000fce00078e02ff */
.L_x_442:
[----:B------:R-:W-:Y:S05]  /*ce20*/  BSYNC B1 ;  /* 0x0000000000017941 */ /* 0x000fea0003800000 */
.L_x_441:
[----:B------:R-:W-:Y:S01]  /*ce30*/  @!P5 IMAD R133, R133, R17, R2 ;  /* 0x000000118585d224 */ /* 0x000fe200078e0202 */
[----:B------:R-:W-:Y:S01]  /*ce40*/  BSSY B1, `(.L_x_443) ;  /* 0x0000007000017945 */ /* 0x000fe20003800000 */
[----:B------:R-:W-:-:S03]  /*ce50*/  @!P3 IADD3.X R121, R5, UR44, RZ, P6, !PT ;  /* 0x0000002c0579bc10 */ /* 0x000fc6000b7fe4ff */
[----:B------:R4:W-:Y:S01]  /*ce60*/  @!P5 STG.E.U8 desc[UR36][R4.64+0x19], R133 ;  /* 0x000019850400d986 */ /* 0x0009e2000c101124 */
[----:B------:R-:W-:Y:S05]  /*ce70*/  @P3 BRA `(.L_x_444) ;  /* 0x00000000000c3947 */ /* 0x000fea0003800000 */
[----:B------:R-:W2:Y:S02]  /*ce80*/  LDG.E.U8 R16, desc[UR36][R10.64+0x18] ;  /* 0x000018240a107981 */ /* 0x000ea4000c1e1100 */
[----:B--2---:R-:W-:-:S05]  /*ce90*/  PRMT R3, R16, 0x8880, RZ ;  /* 0x0000888010037816 */ /* 0x004fca00000000ff */
[----:B------:R-:W-:-:S07]  /*cea0*/  IMAD R2, R3, R18, RZ ;  /* 0x0000001203027224 */ /* 0x000fce00078e02ff */
.L_x_444:
[----:B------:R-:W-:Y:S05]  /*ceb0*/  BSYNC B1 ;  /* 0x0000000000017941 */ /* 0x000fea0003800000 */
.L_x_443:
[----:B--2---:R-:W-:Y:S01]  /*cec0*/  @!P3 IMAD R3, R134, R17, R2 ;  /* 0x000000118603b224 */ /* 0x004fe200078e0202 */
[----:B0-----:R-:W-:Y:S01]  /*ced0*/  @!P2 IADD3 R122, P5, R4, UR45, RZ ;  /* 0x0000002d047aac10 */ /* 0x001fe2000ffbe0ff */
        /* <DEDUP_REMOVED lines=11> */
.L_x_446:
[----:B------:R-:W-:Y:S05]  /*cf90*/  BSYNC B1 ;  /* 0x0000000000017941 */ /* 0x000fea0003800000 */
.L_x_445:
[----:B------:R-:W-:Y:S01]  /*cfa0*/  @!P2 IMAD R135, R135, R17, R2 ;  /* 0x000000118787a224 */ /* 0x000fe200078e0202 */
[----:B------:R-:W-:Y:S04]  /*cfb0*/  BSSY B1, `(.L_x_447) ;  /* 0x0000006000017945 */ /* 0x000fe80003800000 */
[----:B------:R2:W-:Y:S01]  /*cfc0*/  @!P2 STG.E.U8 desc[UR36][R122.64+0x19], R135 ;  /* 0x000019877a00a986 */ /* 0x0005e2000c101124 */
[----:B------:R-:W-:Y:S05]  /*cfd0*/  @P6 BRA `(.L_x_448) ;  /* 0x00000000000c6947 */ /* 0x000fea0003800000 */
[----:B------:R-:W0:Y:S02]  /*cfe0*/  LDG.E.U8 R16, desc[UR36][R8.64+0x20] ;  /* 0x0000202408107981 */ /* 0x000e24000c1e1100 */
[----:B0-----:R-:W-:-:S05]  /*cff0*/  PRMT R3, R16, 0x8880, RZ ;  /* 0x0000888010037816 */ /* 0x001fca00000000ff */
[----:B------:R-:W-:-:S07]  /*d000*/  IMAD R2, R3, R18, RZ ;  /* 0x0000001203027224 */ /* 0x000fce00078e02ff */
.L_x_448:
[----:B------:R-:W-:Y:S05]  /*d010*/  BSYNC B1 ;  /* 0x0000000000017941 */ /* 0x000fea0003800000 */
.L_x_447:
[----:B0-----:R-:W-:Y:S01]  /*d020*/  @!P6 IMAD R3, R136, R17, R2 ;  /* 0x000000118803e224 */ /* 0x001fe200078e0202 */
[----:B------:R-:W-:Y:S04]  /*d030*/  BSSY B1, `(.L_x_449) ;  /* 0x0000006000017945 */ /* 0x000fe80003800000 */
[----:B------:R0:W-:Y:S01]  /*d040*/  @!P6 STG.E.U8 desc[UR36][R4.64+0x20], R3 ;  /* 0x000020030400e986 */ /* 0x0001e2000c101124 */
[----:B------:R-:W-:Y:S05]  /*d050*/  @P3 BRA `(.L_x_450) ;  /* 0x00000000000c3947 */ /* 0x000fea0003800000 */
[----:B------:R-:W0:Y:S02]  /*d060*/  LDG.E.U8 R16, desc[UR36][R8.64+0x21] ;  /* 0x0000212408107981 */ /* 0x000e24000c1e1100 */
[----:B0-----:R-:W-:-:S05]  /*d070*/  PRMT R3, R16, 0x8880, RZ ;  /* 0x0000888010037816 */ /* 0x001fca00000000ff */
[----:B------:R-:W-:-:S07]  /*d080*/  IMAD R2, R3, R18, RZ ;  /* 0x0000001203027224 */ /* 0x000fce00078e02ff */
.L_x_450:
[----:B------:R-:W-:Y:S05]  /*d090*/  BSYNC B1 ;  /* 0x0000000000017941 */ /* 0x000fea0003800000 */
.L_x_449:
[----:B------:R-:W-:Y:S01]  /*d0a0*/  @!P3 IMAD R137, R137, R17, R2 ;  /* 0x000000118989b224 */ /* 0x000fe200078e0202 */
[----:B------:R-:W-:Y:S01]  /*d0b0*/  BSSY B1, `(.L_x_451) ;  /* 0x000000a000017945 */ /* 0x000fe20003800000 */
[----:B------:R-:W-:Y:S02]  /*d0c0*/  ISETP.LT.OR P2, PT, R0, 0x29, !P0 ;  /* 0x000000290000780c */ /* 0x000fe40004741670 */
[C---:B--2---:R-:W-:Y:S01]  /*d0d0*/  @!P5 IADD3 R122, P6, R4.reuse, UR45, RZ ;  /* 0x0000002d047adc10 */ /* 0x044fe2000ffde0ff */
[----:B------:R2:W-:Y:S01]  /*d0e0*/  @!P3 STG.E.U8 desc[UR36][R4.64+0x21], R137 ;  /* 0x000021890400b986 */ /* 0x0005e2000c101124 */
[----:B------:R-:W-:-:S04]  /*d0f0*/  @!P4 IADD3 R120, P3, R4, UR45, RZ ;  /* 0x0000002d0478cc10 */ /* 0x000fc8000ff7e0ff */
[----:B------:R-:W-:Y:S01]  /*d100*/  @!P4 IADD3.X R121, R5, UR44, RZ, P3, !PT ;  /* 0x0000002c0579cc10 */ /* 0x000fe20009ffe4ff */
[----:B------:R-:W-:Y:S08]  /*d110*/  @P4 BRA `(.L_x_452) ;  /* 0x00000000000c4947 */ /* 0x000ff00003800000 */
[----:B------:R-:W0:Y:S02]  /*d120*/  LDG.E.U8 R16, desc[UR36][R10.64+0x20] ;  /* 0x000020240a107981 */ /* 0x000e24000c1e1100 */
[----:B0-----:R-:W-:-:S05]  /*d130*/  PRMT R3, R16, 0x8880, RZ ;  /* 0x0000888010037816 */ /* 0x001fca00000000ff */
[----:B------:R-:W-:-:S07]  /*d140*/  IMAD R2, R3, R18, RZ ;  /* 0x0000001203027224 */ /* 0x000fce00078e02ff */
.L_x_452:
[----:B------:R-:W-:Y:S05]  /*d150*/  BSYNC B1 ;  /* 0x0000000000017941 */ /* 0x000fea0003800000 */
.L_x_451:
        /* <DEDUP_REMOVED lines=8> */
.L_x_454:
[----:B------:R-:W-:Y:S05]  /*d1e0*/  BSYNC B1 ;  /* 0x0000000000017941 */ /* 0x000fea0003800000 */
.L_x_453:
        /* <DEDUP_REMOVED lines=8> */
[----:B------:R-:W5:Y:S02]  /*d270*/  LDG.E.U8 R16, desc[UR36][R8.64+0x28] ;  /* 0x0000282408107981 */ /* 0x000f64000c1e1100 */
[----:B-----5:R-:W-:-:S05]  /*d280*/  PRMT R3, R16, 0x8880, RZ ;  /* 0x0000888010037816 */ /* 0x020fca00000000ff */
[----:B------:R-:W-:-:S07]  /*d290*/  IMAD R2, R3, R18, RZ ;  /* 0x0000001203027224 */ /* 0x000fce00078e02ff */
.L_x_456:
[----:B------:R-:W-:Y:S05]  /*d2a0*/  BSYNC B1 ;  /* 0x0000000000017941 */ /* 0x000fea0003800000 */
.L_x_455:
[----:B------:R-:W-:Y:S01]  /*d2b0*/  @!P4 IMAD R3, R140, R17, R2 ;  /* 0x000000118c03c224 */ /* 0x000fe200078e0202 */
[----:B------:R-:W-:Y:S04]  /*d2c0*/  BSSY B1, `(.L_x_457) ;  /* 0x0000006000017945 */ /* 0x000fe80003800000 */
[----:B------:R0:W-:Y:S01]  /*d2d0*/  @!P4 STG.E.U8 desc[UR36][R4.64+0x28], R3 ;  /* 0x000028030400c986 */ /* 0x0001e2000c101124 */
[----:B------:R-:W-:Y:S05]  /*d2e0*/  @P5 BRA `(.L_x_458) ;  /* 0x00000000000c5947 */ /* 0x000fea0003800000 */
[----:B------:R-:W0:Y:S02]  /*d2f0*/  LDG.E.U8 R16, desc[UR36][R8.64+0x29] ;  /* 0x0000292408107981 */ /* 0x000e24000c1e1100 */
[----:B0-----:R-:W-:-:S05]  /*d300*/  PRMT R3, R16, 0x8880, RZ ;  /* 0x0000888010037816 */ /* 0x001fca00000000ff */
[----:B------:R-:W-:-:S07]  /*d310*/  IMAD R2, R3, R18, RZ ;  /* 0x0000001203027224 */ /* 0x000fce00078e02ff */
.L_x_458:
[----:B------:R-:W-:Y:S05]  /*d320*/  BSYNC B1 ;  /* 0x0000000000017941 */ /* 0x000fea0003800000 */
.L_x_457:
        /* <DEDUP_REMOVED lines=8> */
.L_x_460:
[----:B------:R-:W-:Y:S05]  /*d3b0*/  BSYNC B1 ;  /* 0x0000000000017941 */ /* 0x000fea0003800000 */
.L_x_459:
        /* <DEDUP_REMOVED lines=13> */
.L_x_462:
[----:B------:R-:W-:Y:S05]  /*d490*/  BSYNC B1 ;  /* 0x0000000000017941 */ /* 0x000fea0003800000 */
.L_x_461:
[----:B------:R-:W-:Y:S01]  /*d4a0*/  @!P3 IMAD R143, R143, R17, R2 ;  /* 0x000000118f8fb224 */ /* 0x000fe200078e0202 */
[----:B------:R-:W-:Y:S04]  /*d4b0*/  BSSY B1, `(.L_x_463) ;  /* 0x0000006000017945 */ /* 0x000fe80003800000 */
[----:B------:R0:W-:Y:S01]  /*d4c0*/  @!P3 STG.E.U8 desc[UR36][R122.64+0x29], R143 ;  /* 0x0000298f7a00b986 */ /* 0x0001e2000c101124 */
[----:B------:R-:W-:Y:S05]  /*d4d0*/  @P6 BRA `(.L_x_464) ;  /* 0x00000000000c6947 */ /* 0x000fea0003800000 */
[----:B------:R-:W0:Y:S02]  /*d4e0*/  LDG.E.U8 R16, desc[UR36][R8.64+0x30] ;  /* 0x0000302408107981 */ /* 0x000e24000c1e1100 */
[----:B0-----:R-:W-:-:S05]  /*d4f0*/  PRMT R3, R16, 0x8880, RZ ;  /* 0x0000888010037816 */ /* 0x001fca00000000ff */
[----:B------:R-:W-:-:S07]  /*d500*/  IMAD R2, R3, R18, RZ ;  /* 0x0000001203027224 */ /* 0x000fce00078e02ff */
.L_x_464:
[----:B------:R-:W-:Y:S05]  /*d510*/  BSYNC B1 ;  /* 0x0000000000017941 */ /* 0x000fea0003800000 */
.L_x_463:
[----:B0-----:R-:W-:Y:S01]  /*d520*/  @!P6 IMAD R3, R144, R17, R2 ;  /* 0x000000119003e224 */ /* 0x001fe200078e0202 */
[----:B------:R-:W-:Y:S04]  /*d530*/  BSSY B1, `(.L_x_465) ;  /* 0x0000006000017945 */ /* 0x000fe80003800000 */
[----:B------:R0:W-:Y:S01]  /*d540*/  @!P6 STG.E.U8 desc[UR36][R4.64+0x30], R3 ;  /* 0x000030030400e986 */ /* 0x0001e2000c101124 */
[----:B------:R-:W-:Y:S05]  /*d550*/  @P2 BRA `(.L_x_466) ;  /* 0x00000000000c2947 */ /* 0x000fea0003800000 */
[----:B------:R-:W0:Y:S02]  /*d560*/  LDG.E.U8 R16, desc[UR36][R8.64+0x31] ;  /* 0x0000312408107981 */ /* 0x000e24000c1e1100 */
[----:B0-----:R-:W-:-:S05]  /*d570*/  PRMT R3, R16, 0x8880, RZ ;  /* 0x0000888010037816 */ /* 0x001fca00000000ff */
[----:B------:R-:W-:-:S07]  /*d580*/  IMAD R2, R3, R18, RZ ;  /* 0x0000001203027224 */ /* 0x000fce00078e02ff */
.L_x_466:
[----:B------:R-:W-:Y:S05]  /*d590*/  BSYNC B1 ;  /* 0x0000000000017941 */ /* 0x000fea0003800000 */
.L_x_465:
[----:B------:R-:W-:Y:S01]  /*d5a0*/  @!P2 IMAD R145, R145, R17, R2 ;  /* 0x000000119191a224 */ /* 0x000fe200078e0202 */
[----:B------:R-:W-:Y:S01]  /*d5b0*/  BSSY B1, `(.L_x_467) ;  /* 0x000000a000017945 */ /* 0x000fe20003800000 */
[----:B------:R-:W-:Y:S02]  /*d5c0*/  ISETP.LT.OR P3, PT, R0, 0x39, !P0 ;  /* 0x000000390000780c */ /* 0x000fe40004761670 */
[C---:B------:R-:W-:Y:S01]  /*d5d0*/  @!P5 IADD3 R122, P6, R4.reuse, UR45, RZ ;  /* 0x0000002d047adc10 */ /* 0x040fe2000ffde0ff */
[----:B------:R0:W-:Y:S01]  /*d5e0*/  @!P2 STG.E.U8 desc[UR36][R4.64+0x31], R145 ;  /* 0x000031910400a986 */ /* 0x0001e2000c101124 */
[----:B------:R-:W-:-:S04]  /*d5f0*/  @!P4 IADD3 R120, P2, R4, UR45, RZ ;  /* 0x0000002d0478cc10 */ /* 0x000fc8000ff5e0ff */
[----:B------:R-:W-:Y:S01]  /*d600*/  @!P4 IADD3.X R121, R5, UR44, RZ, P2, !PT ;  /* 0x0000002c0579cc10 */ /* 0x000fe200097fe4ff */
[----:B------:R-:W-:Y:S08]  /*d610*/  @P4 BRA `(.L_x_468) ;  /* 0x00000000000c4947 */ /* 0x000ff00003800000 */
[----:B------:R-:W0:Y:S02]  /*d620*/  LDG.E.U8 R16, desc[UR36][R10.64+0x30] ;  /* 0x000030240a107981 */ /* 0x000e24000c1e1100 */
[----:B0-----:R-:W-:-:S05]  /*d630*/  PRMT R3, R16, 0x8880, RZ ;  /* 0x0000888010037816 */ /* 0x001fca00000000ff */
[----:B------:R-:W-:-:S07]  /*d640*/  IMAD R2, R3, R18, RZ ;  /* 0x0000001203027224 */ /* 0x000fce00078e02ff */
.L_x_468:
[----:B------:R-:W-:Y:S05]  /*d650*/  BSYNC B1 ;  /* 0x0000000000017941 */ /* 0x000fea0003800000 */
.L_x_467:
        /* <DEDUP_REMOVED lines=8> */
.L_x_470:
[----:B------:R-:W-:Y:S05]  /*d6e0*/  BSYNC B1 ;  /* 0x0000000000017941 */ /* 0x000fea0003800000 */
.L_x_469:
        /* <DEDUP_REMOVED lines=11> */
.L_x_472:
[----:B------:R-:W-:Y:S05]  /*d7a0*/  BSYNC B1 ;  /* 0x0000000000017941 */ /* 0x000fea0003800000 */
.L_x_471:
[----:B------:R-:W-:Y:S01]  /*d7b0*/  @!P4 IMAD R3, R148, R17, R2 ;  /* 0x000000119403c224 */ /* 0x000fe200078e0202 */
[----:B------:R-:W-:Y:S04]  /*d7c0*/  BSSY B1, `(.L_x_473) ;  /* 0x0000006000017945 */ /* 0x000fe80003800000 */
[----:B------:R0:W-:Y:S01]  /*d7d0*/  @!P4 STG.E.U8 desc[UR36][R4.64+0x38], R3 ;  /* 0x000038030400c986 */ /* 0x0001e2000c101124 */
[----:B------:R-:W-:Y:S05]  /*d7e0*/  @P5 BRA `(.L_x_474) ;  /* 0x00000000000c5947 */ /* 0x000fea0003800000 */
[----:B------:R-:W0:Y:S02]  /*d7f0*/  LDG.E.U8 R16, desc[UR36][R8.64+0x39] ;  /* 0x0000392408107981 */ /* 0x000e24000c1e1100 */
[----:B0-----:R-:W-:-:S05]  /*d800*/  PRMT R3, R16, 0x8880, RZ ;  /* 0x0000888010037816 */ /* 0x001fca00000000ff */
[----:B------:R-:W-:-:S07]  /*d810*/  IMAD R2, R3, R18, RZ ;  /* 0x0000001203027224 */ /* 0x000fce00078e02ff */
.L_x_474:
[----:B------:R-:W-:Y:S05]  /*d820*/  BSYNC B1 ;  /* 0x0000000000017941 */ /* 0x000fea0003800000 */
.L_x_473:
        /* <DEDUP_REMOVED lines=8> */
.L_x_476:
[----:B------:R-:W-:Y:S05]  /*d8b0*/  BSYNC B1 ;  /* 0x0000000000017941 */ /* 0x000fea0003800000 */
.L_x_475:
        /* <DEDUP_REMOVED lines=13> */
.L_x_478:
[----:B------:R-:W-:Y:S05]  /*d990*/  BSYNC B1 ;  /* 0x0000000000017941 */ /* 0x000fea0003800000 */
.L_x_477:
[----:B------:R-:W-:Y:S01]  /*d9a0*/  @!P2 IMAD R151, R151, R17, R2 ;  /* 0x000000119797a224 */ /* 0x000fe200078e0202 */
[----:B------:R-:W-:Y:S04]  /*d9b0*/  BSSY B1, `(.L_x_479) ;  /* 0x0000006000017945 */ /* 0x000fe80003800000 */
[----:B------:R0:W-:Y:S01]  /*d9c0*/  @!P2 STG.E.U8 desc[UR36][R122.64+0x39], R151 ;  /* 0x000039977a00a986 */ /* 0x0001e2000c101124 */
[----:B------:R-:W-:Y:S05]  /*d9d0*/  @P6 BRA `(.L_x_480) ;  /* 0x00000000000c6947 */ /* 0x000fea0003800000 */
[----:B------:R-:W0:Y:S02]  /*d9e0*/  LDG.E.U8 R16, desc[UR36][R8.64+0x40] ;  /* 0x0000402408107981 */ /* 0x000e24000c1e1100 */
[----:B0-----:R-:W-:-:S05]  /*d9f0*/  PRMT R3, R16, 0x8880, RZ ;  /* 0x0000888010037816 */ /* 0x001fca00000000ff */
[----:B------:R-:W-:-:S07]  /*da00*/  IMAD R2, R3, R18, RZ ;  /* 0x0000001203027224 */ /* 0x000fce00078e02ff */
.L_x_480:
[----:B------:R-:W-:Y:S05]  /*da10*/  BSYNC B1 ;  /* 0x0000000000017941 */ /* 0x000fea0003800000 */
.L_x_479:
[----:B0-----:R-:W-:Y:S01]  /*da20*/  @!P6 IMAD R3, R152, R17, R2 ;  /* 0x000000119803e224 */ /* 0x001fe200078e0202 */
[----:B------:R-:W-:Y:S04]  /*da30*/  BSSY B1, `(.L_x_481) ;  /* 0x0000006000017945 */ /* 0x000fe80003800000 */
[----:B------:R0:W-:Y:S01]  /*da40*/  @!P6 STG.E.U8 desc[UR36][R4.64+0x40], R3 ;  /* 0x000040030400e986 */ /* 0x0001e2000c101124 */
[----:B------:R-:W-:Y:S05]  /*da50*/  @P3 BRA `(.L_x_482) ;  /* 0x00000000000c3947 */ /* 0x000fea0003800000 */
[----:B------:R-:W0:Y:S02]  /*da60*/  LDG.E.U8 R16, desc[UR36][R8.64+0x41] ;  /* 0x0000412408107981 */ /* 0x000e24000c1e1100 */
[----:B0-----:R-:W-:-:S05]  /*da70*/  PRMT R3, R16, 0x8880, RZ ;  /* 0x0000888010037816 */ /* 0x001fca00000000ff */
[----:B------:R-:W-:-:S07]  /*da80*/  IMAD R2, R3, R18, RZ ;  /* 0x0000001203027224 */ /* 0x000fce00078e02ff */
.L_x_482:
[----:B------:R-:W-:Y:S05]  /*da90*/  BSYNC B1 ;  /* 0x0000000000017941 */ /* 0x000fea0003800000 */
.L_x_481:
        /* <DEDUP_REMOVED lines=11> */
.L_x_484:
[----:B------:R-:W-:Y:S05]  /*db50*/  BSYNC B1 ;  /* 0x0000000000017941 */ /* 0x000fea0003800000 */
.L_x_483:
        /* <DEDUP_REMOVED lines=8> */
.L_x_486:
[----:B------:R-:W-:Y:S05]  /*dbe0*/  BSYNC B1 ;  /* 0x0000000000017941 */ /* 0x000fea0003800000 */
.L_x_485:
        /* <DEDUP_REMOVED lines=11> */
.L_x_488:
[----:B------:R-:W-:Y:S05]  /*dca0*/  BSYNC B1 ;  /* 0x0000000000017941 */ /* 0x000fea0003800000 */
.L_x_487:
[----:B------:R-:W-:Y:S01]  /*dcb0*/  @!P4 IMAD R3, R156, R17, R2 ;  /* 0x000000119c03c224 */ /* 0x000fe200078e0202 */
[----:B------:R-:W-:Y:S04]  /*dcc0*/  BSSY B1, `(.L_x_489) ;  /* 0x0000006000017945 */ /* 0x000fe80003800000 */
[----:B------:R0:W-:Y:S01]  /*dcd0*/  @!P4 STG.E.U8 desc[UR36][R4.64+0x48], R3 ;  /* 0x000048030400c986 */ /* 0x0001e2000c101124 */
[----:B------:R-:W-:Y:S05]  /*dce0*/  @P5 BRA `(.L_x_490) ;  /* 0x00000000000c5947 */ /* 0x000fea0003800000 */
[----:B------:R-:W0:Y:S02]  /*dcf0*/  LDG.E.U8 R16, desc[UR36][R8.64+0x49] ;  /* 0x0000492408107981 */ /* 0x000e24000c1e1100 */
[----:B0-----:R-:W-:-:S05]  /*dd00*/  PRMT R3, R16, 0x8880, RZ ;  /* 0x0000888010037816 */ /* 0x001fca00000000ff */
[----:B------:R-:W-:-:S07]  /*dd10*/  IMAD R2, R3, R18, RZ ;  /* 0x0000001203027224 */ /* 0x000fce00078e02ff */
.L_x_490:
[----:B------:R-:W-:Y:S05]  /*dd20*/  BSYNC B1 ;  /* 0x0000000000017941 */ /* 0x000fea0003800000 */
.L_x_489:
        /* <DEDUP_REMOVED lines=8> */
.L_x_492:
[----:B------:R-:W-:Y:S05]  /*ddb0*/  BSYNC B1 ;  /* 0x0000000000017941 */ /* 0x000fea0003800000 */
.L_x_491:
        /* <DEDUP_REMOVED lines=13> */
.L_x_494:
[----:B------:R-:W-:Y:S05]  /*de90*/  BSYNC B1 ;  /* 0x0000000000017941 */ /* 0x000fea0003800000 */
.L_x_493:
[----:B------:R-:W-:Y:S01]  /*dea0*/  @!P3 IMAD R159, R159, R17, R2 ;  /* 0x000000119f9fb224 */ /* 0x000fe200078e0202 */
[----:B------:R-:W-:Y:S04]  /*deb0*/  BSSY B1, `(.L_x_495) ;  /* 0x0000006000017945 */ /* 0x000fe80003800000 */
[----:B------:R0:W-:Y:S01]  /*dec0*/  @!P3 STG.E.U8 desc[UR36][R122.64+0x49], R159 ;  /* 0x0000499f7a00b986 */ /* 0x0001e2000c101124 */
[----:B------:R-:W-:Y:S05]  /*ded0*/  @P6 BRA `(.L_x_496) ;  /* 0x00000000000c6947 */ /* 0x000fea0003800000 */
[----:B------:R-:W0:Y:S02]  /*dee0*/  LDG.E.U8 R16, desc[UR36][R8.64+0x50] ;  /* 0x0000502408107981 */ /* 0x000e24000c1e1100 */
[----:B0-----:R-:W-:-:S05]  /*def0*/  PRMT R3, R16, 0x8880, RZ ;  /* 0x0000888010037816 */ /* 0x001fca00000000ff */
[----:B------:R-:W-:-:S07]  /*df00*/  IMAD R2, R3, R18, RZ ;  /* 0x0000001203027224 */ /* 0x000fce00078e02ff */
.L_x_496:
[----:B------:R-:W-:Y:S05]  /*df10*/  BSYNC B1 ;  /* 0x0000000000017941 */ /* 0x000fea0003800000 */
.L_x_495:
[----:B0-----:R-:W-:Y:S01]  /*df20*/  @!P6 IMAD R3, R160, R17, R2 ;  /* 0x00000011a003e224 */ /* 0x001fe200078e0202 */
[----:B------:R-:W-:Y:S04]  /*df30*/  BSSY B1, `(.L_x_497) ;  /* 0x0000006000017945 */ /* 0x000fe80003800000 */
[----:B------:R0:W-:Y:S01]  /*df40*/  @!P6 STG.E.U8 desc[UR36][R4.64+0x50], R3 ;  /* 0x000050030400e986 */ /* 0x0001e2000c101124 */
[----:B------:R-:W-:Y:S05]  /*df50*/  @P2 BRA `(.L_x_498) ;  /* 0x00000000000c2947 */ /* 0x000fea0003800000 */
[----:B------:R-:W0:Y:S02]  /*df60*/  LDG.E.U8 R16, desc[UR36][R8.64+0x51] ;  /* 0x0000512408107981 */ /* 0x000e24000c1e1100 */
[----:B0-----:R-:W-:-:S05]  /*df70*/  PRMT R3, R16, 0x8880, RZ ;  /* 0x0000888010037816 */ /* 0x001fca00000000ff */
[----:B------:R-:W-:-:S07]  /*df80*/  IMAD R2, R3, R18, RZ ;  /* 0x0000001203027224 */ /* 0x000fce00078e02ff */
.L_x_498:
[----:B------:R-:W-:Y:S05]  /*df90*/  BSYNC B1 ;  /* 0x0000000000017941 */ /* 0x000fea0003800000 */
.L_x_497:
        /* <DEDUP_REMOVED lines=11> */
.L_x_500:
[----:B------:R-:W-:Y:S05]  /*e050*/  BSYNC B1 ;  /* 0x0000000000017941 */ /* 0x000fea0003800000 */
.L_x_499:
        /* <DEDUP_REMOVED lines=8> */
.L_x_502:
[----:B------:R-:W-:Y:S05]  /*e0e0*/  BSYNC B1 ;  /* 0x0000000000017941 */ /* 0x000fea0003800000 */
.L_x_501:
        /* <DEDUP_REMOVED lines=11> */
.L_x_504:
[----:B------:R-:W-:Y:S05]  /*e1a0*/  BSYNC B1 ;  /* 0x0000000000017941 */ /* 0x000fea0003800000 */
.L_x_503:
[----:B------:R-:W-:Y:S01]  /*e1b0*/  @!P4 IMAD R3, R164, R17, R2 ;  /* 0x00000011a403c224 */ /* 0x000fe200078e0202 */
[----:B------:R-:W-:Y:S04]  /*e1c0*/  BSSY B1, `(.L_x_505) ;  /* 0x0000006000017945 */ /* 0x000fe80003800000 */
[----:B------:R0:W-:Y:S01]  /*e1d0*/  @!P4 STG.E.U8 desc[UR36][R4.64+0x58], R3 ;  /* 0x000058030400c986 */ /* 0x0001e2000c101124 */
[----:B------:R-:W-:Y:S05]  /*e1e0*/  @P5 BRA `(.L_x_506) ;  /* 0x00000000000c5947 */ /* 0x000fea0003800000 */
[----:B------:R-:W0:Y:S02]  /*e1f0*/  LDG.E.U8 R16, desc[UR36][R8.64+0x59] ;  /* 0x0000592408107981 */ /* 0x000e24000c1e1100 */
[----:B0-----:R-:W-:-:S05]  /*e200*/  PRMT R3, R16, 0x8880, RZ ;  /* 0x0000888010037816 */ /* 0x001fca00000000ff */
[----:B------:R-:W-:-:S07]  /*e210*/  IMAD R2, R3, R18, RZ ;  /* 0x0000001203027224 */ /* 0x000fce00078e02ff */
.L_x_506:
[----:B------:R-:W-:Y:S05]  /*e220*/  BSYNC B1 ;  /* 0x0000000000017941 */ /* 0x000fea0003800000 */
.L_x_505:
        /* <DEDUP_REMOVED lines=8> */
.L_x_508:
[----:B------:R-:W-:Y:S05]  /*e2b0*/  BSYNC B1 ;  /* 0x0000000000017941 */ /* 0x000fea0003800000 */
.L_x_507:
        /* <DEDUP_REMOVED lines=13> */
.L_x_510:
[----:B------:R-:W-:Y:S05]  /*e390*/  BSYNC B1 ;  /* 0x0000000000017941 */ /* 0x000fea0003800000 */
.L_x_509:
[----:B------:R-:W-:Y:S01]  /*e3a0*/  @!P2 IMAD R167, R167, R17, R2 ;  /* 0x00000011a7a7a224 */ /* 0x000fe200078e0202 */
[----:B------:R-:W-:Y:S04]  /*e3b0*/  BSSY B1, `(.L_x_511) ;  /* 0x0000006000017945 */ /* 0x000fe80003800000 */
[----:B------:R0:W-:Y:S01]  /*e3c0*/  @!P2 STG.E.U8 desc[UR36][R122.64+0x59], R167 ;  /* 0x000059a77a00a986 */ /* 0x0001e2000c101124 */
[----:B------:R-:W-:Y:S05]  /*e3d0*/  @P6 BRA `(.L_x_512) ;  /* 0x00000000000c6947 */ /* 0x000fea0003800000 */
[----:B------:R-:W0:Y:S02]  /*e3e0*/  LDG.E.U8 R16, desc[UR36][R8.64+0x60] ;  /* 0x0000602408107981 */ /* 0x000e24000c1e1100 */
[----:B0-----:R-:W-:-:S05]  /*e3f0*/  PRMT R3, R16, 0x8880, RZ ;  /* 0x0000888010037816 */ /* 0x001fca00000000ff */
[----:B------:R-:W-:-:S07]  /*e400*/  IMAD R2, R3, R18, RZ ;  /* 0x0000001203027224 */ /* 0x000fce00078e02ff */
.L_x_512:
[----:B------:R-:W-:Y:S05]  /*e410*/  BSYNC B1 ;  /* 0x0000000000017941 */ /* 0x000fea0003800000 */
.L_x_511:
[----:B0-----:R-:W-:Y:S01]  /*e420*/  @!P6 IMAD R3, R168, R17, R2 ;  /* 0x00000011a803e224 */ /* 0x001fe200078e0202 */
[----:B------:R-:W-:Y:S04]  /*e430*/  BSSY B1, `(.L_x_513) ;  /* 0x0000006000017945 */ /* 0x000fe80003800000 */
[----:B------:R0:W-:Y:S01]  /*e440*/  @!P6 STG.E.U8 desc[UR36][R4.64+0x60], R3 ;  /* 0x000060030400e986 */ /* 0x0001e2000c101124 */
[----:B------:R-:W-:Y:S05]  /*e450*/  @P3 BRA `(.L_x_514) ;  /* 0x00000000000c3947 */ /* 0x000fea0003800000 */
[----:B------:R-:W0:Y:S02]  /*e460*/  LDG.E.U8 R16, desc[UR36][R8.64+0x61] ;  /* 0x0000612408107981 */ /* 0x000e24000c1e1100 */
[----:B0-----:R-:W-:-:S05]  /*e470*/  PRMT R3, R16, 0x8880, RZ ;  /* 0x0000888010037816 */ /* 0x001fca00000000ff */
[----:B------:R-:W-:-:S07]  /*e480*/  IMAD R2, R3, R18, RZ ;  /* 0x0000001203027224 */ /* 0x000fce00078e02ff */
.L_x_514:
[----:B------:R-:W-:Y:S05]  /*e490*/  BSYNC B1 ;  /* 0x0000000000017941 */ /* 0x000fea0003800000 */
.L_x_513:
        /* <DEDUP_REMOVED lines=11> */
.L_x_516:
[----:B------:R-:W-:Y:S05]  /*e550*/  BSYNC B1 ;  /* 0x0000000000017941 */ /* 0x000fea0003800000 */
.L_x_515:
        /* <DEDUP_REMOVED lines=8> */
.L_x_518:
[----:B------:R-:W-:Y:S05]  /*e5e0*/  BSYNC B1 ;  /* 0x0000000000017941 */ /* 0x000fea0003800000 */
.L_x_517:
        /* <DEDUP_REMOVED lines=11> */
.L_x_520:
[----:B------:R-:W-:Y:S05]  /*e6a0*/  BSYNC B1 ;  /* 0x0000000000017941 */ /* 0x000fea0003800000 */
.L_x_519:
[----:B------:R-:W-:Y:S01]  /*e6b0*/  @!P4 IMAD R3, R172, R17, R2 ;  /* 0x00000011ac03c224 */ /* 0x000fe200078e0202 */
[----:B------:R-:W-:Y:S04]  /*e6c0*/  BSSY B1, `(.L_x_521) ;  /* 0x0000006000017945 */ /* 0x000fe80003800000 */
[----:B------:R0:W-:Y:S01]  /*e6d0*/  @!P4 STG.E.U8 desc[UR36][R4.64+0x68], R3 ;  /* 0x000068030400c986 */ /* 0x0001e2000c101124 */
[----:B------:R-:W-:Y:S05]  /*e6e0*/  @P5 BRA `(.L_x_522) ;  /* 0x00000000000c5947 */ /* 0x000fea0003800000 */
[----:B------:R-:W0:Y:S02]  /*e6f0*/  LDG.E.U8 R16, desc[UR36][R8.64+0x69] ;  /* 0x0000692408107981 */ /* 0x000e24000c1e1100 */
[----:B0-----:R-:W-:-:S05]  /*e700*/  PRMT R3, R16, 0x8880, RZ ;  /* 0x0000888010037816 */ /* 0x001fca00000000ff */
[----:B------:R-:W-:-:S07]  /*e710*/  IMAD R2, R3, R18, RZ ;  /* 0x0000001203027224 */ /* 0x000fce00078e02ff */
.L_x_522:
[----:B------:R-:W-:Y:S05]  /*e720*/  BSYNC B1 ;  /* 0x0000000000017941 */ /* 0x000fea0003800000 */
.L_x_521:
        /* <DEDUP_REMOVED lines=8> */
.L_x_524:
[----:B------:R-:W-:Y:S05]  /*e7b0*/  BSYNC B1 ;  /* 0x0000000000017941 */ /* 0x000fea0003800000 */
.L_x_523:
        /* <DEDUP_REMOVED lines=13> */
.L_x_526:
[----:B------:R-:W-:Y:S05]  /*e890*/  BSYNC B1 ;  /* 0x0000000000017941 */ /* 0x000fea0003800000 */
.L_x_525:
[----:B------:R-:W-:Y:S01]  /*e8a0*/  @!P3 IMAD R175, R175, R17, R2 ;  /* 0x00000011afafb224 */ /* 0x000fe200078e0202 */
[----:B------:R-:W-:Y:S04]  /*e8b0*/  BSSY B1, `(.L_x_527) ;  /* 0x0000006000017945 */ /* 0x000fe80003800000 */
[----:B------:R0:W-:Y:S01]  /*e8c0*/  @!P3 STG.E.U8 desc[UR36][R122.64+0x69], R175 ;  /* 0x000069af7a00b986 */ /* 0x0001e2000c101124 */
[----:B------:R-:W-:Y:S05]  /*e8d0*/  @P6 BRA `(.L_x_528) ;  /* 0x00000000000c6947 */ /* 0x000fea0003800000 */
[----:B------:R-:W0:Y:S02]  /*e8e0*/  LDG.E.U8 R16, desc[UR36][R8.64+0x70] ;  /* 0x0000702408107981 */ /* 0x000e24000c1e1100 */
[----:B0-----:R-:W-:-:S05]  /*e8f0*/  PRMT R3, R16, 0x8880, RZ ;  /* 0x0000888010037816 */ /* 0x001fca00000000ff */
[----:B------:R-:W-:-:S07]  /*e900*/  IMAD R2, R3, R18, RZ ;  /* 0x0000001203027224 */ /* 0x000fce00078e02ff */
.L_x_528:
[----:B------:R-:W-:Y:S05]  /*e910*/  BSYNC B1 ;  /* 0x0000000000017941 */ /* 0x000fea0003800000 */
.L_x_527:
[----:B0-----:R-:W-:Y:S01]  /*e920*/  @!P6 IMAD R3, R176, R17, R2 ;  /* 0x00000011b003e224 */ /* 0x001fe200078e0202 */
[----:B------:R-:W-:Y:S04]  /*e930*/  BSSY B1, `(.L_x_529) ;  /* 0x0000006000017945 */ /* 0x000fe80003800000 */
[----:B------:R0:W-:Y:S01]  /*e940*/  @!P6 STG.E.U8 desc[UR36][R4.64+0x70], R3 ;  /* 0x000070030400e986 */ /* 0x0001e2000c101124 */
[----:B------:R-:W-:Y:S05]  /*e950*/  @P2 BRA `(.L_x_530) ;  /* 0x00000000000c2947 */ /* 0x000fea0003800000 */
[----:B------:R-:W0:Y:S02]  /*e960*/  LDG.E.U8 R16, desc[UR36][R8.64+0x71] ;  /* 0x0000712408107981 */ /* 0x000e24000c1e1100 */
[----:B0-----:R-:W-:-:S05]  /*e970*/  PRMT R3, R16, 0x8880, RZ ;  /* 0x0000888010037816 */ /* 0x001fca00000000ff */
[----:B------:R-:W-:-:S07]  /*e980*/  IMAD R2, R3, R18, RZ ;  /* 0x0000001203027224 */ /* 0x000fce00078e02ff */
.L_x_530:
[----:B------:R-:W-:Y:S05]  /*e990*/  BSYNC B1 ;  /* 0x0000000000017941 */ /* 0x000fea0003800000 */
.L_x_529:
        /* <DEDUP_REMOVED lines=11> */
.L_x_532:
[----:B------:R-:W-:Y:S05]  /*ea50*/  BSYNC B1 ;  /* 0x0000000000017941 */ /* 0x000fea0003800000 */
.L_x_531:
        /* <DEDUP_REMOVED lines=8> */
.L_x_534:
[----:B------:R-:W-:Y:S05]  /*eae0*/  BSYNC B1 ;  /* 0x0000000000017941 */ /* 0x000fea0003800000 */
.L_x_533:
        /* <DEDUP_REMOVED lines=11> */
.L_x_536:
[----:B------:R-:W-:Y:S05]  /*eba0*/  BSYNC B1 ;  /* 0x0000000000017941 */ /* 0x000fea0003800000 */
.L_x_535:
[----:B------:R-:W-:Y:S01]  /*ebb0*/  @!P4 IMAD R3, R180, R17, R2 ;  /* 0x00000011b403c224 */ /* 0x000fe200078e0202 */
[----:B------:R-:W-:Y:S04]  /*ebc0*/  BSSY B1, `(.L_x_537) ;  /* 0x0000006000017945 */ /* 0x000fe80003800000 */
[----:B------:R0:W-:Y:S01]  /*ebd0*/  @!P4 STG.E.U8 desc[UR36][R4.64+0x78], R3 ;  /* 0x000078030400c986 */ /* 0x0001e2000c101124 */
[----:B------:R-:W-:Y:S05]  /*ebe0*/  @P5 BRA `(.L_x_538) ;  /* 0x00000000000c5947 */ /* 0x000fea0003800000 */
[----:B------:R-:W0:Y:S02]  /*ebf0*/  LDG.E.U8 R16, desc[UR36][R8.64+0x79] ;  /* 0x0000792408107981 */ /* 0x000e24000c1e1100 */
[----:B0-----:R-:W-:-:S05]  /*ec00*/  PRMT R3, R16, 0x8880, RZ ;  /* 0x0000888010037816 */ /* 0x001fca00000000ff */
[----:B------:R-:W-:-:S07]  /*ec10*/  IMAD R2, R3, R18, RZ ;  /* 0x0000001203027224 */ /* 0x000fce00078e02ff */
.L_x_538:
[----:B------:R-:W-:Y:S05]  /*ec20*/  BSYNC B1 ;  /* 0x0000000000017941 */ /* 0x000fea0003800000 */
.L_x_537:
        /* <DEDUP_REMOVED lines=8> */
.L_x_540:
[----:B------:R-:W-:Y:S05]  /*ecb0*/  BSYNC B1 ;  /* 0x0000000000017941 */ /* 0x000fea0003800000 */
.L_x_539:
        /* <DEDUP_REMOVED lines=13> */
.L_x_542:
[----:B------:R-:W-:Y:S05]  /*ed90*/  BSYNC B1 ;  /* 0x0000000000017941 */ /* 0x000fea0003800000 */
.L_x_541:
[----:B------:R-:W-:Y:S01]  /*eda0*/  @!P2 IMAD R183, R183, R17, R2 ;  /* 0x00000011b7b7a224 */ /* 0x000fe200078e0202 */
[----:B------:R-:W-:Y:S04]  /*edb0*/  BSSY B1, `(.L_x_543) ;  /* 0x0000006000017945 */ /* 0x000fe80003800000 */
[----:B------:R0:W-:Y:S01]  /*edc0*/  @!P2 STG.E.U8 desc[UR36][R122.64+0x79], R183 ;  /* 0x000079b77a00a986 */ /* 0x0001e2000c101124 */
[----:B------:R-:W-:Y:S05]  /*edd0*/  @P6 BRA `(.L_x_544) ;  /* 0x00000000000c6947 */ /* 0x000fea0003800000 */
[----:B------:R-:W0:Y:S02]  /*ede0*/  LDG.E.U8 R16, desc[UR36][R8.64+0x80] ;  /* 0x0000802408107981 */ /* 0x000e24000c1e1100 */
[----:B0-----:R-:W-:-:S05]  /*edf0*/  PRMT R3, R16, 0x8880, RZ ;  /* 0x0000888010037816 */ /* 0x001fca00000000ff */
[----:B------:R-:W-:-:S07]  /*ee00*/  IMAD R2, R3, R18, RZ ;  /* 0x0000001203027224 */ /* 0x000fce00078e02ff */
.L_x_544:
[----:B------:R-:W-:Y:S05]  /*ee10*/  BSYNC B1 ;  /* 0x0000000000017941 */ /* 0x000fea0003800000 */
.L_x_543:
[----:B0-----:R-:W-:Y:S01]  /*ee20*/  @!P6 IMAD R3, R184, R17, R2 ;  /* 0x00000011b803e224 */ /* 0x001fe200078e0202 */
[----:B------:R-:W-:Y:S04]  /*ee30*/  BSSY B1, `(.L_x_545) ;  /* 0x0000006000017945 */ /* 0x000fe80003800000 */
[----:B------:R0:W-:Y:S01]  /*ee40*/  @!P6 STG.E.U8 desc[UR36][R4.64+0x80], R3 ;  /* 0x000080030400e986 */ /* 0x0001e2000c101124 */
[----:B------:R-:W-:Y:S05]  /*ee50*/  @P3 BRA `(.L_x_546) ;  /* 0x00000000000c3947 */ /* 0x000fea0003800000 */
[----:B------:R-:W0:Y:S02]  /*ee60*/  LDG.E.U8 R16, desc[UR36][R8.64+0x81] ;  /* 0x0000812408107981 */ /* 0x000e24000c1e1100 */
[----:B0-----:R-:W-:-:S05]  /*ee70*/  PRMT R3, R16, 0x8880, RZ ;  /* 0x0000888010037816 */ /* 0x001fca00000000ff */
[----:B------:R-:W-:-:S07]  /*ee80*/  IMAD R2, R3, R18, RZ ;  /* 0x0000001203027224 */ /* 0x000fce00078e02ff */
.L_x_546:
[----:B------:R-:W-:Y:S05]  /*ee90*/  BSYNC B1 ;  /* 0x0000000000017941 */ /* 0x000fea0003800000 */
.L_x_545:
        /* <DEDUP_REMOVED lines=11> */
.L_x_548:
[----:B------:R-:W-:Y:S05]  /*ef50*/  BSYNC B1 ;  /* 0x0000000000017941 */ /* 0x000fea0003800000 */
.L_x_547:
        /* <DEDUP_REMOVED lines=8> */
.L_x_550:
[----:B------:R-:W-:Y:S05]  /*efe0*/  BSYNC B1 ;  /* 0x0000000000017941 */ /* 0x000fea0003800000 */
.L_x_549:
        /* <DEDUP_REMOVED lines=11> */
.L_x_552:
[----:B------:R-:W-:Y:S05]  /*f0a0*/  BSYNC B1 ;  /* 0x0000000000017941 */ /* 0x000fea0003800000 */
.L_x_551:
[----:B------:R-:W-:Y:S01]  /*f0b0*/  @!P4 IMAD R3, R188, R17, R2 ;  /* 0x00000011bc03c224 */ /* 0x000fe200078e0202 */
[----:B------:R-:W-:Y:S04]  /*f0c0*/  BSSY B1, `(.L_x_553) ;  /* 0x0000006000017945 */ /* 0x000fe80003800000 */
[----:B------:R0:W-:Y:S01]  /*f0d0*/  @!P4 STG.E.U8 desc[UR36][R4.64+0x88], R3 ;  /* 0x000088030400c986 */ /* 0x0001e2000c101124 */
[----:B------:R-:W-:Y:S05]  /*f0e0*/  @P5 BRA `(.L_x_554) ;  /* 0x00000000000c5947 */ /* 0x000fea0003800000 */
[----:B------:R-:W0:Y:S02]  /*f0f0*/  LDG.E.U8 R16, desc[UR36][R8.64+0x89] ;  /* 0x0000892408107981 */ /* 0x000e24000c1e1100 */
[----:B0-----:R-:W-:-:S05]  /*f100*/  PRMT R3, R16, 0x8880, RZ ;  /* 0x0000888010037816 */ /* 0x001fca00000000ff */
[----:B------:R-:W-:-:S07]  /*f110*/  IMAD R2, R3, R18, RZ ;  /* 0x0000001203027224 */ /* 0x000fce00078e02ff */
.L_x_554:
[----:B------:R-:W-:Y:S05]  /*f120*/  BSYNC B1 ;  /* 0x0000000000017941 */ /* 0x000fea0003800000 */
.L_x_553:
        /* <DEDUP_REMOVED lines=8> */
.L_x_556:
[----:B------:R-:W-:Y:S05]  /*f1b0*/  BSYNC B1 ;  /* 0x0000000000017941 */ /* 0x000fea0003800000 */
.L_x_555:
        /* <DEDUP_REMOVED lines=13> */
.L_x_558:
[----:B------:R-:W-:Y:S05]  /*f290*/  BSYNC B1 ;  /* 0x0000000000017941 */ /* 0x000fea0003800000 */
.L_x_557:
[----:B------:R-:W-:Y:S01]  /*f2a0*/  @!P3 IMAD R191, R191, R17, R2 ;  /* 0x00000011bfbfb224 */ /* 0x000fe200078e0202 */
[----:B------:R-:W-:Y:S04]  /*f2b0*/  BSSY B1, `(.L_x_559) ;  /* 0x0000006000017945 */ /* 0x000fe80003800000 */
[----:B------:R0:W-:Y:S01]  /*f2c0*/  @!P3 STG.E.U8 desc[UR36][R122.64+0x89], R191 ;  /* 0x000089bf7a00b986 */ /* 0x0001e2000c101124 */
[----:B------:R-:W-:Y:S05]  /*f2d0*/  @P6 BRA `(.L_x_560) ;  /* 0x00000000000c6947 */ /* 0x000fea0003800000 */
[----:B------:R-:W0:Y:S02]  /*f2e0*/  LDG.E.U8 R16, desc[UR36][R8.64+0x90] ;  /* 0x0000902408107981 */ /* 0x000e24000c1e1100 */
[----:B0-----:R-:W-:-:S05]  /*f2f0*/  PRMT R3, R16, 0x8880, RZ ;  /* 0x0000888010037816 */ /* 0x001fca00000000ff */
[----:B------:R-:W-:-:S07]  /*f300*/  IMAD R2, R3, R18, RZ ;  /* 0x0000001203027224 */ /* 0x000fce00078e02ff */
.L_x_560:
[----:B------:R-:W-:Y:S05]  /*f310*/  BSYNC B1 ;  /* 0x0000000000017941 */ /* 0x000fea0003800000 */
.L_x_559:
[----:B0-----:R-:W-:Y:S01]  /*f320*/  @!P6 IMAD R3, R192, R17, R2 ;  /* 0x00000011c003e224 */ /* 0x001fe200078e0202 */
[----:B------:R-:W-:Y:S04]  /*f330*/  BSSY B1, `(.L_x_561) ;  /* 0x0000006000017945 */ /* 0x000fe80003800000 */
[----:B------:R0:W-:Y:S01]  /*f340*/  @!P6 STG.E.U8 desc[UR36][R4.64+0x90], R3 ;  /* 0x000090030400e986 */ /* 0x0001e2000c101124 */
[----:B------:R-:W-:Y:S05]  /*f350*/  @P2 BRA `(.L_x_562) ;  /* 0x00000000000c2947 */ /* 0x000fea0003800000 */
[----:B------:R-:W0:Y:S02]  /*f360*/  LDG.E.U8 R16, desc[UR36][R8.64+0x91] ;  /* 0x0000912408107981 */ /* 0x000e24000c1e1100 */
[----:B0-----:R-:W-:-:S05]  /*f370*/  PRMT R3, R16, 0x8880, RZ ;  /* 0x0000888010037816 */ /* 0x001fca00000000ff */
[----:B------:R-:W-:-:S07]  /*f380*/  IMAD R2, R3, R18, RZ ;  /* 0x0000001203027224 */ /* 0x000fce00078e02ff */
.L_x_562:
[----:B------:R-:W-:Y:S05]  /*f390*/  BSYNC B1 ;  /* 0x0000000000017941 */ /* 0x000fea0003800000 */
.L_x_561:
        /* <DEDUP_REMOVED lines=11> */
.L_x_564:
[----:B------:R-:W-:Y:S05]  /*f450*/  BSYNC B1 ;  /* 0x0000000000017941 */ /* 0x000fea0003800000 */
.L_x_563:
        /* <DEDUP_REMOVED lines=8> */
.L_x_566:
[----:B------:R-:W-:Y:S05]  /*f4e0*/  BSYNC B1 ;  /* 0x0000000000017941 */ /* 0x000fea0003800000 */
.L_x_565:
        /* <DEDUP_REMOVED lines=11> */
.L_x_568:
[----:B------:R-:W-:Y:S05]  /*f5a0*/  BSYNC B1 ;  /* 0x0000000000017941 */ /* 0x000fea0003800000 */
.L_x_567:
[----:B------:R-:W-:Y:S01]  /*f5b0*/  @!P4 IMAD R3, R196, R17, R2 ;  /* 0x00000011c403c224 */ /* 0x000fe200078e0202 */
[----:B------:R-:W-:Y:S04]  /*f5c0*/  BSSY B1, `(.L_x_569) ;  /* 0x0000006000017945 */ /* 0x000fe80003800000 */
[----:B------:R0:W-:Y:S01]  /*f5d0*/  @!P4 STG.E.U8 desc[UR36][R4.64+0x98], R3 ;  /* 0x000098030400c986 */ /* 0x0001e2000c101124 */
[----:B------:R-:W-:Y:S05]  /*f5e0*/  @P5 BRA `(.L_x_570) ;  /* 0x00000000000c5947 */ /* 0x000fea0003800000 */
[----:B------:R-:W0:Y:S02]  /*f5f0*/  LDG.E.U8 R16, desc[UR36][R8.64+0x99] ;  /* 0x0000992408107981 */ /* 0x000e24000c1e1100 */
[----:B0-----:R-:W-:-:S05]  /*f600*/  PRMT R3, R16, 0x8880, RZ ;  /* 0x0000888010037816 */ /* 0x001fca00000000ff */
[----:B------:R-:W-:-:S07]  /*f610*/  IMAD R2, R3, R18, RZ ;  /* 0x0000001203027224 */ /* 0x000fce00078e02ff */
.L_x_570:
[----:B------:R-:W-:Y:S05]  /*f620*/  BSYNC B1 ;  /* 0x0000000000017941 */ /* 0x000fea0003800000 */
.L_x_569:
        /* <DEDUP_REMOVED lines=8> */
.L_x_572:
[----:B------:R-:W-:Y:S05]  /*f6b0*/  BSYNC B1 ;  /* 0x0000000000017941 */ /* 0x000fea0003800000 */
.L_x_571:
        /* <DEDUP_REMOVED lines=13> */
.L_x_574:
[----:B------:R-:W-:Y:S05]  /*f790*/  BSYNC B1 ;  /* 0x0000000000017941 */ /* 0x000fea0003800000 */
.L_x_573:
[----:B------:R-:W-:Y:S01]  /*f7a0*/  @!P2 IMAD R199, R199, R17, R2 ;  /* 0x00000011c7c7a224 */ /* 0x000fe200078e0202 */
[----:B------:R-:W-:Y:S04]  /*f7b0*/  BSSY B1, `(.L_x_575) ;  /* 0x0000006000017945 */ /* 0x000fe80003800000 */
[----:B------:R0:W-:Y:S01]  /*f7c0*/  @!P2 STG.E.U8 desc[UR36][R122.64+0x99], R199 ;  /* 0x000099c77a00a986 */ /* 0x0001e2000c101124 */
[----:B------:R-:W-:Y:S05]  /*f7d0*/  @P6 BRA `(.L_x_576) ;  /* 0x00000000000c6947 */ /* 0x000fea0003800000 */
[----:B------:R-:W0:Y:S02]  /*f7e0*/  LDG.E.U8 R16, desc[UR36][R8.64+0xa0] ;  /* 0x0000a02408107981 */ /* 0x000e24000c1e1100 */
[----:B0-----:R-:W-:-:S05]  /*f7f0*/  PRMT R3, R16, 0x8880, RZ ;  /* 0x0000888010037816 */ /* 0x001fca00000000ff */
[----:B------:R-:W-:-:S07]  /*f800*/  IMAD R2, R3, R18, RZ ;  /* 0x0000001203027224 */ /* 0x000fce00078e02ff */
.L_x_576:
[----:B------:R-:W-:Y:S05]  /*f810*/  BSYNC B1 ;  /* 0x0000000000017941 */ /* 0x000fea0003800000 */
.L_x_575:
[----:B0-----:R-:W-:Y:S01]  /*f820*/  @!P6 IMAD R3, R200, R17, R2 ;  /* 0x00000011c803e224 */ /* 0x001fe200078e0202 */
[----:B------:R-:W-:Y:S04]  /*f830*/  BSSY B1, `(.L_x_577) ;  /* 0x0000006000017945 */ /* 0x000fe80003800000 */
[----:B------:R0:W-:Y:S01]  /*f840*/  @!P6 STG.E.U8 desc[UR36][R4.64+0xa0], R3 ;  /* 0x0000a0030400e986 */ /* 0x0001e2000c101124 */
[----:B------:R-:W-:Y:S05]  /*f850*/  @P3 BRA `(.L_x_578) ;  /* 0x00000000000c3947 */ /* 0x000fea0003800000 */
[----:B------:R-:W0:Y:S02]  /*f860*/  LDG.E.U8 R16, desc[UR36][R8.64+0xa1] ;  /* 0x0000a12408107981 */ /* 0x000e24000c1e1100 */
[----:B0-----:R-:W-:-:S05]  /*f870*/  PRMT R3, R16, 0x8880, RZ ;  /* 0x0000888010037816 */ /* 0x001fca00000000ff */
[----:B------:R-:W-:-:S07]  /*f880*/  IMAD R2, R3, R18, RZ ;  /* 0x0000001203027224 */ /* 0x000fce00078e02ff */
.L_x_578:
[----:B------:R-:W-:Y:S05]  /*f890*/  BSYNC B1 ;  /* 0x0000000000017941 */ /* 0x000fea0003800000 */
.L_x_577:
        /* <DEDUP_REMOVED lines=11> */
.L_x_580:
[----:B------:R-:W-:Y:S05]  /*f950*/  BSYNC B1 ;  /* 0x0000000000017941 */ /* 0x000fea0003800000 */
.L_x_579:
        /* <DEDUP_REMOVED lines=8> */
.L_x_582:
[----:B------:R-:W-:Y:S05]  /*f9e0*/  BSYNC B1 ;  /* 0x0000000000017941 */ /* 0x000fea0003800000 */
.L_x_581:
        /* <DEDUP_REMOVED lines=11> */
.L_x_584:
[----:B------:R-:W-:Y:S05]  /*faa0*/  BSYNC B1 ;  /* 0x0000000000017941 */ /* 0x000fea0003800000 */
.L_x_583:
[----:B------:R-:W-:Y:S01]  /*fab0*/  @!P4 IMAD R3, R204, R17, R2 ;  /* 0x00000011cc03c224 */ /* 0x000fe200078e0202 */
[----:B------:R-:W-:Y:S04]  /*fac0*/  BSSY B1, `(.L_x_585) ;  /* 0x0000006000017945 */ /* 0x000fe80003800000 */
[----:B------:R0:W-:Y:S01]  /*fad0*/  @!P4 STG.E.U8 desc[UR36][R4.64+0xa8], R3 ;  /* 0x0000a8030400c986 */ /* 0x0001e2000c101124 */
[----:B------:R-:W-:Y:S05]  /*fae0*/  @P5 BRA `(.L_x_586) ;  /* 0x00000000000c5947 */ /* 0x000fea0003800000 */
[----:B------:R-:W0:Y:S02]  /*faf0*/  LDG.E.U8 R16, desc[UR36][R8.64+0xa9] ;  /* 0x0000a92408107981 */ /* 0x000e24000c1e1100 */
[----:B0-----:R-:W-:-:S05]  /*fb00*/  PRMT R3, R16, 0x8880, RZ ;  /* 0x0000888010037816 */ /* 0x001fca00000000ff */
[----:B------:R-:W-:-:S07]  /*fb10*/  IMAD R2, R3, R18, RZ ;  /* 0x0000001203027224 */ /* 0x000fce00078e02ff */
.L_x_586:
[----:B------:R-:W-:Y:S05]  /*fb20*/  BSYNC B1 ;  /* 0x0000000000017941 */ /* 0x000fea0003800000 */
.L_x_585:
        /* <DEDUP_REMOVED lines=8> */
.L_x_588:
[----:B------:R-:W-:Y:S05]  /*fbb0*/  BSYNC B1 ;  /* 0x0000000000017941 */ /* 0x000fea0003800000 */
.L_x_587:
[----:B0-----:R-:W-:Y:S01]  /*fbc0*/  @!P2 IMAD R3, R206, R17, R2 ;  /* 0x00000011ce03a224 */ /* 0x001fe200078e0202 */
[----:B------:R-:W-:Y:S01]  /*fbd0*/  BSSY B1, `(.L_x_589) ;  /* 0x000000b000017945 */ /* 0x000fe20003800000 */
[C---:B------:R-:W-:Y:S02]  /*fbe0*/  ISETP.LT.OR P4, PT, R0.reuse, 0xb1, !P1 ;  /* 0x000000b10000780c */ /* 0x040fe40004f81670 */
[----:B------:R-:W-:Y:S01]  /*fbf0*/  ISETP.LT.OR P6, PT, R0, 0xb2, !P1 ;  /* 0x000000b20000780c */ /* 0x000fe20004fc1670 */
[----:B------:R0:W-:Y:S01]  /*fc00*/  @!P2 STG.E.U8 desc[UR36][R120.64+0xa8], R3 ;  /* 0x0000a8037800a986 */ /* 0x0001e2000c101124 */
[----:B------:R-:W-:Y:S02]  /*fc10*/  @!P3 IADD3 R122, P2, R4, UR45, RZ ;  /* 0x0000002d047abc10 */ /* 0x000fe4000ff5e0ff */
[----:B------:R-:W-:Y:S02]  /*fc20*/  ISETP.LT.OR P5, PT, R0, 0xb1, !P0 ;  /* 0x000000b10000780c */ /* 0x000fe400047a1670 */
[----:B------:R-:W-:Y:S01]  /*fc30*/  @!P3 IADD3.X R123, R5, UR44, RZ, P2, !PT ;  /* 0x0000002c057bbc10 */ /* 0x000fe200097fe4ff */
[----:B------:R-:W-:Y:S10]  /*fc40*/  @P3 BRA `(.L_x_590) ;  /* 0x00000000000c3947 */ /* 0x000ff40003800000 */
[----:B------:R-:W0:Y:S02]  /*fc50*/  LDG.E.U8 R16, desc[UR36][R10.64+0xa9] ;  /* 0x0000a9240a107981 */ /* 0x000e24000c1e1100 */
[----:B0-----:R-:W-:-:S05]  /*fc60*/  PRMT R3, R16, 0x8880, RZ ;  /* 0x0000888010037816 */ /* 0x001fca00000000ff */
[----:B------:R-:W-:-:S07]  /*fc70*/  IMAD R2, R3, R18, RZ ;  /* 0x0000001203027224 */ /* 0x000fce00078e02ff */
.L_x_590:
[----:B------:R-:W-:Y:S05]  /*fc80*/  BSYNC B1 ;  /* 0x0000000000017941 */ /* 0x000fea0003800000 */
.L_x_589:
[----:B------:R-:W-:Y:S01]  /*fc90*/  @!P3 IMAD R207, R207, R17, R2 ;  /* 0x00000011cfcfb224 */ /* 0x000fe200078e0202 */
[----:B------:R-:W-:Y:S04]  /*fca0*/  BSSY B1, `(.L_x_591) ;  /* 0x0000006000017945 */ /* 0x000fe80003800000 */
[----:B------:R0:W-:Y:S01]  /*fcb0*/  @!P3 STG.E.U8 desc[UR36][R122.64+0xa9], R207 ;  /* 0x0000a9cf7a00b986 */ /* 0x0001e2000c101124 */
[----:B------:R-:W-:Y:S05]  /*fcc0*/  @P4 BRA `(.L_x_592) ;  /* 0x00000000000c4947 */ /* 0x000fea0003800000 */
[----:B------:R-:W0:Y:S02]  /*fcd0*/  LDG.E.U8 R16, desc[UR36][R8.64+0xb0] ;  /* 0x0000b02408107981 */ /* 0x000e24000c1e1100 */
[----:B0-----:R-:W-:-:S05]  /*fce0*/  PRMT R3, R16, 0x8880, RZ ;  /* 0x0000888010037816 */ /* 0x001fca00000000ff */
[----:B------:R-:W-:-:S07]  /*fcf0*/  IMAD R2, R3, R18, RZ ;  /* 0x0000001203027224 */ /* 0x000fce00078e02ff */
.L_x_592:
[----:B------:R-:W-:Y:S05]  /*fd00*/  BSYNC B1 ;  /* 0x0000000000017941 */ /* 0x000fea0003800000 */
.L_x_591:
[----:B0-----:R-:W-:Y:S01]  /*fd10*/  @!P4 IMAD R3, R208, R17, R2 ;  /* 0x00000011d003c224 */ /* 0x001fe200078e0202 */
[----:B------:R-:W-:Y:S04]  /*fd20*/  BSSY B1, `(.L_x_593) ;  /* 0x0000006000017945 */ /* 0x000fe80003800000 */
[----:B------:R0:W-:Y:S01]  /*fd30*/  @!P4 STG.E.U8 desc[UR36][R4.64+0xb0], R3 ;  /* 0x0000b0030400c986 */ /* 0x0001e2000c101124 */
[----:B------:R-:W-:Y:S05]  /*fd40*/  @P6 BRA `(.L_x_594) ;  /* 0x00000000000c6947 */ /* 0x000fea0003800000 */
[----:B------:R-:W0:Y:S02]  /*fd50*/  LDG.E.U8 R16, desc[UR36][R8.64+0xb1] ;  /* 0x0000b12408107981 */ /* 0x000e24000c1e1100 */
[----:B0-----:R-:W-:-:S05]  /*fd60*/  PRMT R3, R16, 0x8880, RZ ;  /* 0x0000888010037816 */ /* 0x001fca00000000ff */
[----:B------:R-:W-:-:S07]  /*fd70*/  IMAD R2, R3, R18, RZ ;  /* 0x0000001203027224 */ /* 0x000fce00078e02ff */
.L_x_594:
[----:B------:R-:W-:Y:S05]  /*fd80*/  BSYNC B1 ;  /* 0x0000000000017941 */ /* 0x000fea0003800000 */
.L_x_593:
[----:B------:R-:W-:Y:S01]  /*fd90*/  @!P6 IMAD R209, R209, R17, R2 ;  /* 0x00000011d1d1e224 */ /* 0x000fe200078e0202 */
[----:B------:R-:W-:Y:S01]  /*fda0*/  BSSY B1, `(.L_x_595) ;  /* 0x000000b000017945 */ /* 0x000fe20003800000 */
[----:B---3--:R-:W-:Y:S02]  /*fdb0*/  IADD3 R129, P4, R222, 0x180, RZ ;  /* 0x00000180de817810 */ /* 0x008fe40007f9e0ff */
        /* <DEDUP_REMOVED lines=9> */
.L_x_596:
[----:B------:R-:W-:Y:S05]  /*fe50*/  BSYNC B1 ;  /* 0x0000000000017941 */ /* 0x000fea0003800000 */
.L_x_595:
        /* <DEDUP_REMOVED lines=12> */
.L_x_598:
[----:B------:R-:W-:Y:S05]  /*ff20*/  BSYNC B1 ;  /* 0x0000000000017941 */ /* 0x000fea0003800000 */
.L_x_597:
[----:B------:R-:W-:Y:S01]  /*ff30*/  @!P3 IMAD R211, R211, R17, R2 ;  /* 0x00000011d3d3b224 */ /* 0x000fe200078e0202 */
[----:B------:R-:W-:Y:S04]  /*ff40*/  BSSY B1, `(.L_x_599) ;  /* 0x0000006000017945 */ /* 0x000fe80003800000 */
[----:B------:R0:W-:Y:S01]  /*ff50*/  @!P3 STG.E.U8 desc[UR36][R122.64+0xb1], R211 ;  /* 0x0000b1d37a00b986 */ /* 0x0001e2000c101124 */
[----:B------:R-:W-:Y:S05]  /*ff60*/  @P2 BRA `(.L_x_600) ;  /* 0x00000000000c2947 */ /* 0x000fea0003800000 */
[----:B------:R-:W0:Y:S02]  /*ff70*/  LDG.E.U8 R16, desc[UR36][R8.64+0xb8] ;  /* 0x0000b82408107981 */ /* 0x000e24000c1e1100 */
[----:B0-----:R-:W-:-:S05]  /*ff80*/  PRMT R3, R16, 0x8880, RZ ;  /* 0x0000888010037816 */ /* 0x001fca00000000ff */
[----:B------:R-:W-:-:S07]  /*ff90*/  IMAD R2, R3, R18, RZ ;  /* 0x0000001203027224 */ /* 0x000fce00078e02ff */
.L_x_600:
[----:B------:R-:W-:Y:S05]  /*ffa0*/  BSYNC B1 ;  /* 0x0000000000017941 */ /* 0x000fea0003800000 */
.L_x_599:
[----:B0-----:R-:W-:Y:S01]  /*ffb0*/  @!P2 IMAD R3, R212, R17, R2 ;  /* 0x00000011d403a224 */ /* 0x001fe200078e0202 */
[----:B------:R-:W-:Y:S04]  /*ffc0*/  BSSY B1, `(.L_x_601) ;  /* 0x0000006000017945 */ /* 0x000fe80003800000 */
[----:B------:R0:W-:Y:S01]  /*ffd0*/  @!P2 STG.E.U8 desc[UR36][R4.64+0xb8], R3 ;  /* 0x0000b8030400a986 */ /* 0x0001e2000c101124 */
[----:B------:R-:W-:Y:S05]  /*ffe0*/  @P1 BRA `(.L_x_602) ;  /* 0x00000000000c1947 */ /* 0x000fea0003800000 */
[----:B------:R-:W0:Y:S02]  /*fff0*/  LDG.E.U8 R16, desc[UR36][R8.64+0xb9] ;  /* 0x0000b92408107981 */ /* 0x000e24000c1e1100 */
[----:B0-----:R-:W-:-:S05]  /*10000*/  PRMT R3, R16, 0x8880, RZ ;  /* 0x0000888010037816 */ /* 0x001fca00000000ff */
[----:B------:R-:W-:-:S07]  /*10010*/  IMAD R2, R3, R18, RZ ;  /* 0x0000001203027224 */ /* 0x000fce00078e02ff */
.L_x_602:
[----:B------:R-:W-:Y:S05]  /*10020*/  BSYNC B1 ;  /* 0x0000000000017941 */ /* 0x000fea0003800000 */
.L_x_601:
[----:B0-----:R-:W-:Y:S01]  /*10030*/  IMAD.X R3, RZ, RZ, UR7, P4 ;  /* 0x00000007ff037e24 */ /* 0x001fe2000a0e06ff */
[----:B------:R-:W-:Y:S01]  /*10040*/  ISETP.GE.AND P2, PT, R19, 0x181, PT ;  /* 0x000001811300780c */ /* 0x000fe20003f46270 */
[----:B------:R-:W-:Y:S01]  /*10050*/  @!P1 IMAD R213, R213, R17, R2 ;  /* 0x00000011d5d59224 */ /* 0x000fe200078e0202 */
[C---:B------:R-:W-:Y:S01]  /*10060*/  @!P6 IADD3 R122, P4, R4.reuse, UR45, RZ ;  /* 0x0000002d047aec10 */ /* 0x040fe2000ff9e0ff */
[-C--:B------:R-:W-:Y:S01]  /*10070*/  IMAD.WIDE.U32 R120, R129, R12.reuse, R20 ;  /* 0x0000000c81787225 */ /* 0x080fe200078e0014 */
[----:B------:R-:W-:Y:S01]  /*10080*/  BSSY B1, `(.L_x_603) ;  /* 0x000000c000017945 */ /* 0x000fe20003800000 */
[----:B------:R-:W-:Y:S01]  /*10090*/  @!P0 IADD3 R124, P5, R4, UR45, RZ ;  /* 0x0000002d047c8c10 */ /* 0x000fe2000ffbe0ff */
[----:B------:R0:W-:Y:S01]  /*100a0*/  @!P1 STG.E.U8 desc[UR36][R4.64+0xb9], R213 ;  /* 0x0000b9d504009986 */ /* 0x0001e2000c101124 */
[----:B------:R-:W-:Y:S01]  /*100b0*/  IMAD R126, R3, R12, RZ ;  /* 0x0000000c037e7224 */ /* 0x000fe200078e02ff */
[----:B------:R-:W-:Y:S02]  /*100c0*/  ISETP.LT.OR P1, PT, R0, 0x1, !P2 ;  /* 0x000000010000780c */ /* 0x000fe40005721670 */
[----:B------:R-:W-:Y:S01]  /*100d0*/  IADD3 R8, P3, R120, R14, RZ ;  /* 0x0000000e78087210 */ /* 0x000fe20007f7e0ff */
[----:B------:R-:W-:Y:S01]  /*100e0*/  IMAD R127, R129, R13, R126 ;  /* 0x0000000d817f7224 */ /* 0x000fe200078e027e */
[----:B------:R-:W-:Y:S01]  /*100f0*/  @!P6 IADD3.X R123, R5, UR44, RZ, P4, !PT ;  /* 0x0000002c057bec10 */ /* 0x000fe2000a7fe4ff */
[----:B------:R-:W-:Y:S10]  /*10100*/  @P6 BRA `(.L_x_604) ;  /* 0x00000000000c6947 */ /* 0x000ff40003800000 */
[----:B------:R-:W5:Y:S02]  /*10110*/  LDG.E.U8 R16, desc[UR36][R10.64+0xb8] ;  /* 0x0000b8240a107981 */ /* 0x000f64000c1e1100 */
[----:B-----5:R-:W-:-:S05]  /*10120*/  PRMT R3, R16, 0x8880, RZ ;  /* 0x0000888010037816 */ /* 0x020fca00000000ff */
[----:B------:R-:W-:-:S07]  /*10130*/  IMAD R2, R3, R18, RZ ;  /* 0x0000001203027224 */ /* 0x000fce00078e02ff */
.L_x_604:
[----:B------:R-:W-:Y:S05]  /*10140*/  BSYNC B1 ;  /* 0x0000000000017941 */ /* 0x000fea0003800000 */
.L_x_603:
[----:B------:R-:W-:Y:S01]  /*10150*/  @!P6 IMAD R3, R214, R17, R2 ;  /* 0x00000011d603e224 */ /* 0x000fe200078e0202 */
[----:B------:R-:W-:Y:S01]  /*10160*/  BSSY B1, `(.L_x_605) ;  /* 0x0000007000017945 */ /* 0x000fe20003800000 */
[----:B------:R-:W-:-:S03]  /*10170*/  IADD3.X R9, R15, R121, R127, P3, !PT ;  /* 0x000000790f097210 */ /* 0x000fc60001ffe47f */
[----:B------:R0:W-:Y:S01]  /*10180*/  @!P6 STG.E.U8 desc[UR36][R122.64+0xb8], R3 ;  /* 0x0000b8037a00e986 */ /* 0x0001e2000c101124 */
[----:B------:R-:W-:Y:S05]  /*10190*/  @P0 BRA `(.L_x_606) ;  /* 0x00000000000c0947 */ /* 0x000fea0003800000 */
[----:B------:R-:W0:Y:S02]  /*101a0*/  LDG.E.U8 R16, desc[UR36][R10.64+0xb9] ;  /* 0x0000b9240a107981 */ /* 0x000e24000c1e1100 */
[----:B0-----:R-:W-:-:S05]  /*101b0*/  PRMT R3, R16, 0x8880, RZ ;  /* 0x0000888010037816 */ /* 0x001fca00000000ff */
[----:B------:R-:W-:-:S07]  /*101c0*/  IMAD R2, R3, R18, RZ ;  /* 0x0000001203027224 */ /* 0x000fce00078e02ff */
.L_x_606:
[----:B------:R-:W-:Y:S05]  /*101d0*/  BSYNC B1 ;  /* 0x0000000000017941 */ /* 0x000fea0003800000 */
.L_x_605:
[----:B-1----:R-:W-:Y:S01]  /*101e0*/  @!P0 IADD3.X R125, R5, UR44, RZ, P5, !PT ;  /* 0x0000002c057d8c10 */ /* 0x002fe2000affe4ff */
[----:B------:R-:W-:-:S05]  /*101f0*/  @!P0 IMAD R215, R215, R17, R2 ;  /* 0x00000011d7d78224 */ /* 0x000fca00078e0202 */
[----:B------:R1:W-:Y:S04]  /*10200*/  @!P0 STG.E.U8 desc[UR36][R124.64+0xb9], R215 ;  /* 0x0000b9d77c008986 */ /* 0x0003e8000c101124 */
[----:B------:R-:W5:Y:S01]  /*10210*/  @!P1 LDG.E.U8 R16, desc[UR36][R8.64] ;  /* 0x0000002408109981 */ /* 0x000f62000c1e1100 */
[C---:B------:R-:W-:Y:S01]  /*10220*/  ISETP.LT.OR P6, PT, R0.reuse, 0x2, !P2 ;  /* 0x000000020000780c */ /* 0x040fe200057c1670 */
[----:B------:R-:W-:Y:S01]  /*10230*/  IMAD.U32 R11, RZ, RZ, UR12 ;  /* 0x0000000cff0b7e24 */ /* 0x000fe2000f8e00ff */
[----:B------:R-:W-:Y:S01]  /*10240*/  UIMAD UR4, UR13, 0x180, URZ ;  /* 0x000001800d0478a4 */ /* 0x000fe2000f8e023f */
[----:B0-234-:R-:W-:Y:S01]  /*10250*/  IMAD.MOV.U32 R4, RZ, RZ, R6 ;  /* 0x000000ffff047224 */ /* 0x01dfe200078e0006 */
[----:B------:R-:W-:Y:S01]  /*10260*/  ISETP.GE.AND P0, PT, R19, 0x189, PT ;  /* 0x000001891300780c */ /* 0x000fe20003f06270 */
[----:B------:R-:W-:Y:S01]  /*10270*/  IMAD.MOV.U32 R5, RZ, RZ, R7 ;  /* 0x000000ffff057224 */ /* 0x000fe200078e0007 */
[----:B------:R-:W-:Y:S01]  /*10280*/  BSSY B1, `(.L_x_607) ;  /* 0x0000011000017945 */ /* 0x000fe20003800000 */
[----:B------:R-:W-:Y:S01]  /*10290*/  IMAD.WIDE.U32 R12, R129, R12, R216 ;  /* 0x0000000c810c7225 */ /* 0x000fe200078e00d8 */
[----:B------:R-:W-:-:S03]  /*102a0*/  ISETP.LT.OR P3, PT, R0, 0x1, !P0 ;  /* 0x000000010000780c */ /* 0x000fc60004761670 */
[----:B------:R-:W-:Y:S01]  /*102b0*/  IMAD.WIDE.U32 R4, R11, 0x180, R4 ;  /* 0x000001800b047825 */ /* 0x000fe200078e0004 */
[----:B------:R-:W-:-:S03]  /*102c0*/  IADD3 R14, P5, P4, R22, R14, R12 ;  /* 0x0000000e160e7210 */ /* 0x000fc60007cbe00c */
[----:B------:R-:W-:Y:S02]  /*102d0*/  VIADD R7, R5, UR4 ;  /* 0x0000000405077c36 */ /* 0x000fe40008000000 */
[----:B------:R-:W-:Y:S02]  /*102e0*/  @!P1 IMAD.MOV.U32 R6, RZ, RZ, R4 ;  /* 0x000000ffff069224 */ /* 0x000fe400078e0004 */
[----:B------:R-:W-:Y:S01]  /*102f0*/  IMAD.IADD R12, R127, 0x1, R13 ;  /* 0x000000017f0c7824 */ /* 0x000fe200078e020d */
[----:B-----5:R-:W-:-:S05]  /*10300*/  @!P1 PRMT R3, R16, 0x8880, RZ ;  /* 0x0000888010039816 */ /* 0x020fca00000000ff */
[----:B------:R-:W-:-:S04]  /*10310*/  @!P1 IMAD R2, R3, R18, RZ ;  /* 0x0000001203029224 */ /* 0x000fc800078e02ff */
[----:B------:R-:W-:-:S05]  /*10320*/  @!P1 IMAD R3, R24, R17, R2 ;  /* 0x0000001118039224 */ /* 0x000fca00078e0202 */
[----:B------:R1:W-:Y:S01]  /*10330*/  @!P1 STG.E.U8 desc[UR36][R6.64], R3 ;  /* 0x0000000306009986 */ /* 0x0003e2000c101124 */
[----:B------:R-:W-:Y:S01]  /*10340*/  ISETP.LT.OR P1, PT, R0, 0x2, !P0 ;  /* 0x000000020000780c */ /* 0x000fe20004721670 */
[----:B------:R-:W-:-:S12]  /*10350*/  @P6 BRA `(.L_x_608) ;  /* 0x00000000000c6947 */ /* 0x000fd80003800000 */
[----:B------:R-:W1:Y:S02]  /*10360*/  LDG.E.U8 R16, desc[UR36][R8.64+0x1] ;  /* 0x0000012408107981 */ /* 0x000e64000c1e1100 */
[----:B-1----:R-:W-:-:S05]  /*10370*/  PRMT R3, R16, 0x8880, RZ ;  /* 0x0000888010037816 */ /* 0x002fca00000000ff */
[----:B------:R-:W-:-:S07]  /*10380*/  IMAD R2, R3, R18, RZ ;  /* 0x0000001203027224 */ /* 0x000fce00078e02ff */
.L_x_608:
[----:B------:R-:W-:Y:S05]  /*10390*/  BSYNC B1 ;  /* 0x0000000000017941 */ /* 0x000fea0003800000 */
.L_x_607:
[----:B------:R-:W-:Y:S01]  /*103a0*/  IADD3.X R15, R21, R15, R12, P5, P4 ;  /* 0x0000000f150f7210 */ /* 0x000fe20002fe840c */
[----:B------:R-:W-:Y:S01]  /*103b0*/  @!P6 IMAD R25, R25, R17, R2 ;  /* 0x000000111919e224 */ /* 0x000fe200078e0202 */
[----:B------:R-:W-:Y:S01]  /*103c0*/  @!P3 IADD3 R10, P4, R4, UR45, RZ ;  /* 0x0000002d040abc10 */ /* 0x000fe2000ff9e0ff */
[----:B------:R-:W-:Y:S01]  /*103d0*/  @!P6 IMAD.MOV.U32 R12, RZ, RZ, R4 ;  /* 0x000000ffff0ce224 */ /* 0x000fe200078e0004 */
[----:B------:R-:W-:Y:S01]  /*103e0*/  BSSY B1, `(.L_x_609) ;  /* 0x0000008000017945 */ /* 0x000fe20003800000 */
[----:B------:R-:W-:Y:S01]  /*103f0*/  @!P6 IMAD.MOV.U32 R13, RZ, RZ, R7 ;  /* 0x000000ffff0de224 */ /* 0x000fe200078e0007 */
[----:B------:R-:W-:-:S04]  /*10400*/  @!P3 IADD3.X R11, R7, UR44, RZ, P4, !PT ;  /* 0x0000002c070bbc10 */ /* 0x000fc8000a7fe4ff */
[----:B------:R0:W-:Y:S01]  /*10410*/  @!P6 STG.E.U8 desc[UR36][R12.64+0x1], R25 ;  /* 0x000001190c00e986 */ /* 0x0001e2000c101124 */
[----:B------:R-:W-:Y:S05]  /*10420*/  @P3 BRA `(.L_x_610) ;  /* 0x00000000000c3947 */ /* 0x000fea0003800000 */
[----:B------:R-:W1:Y:S02]  /*10430*/  LDG.E.U8 R16, desc[UR36][R14.64] ;  /* 0x000000240e107981 */ /* 0x000e64000c1e1100 */
[----:B-1----:R-:W-:-:S05]  /*10440*/  PRMT R3, R16, 0x8880, RZ ;  /* 0x0000888010037816 */ /* 0x002fca00000000ff */
[----:B------:R-:W-:-:S07]  /*10450*/  IMAD R2, R3, R18, RZ ;  /* 0x0000001203027224 */ /* 0x000fce00078e02ff */
.L_x_610:
[----:B------:R-:W-:Y:S05]  /*10460*/  BSYNC B1 ;  /* 0x0000000000017941 */ /* 0x000fea0003800000 */
.L_x_609:
[----:B-1----:R-:W-:Y:S01]  /*10470*/  @!P3 IMAD R3, R26, R17, R2 ;  /* 0x000000111a03b224 */ /* 0x002fe200078e0202 */
        /* <DEDUP_REMOVED lines=12> */
.L_x_612:
[----:B------:R-:W-:Y:S05]  /*10540*/  BSYNC B1 ;  /* 0x0000000000017941 */ /* 0x000fea0003800000 */
.L_x_611:
[----:B------:R-:W-:Y:S01]  /*10550*/  @!P1 IMAD R27, R27, R17, R2 ;  /* 0x000000111b1b9224 */ /* 0x000fe200078e0202 */
[----:B------:R-:W-:Y:S04]  /*10560*/  BSSY B1, `(.L_x_613) ;  /* 0x0000006000017945 */ /* 0x000fe80003800000 */
[----:B------:R1:W-:Y:S01]  /*10570*/  @!P1 STG.E.U8 desc[UR36][R12.64+0x1], R27 ;  /* 0x0000011b0c009986 */ /* 0x0003e2000c101124 */
[----:B------:R-:W-:Y:S05]  /*10580*/  @P6 BRA `(.L_x_614) ;  /* 0x00000000000c6947 */ /* 0x000fea0003800000 */
[----:B------:R-:W0:Y:S02]  /*10590*/  LDG.E.U8 R16, desc[UR36][R8.64+0x8] ;  /* 0x0000082408107981 */ /* 0x000e24000c1e1100 */
[----:B0-----:R-:W-:-:S05]  /*105a0*/  PRMT R3, R16, 0x8880, RZ ;  /* 0x0000888010037816 */ /* 0x001fca00000000ff */
[----:B------:R-:W-:-:S07]  /*105b0*/  IMAD R2, R3, R18, RZ ;  /* 0x0000001203027224 */ /* 0x000fce00078e02ff */
.L_x_614:
[----:B------:R-:W-:Y:S05]  /*105c0*/  BSYNC B1 ;  /* 0x0000000000017941 */ /* 0x000fea0003800000 */
.L_x_613:
[----:B0-----:R-:W-:Y:S01]  /*105d0*/  @!P6 IMAD R3, R28, R17, R2 ;  /* 0x000000111c03e224 */ /* 0x001fe200078e0202 */
[----:B------:R-:W-:Y:S01]  /*105e0*/  BSSY B1, `(.L_x_615) ;  /* 0x0000008000017945 */ /* 0x000fe20003800000 */
[----:B------:R-:W-:Y:S02]  /*105f0*/  @!P6 IMAD.MOV.U32 R10, RZ, RZ, R4 ;  /* 0x000000ffff0ae224 */ /* 0x000fe400078e0004 */
[----:B------:R-:W-:-:S05]  /*10600*/  @!P6 IMAD.MOV.U32 R11, RZ, RZ, R7 ;  /* 0x000000ffff0be224 */ /* 0x000fca00078e0007 */
[----:B------:R0:W-:Y:S01]  /*10610*/  @!P6 STG.E.U8 desc[UR36][R10.64+0x8], R3 ;  /* 0x000008030a00e986 */ /* 0x0001e2000c101124 */
[----:B------:R-:W-:Y:S05]  /*10620*/  @P3 BRA `(.L_x_616) ;  /* 0x00000000000c3947 */ /* 0x000fea0003800000 */
[----:B------:R-:W0:Y:S02]  /*10630*/  LDG.E.U8 R16, desc[UR36][R8.64+0x9] ;  /* 0x0000092408107981 */ /* 0x000e24000c1e1100 */
[----:B0-----:R-:W-:-:S05]  /*10640*/  PRMT R3, R16, 0x8880, RZ ;  /* 0x0000888010037816 */ /* 0x001fca00000000ff */
[----:B------:R-:W-:-:S07]  /*10650*/  IMAD R2, R3, R18, RZ ;  /* 0x0000001203027224 */ /* 0x000fce00078e02ff */
.L_x_616:
[----:B------:R-:W-:Y:S05]  /*10660*/  BSYNC B1 ;  /* 0x0000000000017941 */ /* 0x000fea0003800000 */
.L_x_615:
[----:B------:R-:W-:Y:S01]  /*10670*/  @!P3 IMAD R29, R29, R17, R2 ;  /* 0x000000111d1db224 */ /* 0x000fe200078e0202 */
[----:B------:R-:W-:Y:S01]  /*10680*/  BSSY B1, `(.L_x_617) ;  /* 0x000000c000017945 */ /* 0x000fe20003800000 */
[----:B0-----:R-:W-:Y:S01]  /*10690*/  @!P3 IMAD.MOV.U32 R10, RZ, RZ, R4 ;  /* 0x000000ffff0ab224 */ /* 0x001fe200078e0004 */
[----:B------:R-:W-:Y:S01]  /*106a0*/  ISETP.LT.OR P1, PT, R0, 0x11, !P0 ;  /* 0x000000110000780c */ /* 0x000fe20004721670 */
[----:B------:R-:W-:Y:S01]  /*106b0*/  @!P3 IMAD.MOV.U32 R11, RZ, RZ, R7 ;  /* 0x000000ffff0bb224 */ /* 0x000fe200078e0007 */
[----:B------:R-:W-:-:S04]  /*106c0*/  @!P5 IADD3 R20, P6, R4, UR45, RZ ;  /* 0x0000002d0414dc10 */ /* 0x000fc8000ffde0ff */
[----:B------:R0:W-:Y:S01]  /*106d0*/  @!P3 STG.E.U8 desc[UR36][R10.64+0x9], R29 ;  /* 0x0000091d0a00b986 */ /* 0x0001e2000c101124 */
[----:B-1----:R-:W-:-:S04]  /*106e0*/  @!P4 IADD3 R12, P3, R4, UR45, RZ ;  /* 0x0000002d040ccc10 */ /* 0x002fc8000ff7e0ff */
[----:B------:R-:W-:Y:S01]  /*106f0*/  @!P4 IADD3.X R13, R7, UR44, RZ, P3, !PT ;  /* 0x0000002c070dcc10 */ /* 0x000fe20009ffe4ff */
[----:B------:R-:W-:Y:S08]  /*10700*/  @P4 BRA `(.L_x_618) ;  /* 0x00000000000c4947 */ /* 0x000ff00003800000 */
[----:B------:R-:W2:Y:S02]  /*10710*/  LDG.E.U8 R16, desc[UR36][R14.64+0x8] ;  /* 0x000008240e107981 */ /* 0x000ea4000c1e1100 */
[----:B--2---:R-:W-:-:S05]  /*10720*/  PRMT R3, R16, 0x8880, RZ ;  /* 0x0000888010037816 */ /* 0x004fca00000000ff */
[----:B------:R-:W-:-:S07]  /*10730*/  IMAD R2, R3, R18, RZ ;  /* 0x0000001203027224 */ /* 0x000fce00078e02ff */
.L_x_618:
[----:B------:R-:W-:Y:S05]  /*10740*/  BSYNC B1 ;  /* 0x0000000000017941 */ /* 0x000fea0003800000 */
.L_x_617:
[----:B------:R-:W-:Y:S01]  /*10750*/  @!P4 IMAD R3, R30, R17, R2 ;  /* 0x000000111e03c224 */ /* 0x000fe200078e0202 */
[----:B------:R-:W-:Y:S01]  /*10760*/  BSSY B1, `(.L_x_619) ;  /* 0x0000007000017945 */ /* 0x000fe20003800000 */
[----:B------:R-:W-:-:S03]  /*10770*/  @!P5 IADD3.X R21, R7, UR44, RZ, P6, !PT ;  /* 0x0000002c0715dc10 */ /* 0x000fc6000b7fe4ff */
[----:B------:R1:W-:Y:S01]  /*10780*/  @!P4 STG.E.U8 desc[UR36][R12.64+0x8], R3 ;  /* 0x000008030c00c986 */ /* 0x0003e2000c101124 */
[----:B------:R-:W-:Y:S05]  /*10790*/  @P5 BRA `(.L_x_620) ;  /* 0x00000000000c5947 */ /* 0x000fea0003800000 */
[----:B------:R-:W1:Y:S02]  /*107a0*/  LDG.E.U8 R16, desc[UR36][R14.64+0x9] ;  /* 0x000009240e107981 */ /* 0x000e64000c1e1100 */
[----:B-1----:R-:W-:-:S05]  /*107b0*/  PRMT R3, R16, 0x8880, RZ ;  /* 0x0000888010037816 */ /* 0x002fca00000000ff */
[----:B------:R-:W-:-:S07]  /*107c0*/  IMAD R2, R3, R18, RZ ;  /* 0x0000001203027224 */ /* 0x000fce00078e02ff */
.L_x_620:
[----:B------:R-:W-:Y:S05]  /*107d0*/  BSYNC B1 ;  /* 0x0000000000017941 */ /* 0x000fea0003800000 */
.L_x_619:
[C---:B------:R-:W-:Y:S01]  /*107e0*/  ISETP.LT.OR P4, PT, R0.reuse, 0x11, !P2 ;  /* 0x000000110000780c */ /* 0x040fe20005781670 */
[----:B------:R-:W-:Y:S01]  /*107f0*/  @!P5 IMAD R31, R31, R17, R2 ;  /* 0x000000111f1fd224 */ /* 0x000fe200078e0202 */
[----:B------:R-:W-:Y:S01]  /*10800*/  BSSY B1, `(.L_x_621) ;  /* 0x0000009000017945 */ /* 0x000fe20003800000 */
[----:B------:R-:W-:Y:S02]  /*10810*/  ISETP.LT.OR P3, PT, R0, 0x12, !P0 ;  /* 0x000000120000780c */ /* 0x000fe40004761670 */
[----:B-1----:R-:W-:Y:S01]  /*10820*/  @!P1 IADD3 R12, P6, R4, UR45, RZ ;  /* 0x0000002d040c9c10 */ /* 0x002fe2000ffde0ff */
[----:B------:R1:W-:Y:S01]  /*10830*/  @!P5 STG.E.U8 desc[UR36][R20.64+0x9], R31 ;  /* 0x0000091f1400d986 */ /* 0x0003e2000c101124 */
[----:B------:R-:W-:-:S06]  /*10840*/  ISETP.LT.OR P5, PT, R0, 0x12, !P2 ;  /* 0x000000120000780c */ /* 0x000fcc00057a1670 */
[----:B------:R-:W-:Y:S07]  /*10850*/  @P4 BRA `(.L_x_622) ;  /* 0x00000000000c4947 */ /* 0x000fee0003800000 */
[----:B------:R-:W2:Y:S02]  /*10860*/  LDG.E.U8 R16, desc[UR36][R8.64+0x10] ;  /* 0x0000102408107981 */ /* 0x000ea4000c1e1100 */
[----:B--2---:R-:W-:-:S05]  /*10870*/  PRMT R3, R16, 0x8880, RZ ;  /* 0x0000888010037816 */ /* 0x004fca00000000ff */
[----:B------:R-:W-:-:S07]  /*10880*/  IMAD R2, R3, R18, RZ ;  /* 0x0000001203027224 */ /* 0x000fce00078e02ff */
.L_x_622:
[----:B------:R-:W-:Y:S05]  /*10890*/  BSYNC B1 ;  /* 0x0000000000017941 */ /* 0x000fea0003800000 */
.L_x_621:
[----:B------:R-:W-:Y:S01]  /*108a0*/  @!P4 IMAD R3, R32, R17, R2 ;  /* 0x000000112003c224 */ /* 0x000fe200078e0202 */
[----:B------:R-:W-:Y:S01]  /*108b0*/  BSSY B1, `(.L_x_623) ;  /* 0x0000008000017945 */ /* 0x000fe20003800000 */
[----:B0-----:R-:W-:Y:S02]  /*108c0*/  @!P4 IMAD.MOV.U32 R10, RZ, RZ, R4 ;  /* 0x000000ffff0ac224 */ /* 0x001fe400078e0004 */
[----:B------:R-:W-:-:S05]  /*108d0*/  @!P4 IMAD.MOV.U32 R11, RZ, RZ, R7 ;  /* 0x000000ffff0bc224 */ /* 0x000fca00078e0007 */
[----:B------:R0:W-:Y:S01]  /*108e0*/  @!P4 STG.E.U8 desc[UR36][R10.64+0x10], R3 ;  /* 0x000010030a00c986 */ /* 0x0001e2000c101124 */
[----:B------:R-:W-:Y:S05]  /*108f0*/  @P5 BRA `(.L_x_624) ;  /* 0x00000000000c5947 */ /* 0x000fea0003800000 */
[----:B------:R-:W0:Y:S02]  /*10900*/  LDG.E.U8 R16, desc[UR36][R8.64+0x11] ;  /* 0x0000112408107981 */ /* 0x000e24000c1e1100 */
[----:B0-----:R-:W-:-:S05]  /*10910*/  PRMT R3, R16, 0x8880, RZ ;  /* 0x0000888010037816 */ /* 0x001fca00000000ff */
[----:B------:R-:W-:-:S07]  /*10920*/  IMAD R2, R3, R18, RZ ;  /* 0x0000001203027224 */ /* 0x000fce00078e02ff */
.L_x_624:
[----:B------:R-:W-:Y:S05]  /*10930*/  BSYNC B1 ;  /* 0x0000000000017941 */ /* 0x000fea0003800000 */
.L_x_623:
[----:B------:R-:W-:Y:S01]  /*10940*/  @!P5 IMAD R33, R33, R17, R2 ;  /* 0x000000112121d224 */ /* 0x000fe200078e0202 */
[----:B------:R-:W-:Y:S01]  /*10950*/  BSSY B1, `(.L_x_625) ;  /* 0x0000009000017945 */ /* 0x000fe20003800000 */
[----:B0-----:R-:W-:Y:S01]  /*10960*/  @!P5 IMAD.MOV.U32 R10, RZ, RZ, R4 ;  /* 0x000000ffff0ad224 */ /* 0x001fe200078e0004 */
[----:B------:R-:W-:Y:S01]  /*10970*/  @!P1 IADD3.X R13, R7, UR44, RZ, P6, !PT ;  /* 0x0000002c070d9c10 */ /* 0x000fe2000b7fe4ff */
[----:B------:R-:W-:-:S05]  /*10980*/  @!P5 IMAD.MOV.U32 R11, RZ, RZ, R7 ;  /* 0x000000ffff0bd224 */ /* 0x000fca00078e0007 */
[----:B------:R0:W-:Y:S01]  /*10990*/  @!P5 STG.E.U8 desc[UR36][R10.64+0x11], R33 ;  /* 0x000011210a00d986 */ /* 0x0001e2000c101124 */
[----:B------:R-:W-:Y:S05]  /*109a0*/  @P1 BRA `(.L_x_626) ;  /* 0x00000000000c1947 */ /* 0x000fea0003800000 */
[----:B------:R-:W2:Y:S02]  /*109b0*/  LDG.E.U8 R16, desc[UR36][R14.64+0x10] ;  /* 0x000010240e107981 */ /* 0x000ea4000c1e1100 */
[----:B--2---:R-:W-:-:S05]  /*109c0*/  PRMT R3, R16, 0x8880, RZ ;  /* 0x0000888010037816 */ /* 0x004fca00000000ff */
[----:B------:R-:W-:-:S07]  /*109d0*/  IMAD R2, R3, R18, RZ ;  /* 0x0000001203027224 */ /* 0x000fce00078e02ff */
.L_x_626:
[----:B------:R-:W-:Y:S05]  /*109e0*/  BSYNC B1 ;  /* 0x0000000000017941 */ /* 0x000fea0003800000 */
.L_x_625:
[----:B------:R-:W-:Y:S01]  /*109f0*/  @!P1 IMAD R3, R34, R17, R2 ;  /* 0x0000001122039224 */ /* 0x000fe200078e0202 */
        /* <DEDUP_REMOVED lines=12> */
.L_x_628:
[----:B------:R-:W-:Y:S05]  /*10ac0*/  BSYNC B1 ;  /* 0x0000000000017941 */ /* 0x000fea0003800000 */
.L_x_627:
[----:B------:R-:W-:Y:S01]  /*10ad0*/  @!P3 IMAD R35, R35, R17, R2 ;  /* 0x000000112323b224 */ /* 0x000fe200078e0202 */
[----:B------:R-:W-:Y:S04]  /*10ae0*/  BSSY B1, `(.L_x_629) ;  /* 0x0000006000017945 */ /* 0x000fe80003800000 */
[----:B------:R2:W-:Y:S01]  /*10af0*/  @!P3 STG.E.U8 desc[UR36][R10.64+0x11], R35 ;  /* 0x000011230a00b986 */ /* 0x0005e2000c101124 */
[----:B------:R-:W-:Y:S05]  /*10b00*/  @P6 BRA `(.L_x_630) ;  /* 0x00000000000c6947 */ /* 0x000fea0003800000 */
[----:B------:R-:W0:Y:S02]  /*10b10*/  LDG.E.U8 R16, desc[UR36][R8.64+0x18] ;  /* 0x0000182408107981 */ /* 0x000e24000c1e1100 */
[----:B0-----:R-:W-:-:S05]  /*10b20*/  PRMT R3, R16, 0x8880, RZ ;  /* 0x0000888010037816 */ /* 0x001fca00000000ff */
[----:B------:R-:W-:-:S07]  /*10b30*/  IMAD R2, R3, R18, RZ ;  /* 0x0000001203027224 */ /* 0x000fce00078e02ff */
.L_x_630:
[----:B------:R-:W-:Y:S05]  /*10b40*/  BSYNC B1 ;  /* 0x0000000000017941 */ /* 0x000fea0003800000 */
.L_x_629:
[----:B0-----:R-:W-:Y:S01]  /*10b50*/  @!P6 IMAD R3, R36, R17, R2 ;  /* 0x000000112403e224 */ /* 0x001fe200078e0202 */
[----:B------:R-:W-:Y:S01]  /*10b60*/  BSSY B1, `(.L_x_631) ;  /* 0x0000008000017945 */ /* 0x000fe20003800000 */
[----:B--2---:R-:W-:Y:S02]  /*10b70*/  @!P6 IMAD.MOV.U32 R10, RZ, RZ, R4 ;  /* 0x000000ffff0ae224 */ /* 0x004fe400078e0004 */
[----:B------:R-:W-:-:S05]  /*10b80*/  @!P6 IMAD.MOV.U32 R11, RZ, RZ, R7 ;  /* 0x000000ffff0be224 */ /* 0x000fca00078e0007 */
[----:B------:R0:W-:Y:S01]  /*10b90*/  @!P6 STG.E.U8 desc[UR36][R10.64+0x18], R3 ;  /* 0x000018030a00e986 */ /* 0x0001e2000c101124 */
[----:B------:R-:W-:Y:S05]  /*10ba0*/  @P1 BRA `(.L_x_632) ;  /* 0x00000000000c1947 */ /* 0x000fea0003800000 */
[----:B------:R-:W0:Y:S02]  /*10bb0*/  LDG.E.U8 R16, desc[UR36][R8.64+0x19] ;  /* 0x0000192408107981 */ /* 0x000e24000c1e1100 */
[----:B0-----:R-:W-:-:S05]  /*10bc0*/  PRMT R3, R16, 0x8880, RZ ;  /* 0x0000888010037816 */ /* 0x001fca00000000ff */
[----:B------:R-:W-:-:S07]  /*10bd0*/  IMAD R2, R3, R18, RZ ;  /* 0x0000001203027224 */ /* 0x000fce00078e02ff */
.L_x_632:
[----:B------:R-:W-:Y:S05]  /*10be0*/  BSYNC B1 ;  /* 0x0000000000017941 */ /* 0x000fea0003800000 */
.L_x_631:
[----:B------:R-:W-:Y:S01]  /*10bf0*/  @!P1 IMAD R37, R37, R17, R2 ;  /* 0x0000001125259224 */ /* 0x000fe200078e0202 */
[----:B------:R-:W-:Y:S01]  /*10c00*/  BSSY B1, `(.L_x_633) ;  /* 0x000000c000017945 */ /* 0x000fe20003800000 */
[----:B0-----:R-:W-:Y:S01]  /*10c10*/  @!P1 IMAD.MOV.U32 R10, RZ, RZ, R4 ;  /* 0x000000ffff0a9224 */ /* 0x001fe200078e0004 */
[----:B------:R-:W-:Y:S01]  /*10c20*/  ISETP.LT.OR P3, PT, R0, 0x21, !P0 ;  /* 0x000000210000780c */ /* 0x000fe20004761670 */
[----:B------:R-:W-:Y:S01]  /*10c30*/  @!P1 IMAD.MOV.U32 R11, RZ, RZ, R7 ;  /* 0x000000ffff0b9224 */ /* 0x000fe200078e0007 */
[----:B-1----:R-:W-:-:S04]  /*10c40*/  @!P5 IADD3 R20, P6, R4, UR45, RZ ;  /* 0x0000002d0414dc10 */ /* 0x002fc8000ffde0ff */
[----:B------:R0:W-:Y:S01]  /*10c50*/  @!P1 STG.E.U8 desc[UR36][R10.64+0x19], R37 ;  /* 0x000019250a009986 */ /* 0x0001e2000c101124 */
[----:B------:R-:W-:-:S04]  /*10c60*/  @!P4 IADD3 R12, P1, R4, UR45, RZ ;  /* 0x0000002d040ccc10 */ /* 0x000fc8000ff3e0ff */
[----:B------:R-:W-:Y:S01]  /*10c70*/  @!P4 IADD3.X R13, R7, UR44, RZ, P1, !PT ;  /* 0x0000002c070dcc10 */ /* 0x000fe20008ffe4ff */
[----:B------:R-:W-:Y:S08]  /*10c80*/  @P4 BRA `(.L_x_634) ;  /* 0x00000000000c4947 */ /* 0x000ff00003800000 */
[----:B------:R-:W2:Y:S02]  /*10c90*/  LDG.E.U8 R16, desc[UR36][R14.64+0x18] ;  /* 0x000018240e107981 */ /* 0x000ea4000c1e1100 */
[----:B--2---:R-:W-:-:S05]  /*10ca0*/  PRMT R3, R16, 0x8880, RZ ;  /* 0x0000888010037816 */ /* 0x004fca00000000ff */
[----:B------:R-:W-:-:S07]  /*10cb0*/  IMAD R2, R3, R18, RZ ;  /* 0x0000001203027224 */ /* 0x000fce00078e02ff */
.L_x_634:
[----:B------:R-:W-:Y:S05]  /*10cc0*/  BSYNC B1 ;  /* 0x0000000000017941 */ /* 0x000fea0003800000 */
.L_x_633:
        /* <DEDUP_REMOVED lines=8> */
.L_x_636:
[----:B------:R-:W-:Y:S05]  /*10d50*/  BSYNC B1 ;  /* 0x0000000000017941 */ /* 0x000fea0003800000 */
.L_x_635:
        /* <DEDUP_REMOVED lines=11> */
.L_x_638:
[----:B------:R-:W-:Y:S05]  /*10e10*/  BSYNC B1 ;  /* 0x0000000000017941 */ /* 0x000fea0003800000 */
.L_x_637:
        /* <DEDUP_REMOVED lines=9> */
.L_x_640:
[----:B------:R-:W-:Y:S05]  /*10eb0*/  BSYNC B1 ;  /* 0x0000000000017941 */ /* 0x000fea0003800000 */
.L_x_639:
        /* <DEDUP_REMOVED lines=10> */
.L_x_642:
[----:B------:R-:W-:Y:S05]  /*10f60*/  BSYNC B1 ;  /* 0x0000000000017941 */ /* 0x000fea0003800000 */
.L_x_641:
        /* <DEDUP_REMOVED lines=13> */
.L_x_644:
[----:B------:R-:W-:Y:S05]  /*11040*/  BSYNC B1 ;  /* 0x0000000000017941 */ /* 0x000fea0003800000 */
.L_x_643:
[----:B------:R-:W-:Y:S01]  /*11050*/  @!P1 IMAD R43, R43, R17, R2 ;  /* 0x000000112b2b9224 */ /* 0x000fe200078e0202 */
[----:B------:R-:W-:Y:S04]  /*11060*/  BSSY B1, `(.L_x_645) ;  /* 0x0000006000017945 */ /* 0x000fe80003800000 */
[----:B------:R2:W-:Y:S01]  /*11070*/  @!P1 STG.E.U8 desc[UR36][R10.64+0x21], R43 ;  /* 0x0000212b0a009986 */ /* 0x0005e2000c101124 */
[----:B------:R-:W-:Y:S05]  /*11080*/  @P6 BRA `(.L_x_646) ;  /* 0x00000000000c6947 */ /* 0x000fea0003800000 */
[----:B------:R-:W0:Y:S02]  /*11090*/  LDG.E.U8 R16, desc[UR36][R8.64+0x28] ;  /* 0x0000282408107981 */ /* 0x000e24000c1e1100 */
[----:B0-----:R-:W-:-:S05]  /*110a0*/  PRMT R3, R16, 0x8880, RZ ;  /* 0x0000888010037816 */ /* 0x001fca00000000ff */
[----:B------:R-:W-:-:S07]  /*110b0*/  IMAD R2, R3, R18, RZ ;  /* 0x0000001203027224 */ /* 0x000fce00078e02ff */
.L_x_646:
[----:B------:R-:W-:Y:S05]  /*110c0*/  BSYNC B1 ;  /* 0x0000000000017941 */ /* 0x000fea0003800000 */
.L_x_645:
        /* <DEDUP_REMOVED lines=9> */
.L_x_648:
[----:B------:R-:W-:Y:S05]  /*11160*/  BSYNC B1 ;  /* 0x0000000000017941 */ /* 0x000fea0003800000 */
.L_x_647:
        /* <DEDUP_REMOVED lines=13> */
.L_x_650:
[----:B------:R-:W-:Y:S05]  /*11240*/  BSYNC B1 ;  /* 0x0000000000017941 */ /* 0x000fea0003800000 */
.L_x_649:
        /* <DEDUP_REMOVED lines=8> */
.L_x_652:
[----:B------:R-:W-:Y:S05]  /*112d0*/  BSYNC B1 ;  /* 0x0000000000017941 */ /* 0x000fea0003800000 */
.L_x_651:
        /* <DEDUP_REMOVED lines=11> */
.L_x_654:
[----:B------:R-:W-:Y:S05]  /*11390*/  BSYNC B1 ;  /* 0x0000000000017941 */ /* 0x000fea0003800000 */
.L_x_653:
        /* <DEDUP_REMOVED lines=9> */
.L_x_656:
[----:B------:R-:W-:Y:S05]  /*11430*/  BSYNC B1 ;  /* 0x0000000000017941 */ /* 0x000fea0003800000 */
.L_x_655:
        /* <DEDUP_REMOVED lines=10> */
.L_x_658:
[----:B------:R-:W-:Y:S05]  /*114e0*/  BSYNC B1 ;  /* 0x0000000000017941 */ /* 0x000fea0003800000 */
.L_x_657:
        /* <DEDUP_REMOVED lines=13> */
.L_x_660:
[----:B------:R-:W-:Y:S05]  /*115c0*/  BSYNC B1 ;  /* 0x0000000000017941 */ /* 0x000fea0003800000 */
.L_x_659:
[----:B------:R-:W-:Y:S01]  /*115d0*/  @!P3 IMAD R51, R51, R17, R2 ;  /* 0x000000113333b224 */ /* 0x000fe200078e0202 */
[----:B------:R-:W-:Y:S04]  /*115e0*/  BSSY B1, `(.L_x_661) ;  /* 0x0000006000017945 */ /* 0x000fe80003800000 */
[----:B------:R2:W-:Y:S01]  /*115f0*/  @!P3 STG.E.U8 desc[UR36][R10.64+0x31], R51 ;  /* 0x000031330a00b986 */ /* 0x0005e2000c101124 */
[----:B------:R-:W-:Y:S05]  /*11600*/  @P6 BRA `(.L_x_662) ;  /* 0x00000000000c6947 */ /* 0x000fea0003800000 */
[----:B------:R-:W0:Y:S02]  /*11610*/  LDG.E.U8 R16, desc[UR36][R8.64+0x38] ;  /* 0x0000382408107981 */ /* 0x000e24000c1e1100 */
[----:B0-----:R-:W-:-:S05]  /*11620*/  PRMT R3, R16, 0x8880, RZ ;  /* 0x0000888010037816 */ /* 0x001fca00000000ff */
[----:B------:R-:W-:-:S07]  /*11630*/  IMAD R2, R3, R18, RZ ;  /* 0x0000001203027224 */ /* 0x000fce00078e02ff */
.L_x_662:
[----:B------:R-:W-:Y:S05]  /*11640*/  BSYNC B1 ;  /* 0x0000000000017941 */ /* 0x000fea0003800000 */
.L_x_661:
        /* <DEDUP_REMOVED lines=9> */
.L_x_664:
[----:B------:R-:W-:Y:S05]  /*116e0*/  BSYNC B1 ;  /* 0x0000000000017941 */ /* 0x000fea0003800000 */
.L_x_663:
        /* <DEDUP_REMOVED lines=13> */
.L_x_666:
[----:B------:R-:W-:Y:S05]  /*117c0*/  BSYNC B1 ;  /* 0x0000000000017941 */ /* 0x000fea0003800000 */
.L_x_665:
        /* <DEDUP_REMOVED lines=8> */
.L_x_668:
[----:B------:R-:W-:Y:S05]  /*11850*/  BSYNC B1 ;  /* 0x0000000000017941 */ /* 0x000fea0003800000 */
.L_x_667:
        /* <DEDUP_REMOVED lines=11> */
.L_x_670:
[----:B------:R-:W-:Y:S05]  /*11910*/  BSYNC B1 ;  /* 0x0000000000017941 */ /* 0x000fea0003800000 */
.L_x_669:
        /* <DEDUP_REMOVED lines=9> */
.L_x_672:
[----:B------:R-:W-:Y:S05]  /*119b0*/  BSYNC B1 ;  /* 0x0000000000017941 */ /* 0x000fea0003800000 */
.L_x_671:
        /* <DEDUP_REMOVED lines=10> */
.L_x_674:
[----:B------:R-:W-:Y:S05]  /*11a60*/  BSYNC B1 ;  /* 0x0000000000017941 */ /* 0x000fea0003800000 */
.L_x_673:
        /* <DEDUP_REMOVED lines=13> */
.L_x_676:
[----:B------:R-:W-:Y:S05]  /*11b40*/  BSYNC B1 ;  /* 0x0000000000017941 */ /* 0x000fea0003800000 */
.L_x_675:
[----:B------:R-:W-:Y:S01]  /*11b50*/  @!P1 IMAD R59, R59, R17, R2 ;  /* 0x000000113b3b9224 */ /* 0x000fe200078e0202 */
[----:B------:R-:W-:Y:S04]  /*11b60*/  BSSY B1, `(.L_x_677) ;  /* 0x0000006000017945 */ /* 0x000fe80003800000 */
[----:B------:R2:W-:Y:S01]  /*11b70*/  @!P1 STG.E.U8 desc[UR36][R10.64+0x41], R59 ;  /* 0x0000413b0a009986 */ /* 0x0005e2000c101124 */
[----:B------:R-:W-:Y:S05]  /*11b80*/  @P6 BRA `(.L_x_678) ;  /* 0x00000000000c6947 */ /* 0x000fea0003800000 */
[----:B------:R-:W0:Y:S02]  /*11b90*/  LDG.E.U8 R16, desc[UR36][R8.64+0x48] ;  /* 0x0000482408107981 */ /* 0x000e24000c1e1100 */
[----:B0-----:R-:W-:-:S05]  /*11ba0*/  PRMT R3, R16, 0x8880, RZ ;  /* 0x0000888010037816 */ /* 0x001fca00000000ff */
[----:B------:R-:W-:-:S07]  /*11bb0*/  IMAD R2, R3, R18, RZ ;  /* 0x0000001203027224 */ /* 0x000fce00078e02ff */
.L_x_678:
[----:B------:R-:W-:Y:S05]  /*11bc0*/  BSYNC B1 ;  /* 0x0000000000017941 */ /* 0x000fea0003800000 */
.L_x_677:
        /* <DEDUP_REMOVED lines=9> */
.L_x_680:
[----:B------:R-:W-:Y:S05]  /*11c60*/  BSYNC B1 ;  /* 0x0000000000017941 */ /* 0x000fea0003800000 */
.L_x_679:
        /* <DEDUP_REMOVED lines=13> */
.L_x_682:
[----:B------:R-:W-:Y:S05]  /*11d40*/  BSYNC B1 ;  /* 0x0000000000017941 */ /* 0x000fea0003800000 */
.L_x_681:
        /* <DEDUP_REMOVED lines=8> */
.L_x_684:
[----:B------:R-:W-:Y:S05]  /*11dd0*/  BSYNC B1 ;  /* 0x0000000000017941 */ /* 0x000fea0003800000 */
.L_x_683:
        /* <DEDUP_REMOVED lines=11> */
.L_x_686:
[----:B------:R-:W-:Y:S05]  /*11e90*/  BSYNC B1 ;  /* 0x0000000000017941 */ /* 0x000fea0003800000 */
.L_x_685:
        /* <DEDUP_REMOVED lines=9> */
.L_x_688:
[----:B------:R-:W-:Y:S05]  /*11f30*/  BSYNC B1 ;  /* 0x0000000000017941 */ /* 0x000fea0003800000 */
.L_x_687:
        /* <DEDUP_REMOVED lines=10> */
.L_x_690:
[----:B------:R-:W-:Y:S05]  /*11fe0*/  BSYNC B1 ;  /* 0x0000000000017941 */ /* 0x000fea0003800000 */
.L_x_689:
        /* <DEDUP_REMOVED lines=13> */
.L_x_692:
[----:B------:R-:W-:Y:S05]  /*120c0*/  BSYNC B1 ;  /* 0x0000000000017941 */ /* 0x000fea0003800000 */
.L_x_691:
[----:B------:R-:W-:Y:S01]  /*120d0*/  @!P4 IMAD R67, R67, R17, R2 ;  /* 0x000000114343c224 */ /* 0x000fe200078e0202 */
[----:B------:R-:W-:Y:S04]  /*120e0*/  BSSY B1, `(.L_x_693) ;  /* 0x0000006000017945 */ /* 0x000fe80003800000 */
[----:B------:R2:W-:Y:S01]  /*120f0*/  @!P4 STG.E.U8 desc[UR36][R10.64+0x51], R67 ;  /* 0x000051430a00c986 */ /* 0x0005e2000c101124 */
[----:B------:R-:W-:Y:S05]  /*12100*/  @P5 BRA `(.L_x_694) ;  /* 0x00000000000c5947 */ /* 0x000fea0003800000 */
[----:B------:R-:W0:Y:S02]  /*12110*/  LDG.E.U8 R16, desc[UR36][R8.64+0x58] ;  /* 0x0000582408107981 */ /* 0x000e24000c1e1100 */
[----:B0-----:R-:W-:-:S05]  /*12120*/  PRMT R3, R16, 0x8880, RZ ;  /* 0x0000888010037816 */ /* 0x001fca00000000ff */
[----:B------:R-:W-:-:S07]  /*12130*/  IMAD R2, R3, R18, RZ ;  /* 0x0000001203027224 */ /* 0x000fce00078e02ff */
.L_x_694:
[----:B------:R-:W-:Y:S05]  /*12140*/  BSYNC B1 ;  /* 0x0000000000017941 */ /* 0x000fea0003800000 */
.L_x_693:
        /* <DEDUP_REMOVED lines=9> */
.L_x_696:
[----:B------:R-:W-:Y:S05]  /*121e0*/  BSYNC B1 ;  /* 0x0000000000017941 */ /* 0x000fea0003800000 */
.L_x_695:
        /* <DEDUP_REMOVED lines=13> */
.L_x_698:
[----:B------:R-:W-:Y:S05]  /*122c0*/  BSYNC B1 ;  /* 0x0000000000017941 */ /* 0x000fea0003800000 */
.L_x_697:
        /* <DEDUP_REMOVED lines=8> */
.L_x_700:
[----:B------:R-:W-:Y:S05]  /*12350*/  BSYNC B1 ;  /* 0x0000000000017941 */ /* 0x000fea0003800000 */
.L_x_699:
[C---:B------:R-:W-:Y:S01]  /*12360*/  ISETP.LT.OR P1, PT, R0.reuse, 0x61, !P2 ;  /* 0x000000610000780c */ /* 0x040fe20005721670 */
[----:B------:R-:W-:Y:S01]  /*12370*/  @!P6 IMAD R71, R71, R17, R2 ;  /* 0x000000114747e224 */ /* 0x000fe200078e0202 */
[----:B------:R-:W-:Y:S01]  /*12380*/  BSSY B1, `(.L_x_701) ;  /* 0x0000009000017945 */ /* 0x000fe20003800000 */
[C---:B------:R-:W-:Y:S02]  /*12390*/  ISETP.LT.OR P5, PT, R0.reuse, 0x62, !P2 ;  /* 0x000000620000780c */ /* 0x040fe400057a1670 */
[----:B------:R-:W-:Y:S01]  /*123a0*/  ISETP.LT.OR P3, PT, R0, 0x62, !P0 ;  /* 0x000000620000780c */ /* 0x000fe20004761670 */
[----:B------:R2:W-:Y:S01]  /*123b0*/  @!P6 STG.E.U8 desc[UR36][R20.64+0x59], R71 ;  /* 0x000059471400e986 */ /* 0x0005e2000c101124 */
[----:B-1----:R-:W-:-:S06]  /*123c0*/  @!P4 IADD3 R12, P6, R4, UR45, RZ ;  /* 0x0000002d040ccc10 */ /* 0x002fcc000ffde0ff */
[----:B------:R-:W-:Y:S07]  /*123d0*/  @P1 BRA `(.L_x_702) ;  /* 0x00000000000c1947 */ /* 0x000fee0003800000 */
[----:B------:R-:W3:Y:S02]  /*123e0*/  LDG.E.U8 R16, desc[UR36][R8.64+0x60] ;  /* 0x0000602408107981 */ /* 0x000ee4000c1e1100 */
[----:B---3--:R-:W-:-:S05]  /*123f0*/  PRMT R3, R16, 0x8880, RZ ;  /* 0x0000888010037816 */ /* 0x008fca00000000ff */
[----:B------:R-:W-:-:S07]  /*12400*/  IMAD R2, R3, R18, RZ ;  /* 0x0000001203027224 */ /* 0x000fce00078e02ff */
.L_x_702:
[----:B------:R-:W-:Y:S05]  /*12410*/  BSYNC B1 ;  /* 0x0000000000017941 */ /* 0x000fea0003800000 */
.L_x_701:
        /* <DEDUP_REMOVED lines=9> */
.L_x_704:
[----:B------:R-:W-:Y:S05]  /*124b0*/  BSYNC B1 ;  /* 0x0000000000017941 */ /* 0x000fea0003800000 */
.L_x_703:
[----:B------:R-:W-:Y:S01]  /*124c0*/  @!P5 IMAD R73, R73, R17, R2 ;  /* 0x000000114949d224 */ /* 0x000fe200078e0202 */
[----:B------:R-:W-:Y:S01]  /*124d0*/  BSSY B1, `(.L_x_705) ;  /* 0x0000009000017945 */ /* 0x000fe20003800000 */
[----:B0-----:R-:W-:Y:S01]  /*124e0*/  @!P5 IMAD.MOV.U32 R10, RZ, RZ, R4 ;  /* 0x000000ffff0ad224 */ /* 0x001fe200078e0004 */
[----:B------:R-:W-:Y:S01]  /*124f0*/  @!P4 IADD3.X R13, R7, UR44, RZ, P6, !PT ;  /* 0x0000002c070dcc10 */ /* 0x000fe2000b7fe4ff */
[----:B------:R-:W-:-:S05]  /*12500*/  @!P5 IMAD.MOV.U32 R11, RZ, RZ, R7 ;  /* 0x000000ffff0bd224 */ /* 0x000fca00078e0007 */
[----:B------:R0:W-:Y:S01]  /*12510*/  @!P5 STG.E.U8 desc[UR36][R10.64+0x61], R73 ;  /* 0x000061490a00d986 */ /* 0x0001e2000c101124 */
[----:B------:R-:W-:Y:S05]  /*12520*/  @P4 BRA `(.L_x_706) ;  /* 0x00000000000c4947 */ /* 0x000fea0003800000 */
[----:B------:R-:W3:Y:S02]  /*12530*/  LDG.E.U8 R16, desc[UR36][R14.64+0x60] ;  /* 0x000060240e107981 */ /* 0x000ee4000c1e1100 */
[----:B---3--:R-:W-:-:S05]  /*12540*/  PRMT R3, R16, 0x8880, RZ ;  /* 0x0000888010037816 */ /* 0x008fca00000000ff */
[----:B------:R-:W-:-:S07]  /*12550*/  IMAD R2, R3, R18, RZ ;  /* 0x0000001203027224 */ /* 0x000fce00078e02ff */
.L_x_706:
[----:B------:R-:W-:Y:S05]  /*12560*/  BSYNC B1 ;  /* 0x0000000000017941 */ /* 0x000fea0003800000 */
.L_x_705:
        /* <DEDUP_REMOVED lines=13> */
.L_x_708:
[----:B------:R-:W-:Y:S05]  /*12640*/  BSYNC B1 ;  /* 0x0000000000017941 */ /* 0x000fea0003800000 */
.L_x_707:
[----:B------:R-:W-:Y:S01]  /*12650*/  @!P3 IMAD R75, R75, R17, R2 ;  /* 0x000000114b4bb224 */ /* 0x000fe200078e0202 */
[----:B------:R-:W-:Y:S04]  /*12660*/  BSSY B1, `(.L_x_709) ;  /* 0x0000006000017945 */ /* 0x000fe80003800000 */
[----:B------:R1:W-:Y:S01]  /*12670*/  @!P3 STG.E.U8 desc[UR36][R10.64+0x61], R75 ;  /* 0x0000614b0a00b986 */ /* 0x0003e2000c101124 */
[----:B------:R-:W-:Y:S05]  /*12680*/  @P1 BRA `(.L_x_710) ;  /* 0x00000000000c1947 */ /* 0x000fea0003800000 */
[----:B------:R-:W0:Y:S02]  /*12690*/  LDG.E.U8 R16, desc[UR36][R8.64+0x68] ;  /* 0x0000682408107981 */ /* 0x000e24000c1e1100 */
[----:B0-----:R-:W-:-:S05]  /*126a0*/  PRMT R3, R16, 0x8880, RZ ;  /* 0x0000888010037816 */ /* 0x001fca00000000ff */
[----:B------:R-:W-:-:S07]  /*126b0*/  IMAD R2, R3, R18, RZ ;  /* 0x0000001203027224 */ /* 0x000fce00078e02ff */
.L_x_710:
[----:B------:R-:W-:Y:S05]  /*126c0*/  BSYNC B1 ;  /* 0x0000000000017941 */ /* 0x000fea0003800000 */
.L_x_709:
[----:B0-----:R-:W-:Y:S01]  /*126d0*/  @!P1 IMAD R3, R76, R17, R2 ;  /* 0x000000114c039224 */ /* 0x001fe200078e0202 */
[----:B------:R-:W-:Y:S01]  /*126e0*/  BSSY B1, `(.L_x_711) ;  /* 0x0000008000017945 */ /* 0x000fe20003800000 */
[----:B-1----:R-:W-:Y:S02]  /*126f0*/  @!P1 IMAD.MOV.U32 R10, RZ, RZ, R4 ;  /* 0x000000ffff0a9224 */ /* 0x002fe400078e0004 */
[----:B------:R-:W-:-:S05]  /*12700*/  @!P1 IMAD.MOV.U32 R11, RZ, RZ, R7 ;  /* 0x000000ffff0b9224 */ /* 0x000fca00078e0007 */
[----:B------:R0:W-:Y:S01]  /*12710*/  @!P1 STG.E.U8 desc[UR36][R10.64+0x68], R3 ;  /* 0x000068030a009986 */ /* 0x0001e2000c101124 */
[----:B------:R-:W-:Y:S05]  /*12720*/  @P6 BRA `(.L_x_712) ;  /* 0x00000000000c6947 */ /* 0x000fea0003800000 */
[----:B------:R-:W0:Y:S02]  /*12730*/  LDG.E.U8 R16, desc[UR36][R8.64+0x69] ;  /* 0x0000692408107981 */ /* 0x000e24000c1e1100 */
[----:B0-----:R-:W-:-:S05]  /*12740*/  PRMT R3, R16, 0x8880, RZ ;  /* 0x0000888010037816 */ /* 0x001fca00000000ff */
[----:B------:R-:W-:-:S07]  /*12750*/  IMAD R2, R3, R18, RZ ;  /* 0x0000001203027224 */ /* 0x000fce00078e02ff */
.L_x_712:
[----:B------:R-:W-:Y:S05]  /*12760*/  BSYNC B1 ;  /* 0x0000000000017941 */ /* 0x000fea0003800000 */
.L_x_711:
[----:B------:R-:W-:Y:S01]  /*12770*/  @!P6 IMAD R77, R77, R17, R2 ;  /* 0x000000114d4de224 */ /* 0x000fe200078e0202 */
[----:B------:R-:W-:Y:S01]  /*12780*/  BSSY B1, `(.L_x_713) ;  /* 0x000000c000017945 */ /* 0x000fe20003800000 */
[----:B0-----:R-:W-:Y:S01]  /*12790*/  @!P6 IMAD.MOV.U32 R10, RZ, RZ, R4 ;  /* 0x000000ffff0ae224 */ /* 0x001fe200078e0004 */
[----:B------:R-:W-:Y:S01]  /*127a0*/  ISETP.LT.OR P1, PT, R0, 0x71, !P0 ;  /* 0x000000710000780c */ /* 0x000fe20004721670 */
[----:B------:R-:W-:Y:S01]  /*127b0*/  @!P6 IMAD.MOV.U32 R11, RZ, RZ, R7 ;  /* 0x000000ffff0be224 */ /* 0x000fe200078e0007 */
[----:B--2---:R-:W-:-:S04]  /*127c0*/  @!P5 IADD3 R20, P3, R4, UR45, RZ ;  /* 0x0000002d0414dc10 */ /* 0x004fc8000ff7e0ff */
[----:B------:R0:W-:Y:S01]  /*127d0*/  @!P6 STG.E.U8 desc[UR36][R10.64+0x69], R77 ;  /* 0x0000694d0a00e986 */ /* 0x0001e2000c101124 */
[----:B------:R-:W-:-:S04]  /*127e0*/  @!P4 IADD3 R12, P6, R4, UR45, RZ ;  /* 0x0000002d040ccc10 */ /* 0x000fc8000ffde0ff */
[----:B------:R-:W-:Y:S01]  /*127f0*/  @!P4 IADD3.X R13, R7, UR44, RZ, P6, !PT ;  /* 0x0000002c070dcc10 */ /* 0x000fe2000b7fe4ff */
[----:B------:R-:W-:Y:S08]  /*12800*/  @P4 BRA `(.L_x_714) ;  /* 0x00000000000c4947 */ /* 0x000ff00003800000 */
[----:B------:R-:W2:Y:S02]  /*12810*/  LDG.E.U8 R16, desc[UR36][R14.64+0x68] ;  /* 0x000068240e107981 */ /* 0x000ea4000c1e1100 */
[----:B--2---:R-:W-:-:S05]  /*12820*/  PRMT R3, R16, 0x8880, RZ ;  /* 0x0000888010037816 */ /* 0x004fca00000000ff */
[----:B------:R-:W-:-:S07]  /*12830*/  IMAD R2, R3, R18, RZ ;  /* 0x0000001203027224 */ /* 0x000fce00078e02ff */
.L_x_714:
[----:B------:R-:W-:Y:S05]  /*12840*/  BSYNC B1 ;  /* 0x0000000000017941 */ /* 0x000fea0003800000 */
.L_x_713:
        /* <DEDUP_REMOVED lines=8> */
.L_x_716:
[----:B------:R-:W-:Y:S05]  /*128d0*/  BSYNC B1 ;  /* 0x0000000000017941 */ /* 0x000fea0003800000 */
.L_x_715:
        /* <DEDUP_REMOVED lines=11> */
.L_x_718:
[----:B------:R-:W-:Y:S05]  /*12990*/  BSYNC B1 ;  /* 0x0000000000017941 */ /* 0x000fea0003800000 */
.L_x_717:
        /* <DEDUP_REMOVED lines=9> */
.L_x_720:
[----:B------:R-:W-:Y:S05]  /*12a30*/  BSYNC B1 ;  /* 0x0000000000017941 */ /* 0x000fea0003800000 */
.L_x_719:
        /* <DEDUP_REMOVED lines=10> */
.L_x_722:
[----:B------:R-:W-:Y:S05]  /*12ae0*/  BSYNC B1 ;  /* 0x0000000000017941 */ /* 0x000fea0003800000 */
.L_x_721:
        /* <DEDUP_REMOVED lines=13> */
.L_x_724:
[----:B------:R-:W-:Y:S05]  /*12bc0*/  BSYNC B1 ;  /* 0x0000000000017941 */ /* 0x000fea0003800000 */
.L_x_723:
[----:B------:R-:W-:Y:S01]  /*12bd0*/  @!P4 IMAD R83, R83, R17, R2 ;  /* 0x000000115353c224 */ /* 0x000fe200078e0202 */
[----:B------:R-:W-:Y:S04]  /*12be0*/  BSSY B1, `(.L_x_725) ;  /* 0x0000006000017945 */ /* 0x000fe80003800000 */
[----:B------:R2:W-:Y:S01]  /*12bf0*/  @!P4 STG.E.U8 desc[UR36][R10.64+0x71], R83 ;  /* 0x000071530a00c986 */ /* 0x0005e2000c101124 */
[----:B------:R-:W-:Y:S05]  /*12c00*/  @P3 BRA `(.L_x_726) ;  /* 0x00000000000c3947 */ /* 0x000fea0003800000 */
[----:B------:R-:W0:Y:S02]  /*12c10*/  LDG.E.U8 R16, desc[UR36][R8.64+0x78] ;  /* 0x0000782408107981 */ /* 0x000e24000c1e1100 */
[----:B0-----:R-:W-:-:S05]  /*12c20*/  PRMT R3, R16, 0x8880, RZ ;  /* 0x0000888010037816 */ /* 0x001fca00000000ff */
[----:B------:R-:W-:-:S07]  /*12c30*/  IMAD R2, R3, R18, RZ ;  /* 0x0000001203027224 */ /* 0x000fce00078e02ff */
.L_x_726:
[----:B------:R-:W-:Y:S05]  /*12c40*/  BSYNC B1 ;  /* 0x0000000000017941 */ /* 0x000fea0003800000 */
.L_x_725:
        /* <DEDUP_REMOVED lines=9> */
.L_x_728:
[----:B------:R-:W-:Y:S05]  /*12ce0*/  BSYNC B1 ;  /* 0x0000000000017941 */ /* 0x000fea0003800000 */
.L_x_727:
        /* <DEDUP_REMOVED lines=13> */
.L_x_730:
[----:B------:R-:W-:Y:S05]  /*12dc0*/  BSYNC B1 ;  /* 0x0000000000017941 */ /* 0x000fea0003800000 */
.L_x_729:
        /* <DEDUP_REMOVED lines=8> */
.L_x_732:
[----:B------:R-:W-:Y:S05]  /*12e50*/  BSYNC B1 ;  /* 0x0000000000017941 */ /* 0x000fea0003800000 */
.L_x_731:
        /* <DEDUP_REMOVED lines=11> */
.L_x_734:
[----:B------:R-:W-:Y:S05]  /*12f10*/  BSYNC B1 ;  /* 0x0000000000017941 */ /* 0x000fea0003800000 */
.L_x_733:
        /* <DEDUP_REMOVED lines=9> */
.L_x_736:
[----:B------:R-:W-:Y:S05]  /*12fb0*/  BSYNC B1 ;  /* 0x0000000000017941 */ /* 0x000fea0003800000 */
.L_x_735:
        /* <DEDUP_REMOVED lines=10> */
.L_x_738:
[----:B------:R-:W-:Y:S05]  /*13060*/  BSYNC B1 ;  /* 0x0000000000017941 */ /* 0x000fea0003800000 */
.L_x_737:
        /* <DEDUP_REMOVED lines=13> */
.L_x_740:
[----:B------:R-:W-:Y:S05]  /*13140*/  BSYNC B1 ;  /* 0x0000000000017941 */ /* 0x000fea0003800000 */
.L_x_739:
[----:B------:R-:W-:Y:S01]  /*13150*/  @!P4 IMAD R91, R91, R17, R2 ;  /* 0x000000115b5bc224 */ /* 0x000fe200078e0202 */
[----:B------:R-:W-:Y:S04]  /*13160*/  BSSY B1, `(.L_x_741) ;  /* 0x0000006000017945 */ /* 0x000fe80003800000 */
[----:B------:R2:W-:Y:S01]  /*13170*/  @!P4 STG.E.U8 desc[UR36][R10.64+0x81], R91 ;  /* 0x0000815b0a00c986 */ /* 0x0005e2000c101124 */
[----:B------:R-:W-:Y:S05]  /*13180*/  @P1 BRA `(.L_x_742) ;  /* 0x00000000000c1947 */ /* 0x000fea0003800000 */
[----:B------:R-:W0:Y:S02]  /*13190*/  LDG.E.U8 R16, desc[UR36][R8.64+0x88] ;  /* 0x0000882408107981 */ /* 0x000e24000c1e1100 */
[----:B0-----:R-:W-:-:S05]  /*131a0*/  PRMT R3, R16, 0x8880, RZ ;  /* 0x0000888010037816 */ /* 0x001fca00000000ff */
[----:B------:R-:W-:-:S07]  /*131b0*/  IMAD R2, R3, R18, RZ ;  /* 0x0000001203027224 */ /* 0x000fce00078e02ff */
.L_x_742:
[----:B------:R-:W-:Y:S05]  /*131c0*/  BSYNC B1 ;  /* 0x0000000000017941 */ /* 0x000fea0003800000 */
.L_x_741:
        /* <DEDUP_REMOVED lines=9> */
.L_x_744:
[----:B------:R-:W-:Y:S05]  /*13260*/  BSYNC B1 ;  /* 0x0000000000017941 */ /* 0x000fea0003800000 */
.L_x_743:
        /* <DEDUP_REMOVED lines=13> */
.L_x_746:
[----:B------:R-:W-:Y:S05]  /*13340*/  BSYNC B1 ;  /* 0x0000000000017941 */ /* 0x000fea0003800000 */
.L_x_745:
        /* <DEDUP_REMOVED lines=8> */
.L_x_748:
[----:B------:R-:W-:Y:S05]  /*133d0*/  BSYNC B1 ;  /* 0x0000000000017941 */ /* 0x000fea0003800000 */
.L_x_747:
        /* <DEDUP_REMOVED lines=11> */
.L_x_750:
[----:B------:R-:W-:Y:S05]  /*13490*/  BSYNC B1 ;  /* 0x0000000000017941 */ /* 0x000fea0003800000 */
.L_x_749:
        /* <DEDUP_REMOVED lines=9> */
.L_x_752:
[----:B------:R-:W-:Y:S05]  /*13530*/  BSYNC B1 ;  /* 0x0000000000017941 */ /* 0x000fea0003800000 */
.L_x_751:
        /* <DEDUP_REMOVED lines=10> */
.L_x_754:
[----:B------:R-:W-:Y:S05]  /*135e0*/  BSYNC B1 ;  /* 0x0000000000017941 */ /* 0x000fea0003800000 */
.L_x_753:
        /* <DEDUP_REMOVED lines=13> */
.L_x_756:
[----:B------:R-:W-:Y:S05]  /*136c0*/  BSYNC B1 ;  /* 0x0000000000017941 */ /* 0x000fea0003800000 */
.L_x_755:
[----:B------:R-:W-:Y:S01]  /*136d0*/  @!P4 IMAD R99, R99, R17, R2 ;  /* 0x000000116363c224 */ /* 0x000fe200078e0202 */
[----:B------:R-:W-:Y:S04]  /*136e0*/  BSSY B1, `(.L_x_757) ;  /* 0x0000006000017945 */ /* 0x000fe80003800000 */
[----:B------:R2:W-:Y:S01]  /*136f0*/  @!P4 STG.E.U8 desc[UR36][R10.64+0x91], R99 ;  /* 0x000091630a00c986 */ /* 0x0005e2000c101124 */
[----:B------:R-:W-:Y:S05]  /*13700*/  @P3 BRA `(.L_x_758) ;  /* 0x00000000000c3947 */ /* 0x000fea0003800000 */
[----:B------:R-:W0:Y:S02]  /*13710*/  LDG.E.U8 R16, desc[UR36][R8.64+0x98] ;  /* 0x0000982408107981 */ /* 0x000e24000c1e1100 */
[----:B0-----:R-:W-:-:S05]  /*13720*/  PRMT R3, R16, 0x8880, RZ ;  /* 0x0000888010037816 */ /* 0x001fca00000000ff */
[----:B------:R-:W-:-:S07]  /*13730*/  IMAD R2, R3, R18, RZ ;  /* 0x0000001203027224 */ /* 0x000fce00078e02ff */
.L_x_758:
[----:B------:R-:W-:Y:S05]  /*13740*/  BSYNC B1 ;  /* 0x0000000000017941 */ /* 0x000fea0003800000 */
.L_x_757:
        /* <DEDUP_REMOVED lines=9> */
.L_x_760:
[----:B------:R-:W-:Y:S05]  /*137e0*/  BSYNC B1 ;  /* 0x0000000000017941 */ /* 0x000fea0003800000 */
.L_x_759:
        /* <DEDUP_REMOVED lines=13> */
.L_x_762:
[----:B------:R-:W-:Y:S05]  /*138c0*/  BSYNC B1 ;  /* 0x0000000000017941 */ /* 0x000fea0003800000 */
.L_x_761:
        /* <DEDUP_REMOVED lines=8> */
.L_x_764:
[----:B------:R-:W-:Y:S05]  /*13950*/  BSYNC B1 ;  /* 0x0000000000017941 */ /* 0x000fea0003800000 */
.L_x_763:
        /* <DEDUP_REMOVED lines=11> */
.L_x_766:
[----:B------:R-:W-:Y:S05]  /*13a10*/  BSYNC B1 ;  /* 0x0000000000017941 */ /* 0x000fea0003800000 */
.L_x_765:
        /* <DEDUP_REMOVED lines=9> */
.L_x_768:
[----:B------:R-:W-:Y:S05]  /*13ab0*/  BSYNC B1 ;  /* 0x0000000000017941 */ /* 0x000fea0003800000 */
.L_x_767:
        /* <DEDUP_REMOVED lines=10> */
.L_x_770:
[----:B------:R-:W-:Y:S05]  /*13b60*/  BSYNC B1 ;  /* 0x0000000000017941 */ /* 0x000fea0003800000 */
.L_x_769:
        /* <DEDUP_REMOVED lines=13> */
.L_x_772:
[----:B------:R-:W-:Y:S05]  /*13c40*/  BSYNC B1 ;  /* 0x0000000000017941 */ /* 0x000fea0003800000 */
.L_x_771:
[----:B------:R-:W-:Y:S01]  /*13c50*/  @!P4 IMAD R107, R107, R17, R2 ;  /* 0x000000116b6bc224 */ /* 0x000fe200078e0202 */
[----:B------:R-:W-:Y:S04]  /*13c60*/  BSSY B1, `(.L_x_773) ;  /* 0x0000006000017945 */ /* 0x000fe80003800000 */
[----:B------:R2:W-:Y:S01]  /*13c70*/  @!P4 STG.E.U8 desc[UR36][R10.64+0xa1], R107 ;  /* 0x0000a16b0a00c986 */ /* 0x0005e2000c101124 */
[----:B------:R-:W-:Y:S05]  /*13c80*/  @P1 BRA `(.L_x_774) ;  /* 0x00000000000c1947 */ /* 0x000fea0003800000 */
[----:B------:R-:W0:Y:S02]  /*13c90*/  LDG.E.U8 R16, desc[UR36][R8.64+0xa8] ;  /* 0x0000a82408107981 */ /* 0x000e24000c1e1100 */
[----:B0-----:R-:W-:-:S05]  /*13ca0*/  PRMT R3, R16, 0x8880, RZ ;  /* 0x0000888010037816 */ /* 0x001fca00000000ff */
[----:B------:R-:W-:-:S07]  /*13cb0*/  IMAD R2, R3, R18, RZ ;  /* 0x0000001203027224 */ /* 0x000fce00078e02ff */
.L_x_774:
[----:B------:R-:W-:Y:S05]  /*13cc0*/  BSYNC B1 ;  /* 0x0000000000017941 */ /* 0x000fea0003800000 */
.L_x_773:
        /* <DEDUP_REMOVED lines=9> */
.L_x_776:
[----:B------:R-:W-:Y:S05]  /*13d60*/  BSYNC B1 ;  /* 0x0000000000017941 */ /* 0x000fea0003800000 */
.L_x_775:
[----:B------:R-:W-:Y:S01]  /*13d70*/  @!P6 IMAD R109, R109, R17, R2 ;  /* 0x000000116d6de224 */ /* 0x000fe200078e0202 */
[----:B------:R-:W-:Y:S01]  /*13d80*/  @!P3 IADD3 R12, P4, R4, UR45, RZ ;  /* 0x0000002d040cbc10 */ /* 0x000fe2000ff9e0ff */
[----:B0-----:R-:W-:Y:S01]  /*13d90*/  @!P6 IMAD.MOV.U32 R10, RZ, RZ, R4 ;  /* 0x000000ffff0ae224 */ /* 0x001fe200078e0004 */
[----:B------:R-:W-:Y:S01]  /*13da0*/  BSSY B1, `(.L_x_777) ;  /* 0x000000b000017945 */ /* 0x000fe20003800000 */
[----:B------:R-:W-:Y:S01]  /*13db0*/  @!P6 IMAD.MOV.U32 R11, RZ, RZ, R7 ;  /* 0x000000ffff0be224 */ /* 0x000fe200078e0007 */
[----:B------:R-:W-:Y:S02]  /*13dc0*/  @!P3 IADD3.X R13, R7, UR44, RZ, P4, !PT ;  /* 0x0000002c070dbc10 */ /* 0x000fe4000a7fe4ff */
[C---:B------:R-:W-:Y:S02]  /*13dd0*/  ISETP.LT.OR P1, PT, R0.reuse, 0xb1, !P0 ;  /* 0x000000b10000780c */ /* 0x040fe40004721670 */
[----:B------:R0:W-:Y:S01]  /*13de0*/  @!P6 STG.E.U8 desc[UR36][R10.64+0xa9], R109 ;  /* 0x0000a96d0a00e986 */ /* 0x0001e2000c101124 */
[----:B------:R-:W-:-:S02]  /*13df0*/  ISETP.LT.OR P6, PT, R0, 0xb1, !P2 ;  /* 0x000000b10000780c */ /* 0x000fc400057c1670 */
[----:B-1----:R-:W-:Y:S01]  /*13e00*/  @!P5 IADD3 R20, P4, R4, UR45, RZ ;  /* 0x0000002d0414dc10 */ /* 0x002fe2000ff9e0ff */
[----:B------:R-:W-:-:S12]  /*13e10*/  @P3 BRA `(.L_x_778) ;  /* 0x00000000000c3947 */ /* 0x000fd80003800000 */
[----:B------:R-:W2:Y:S02]  /*13e20*/  LDG.E.U8 R16, desc[UR36][R14.64+0xa8] ;  /* 0x0000a8240e107981 */ /* 0x000ea4000c1e1100 */
[----:B--2---:R-:W-:-:S05]  /*13e30*/  PRMT R3, R16, 0x8880, RZ ;  /* 0x0000888010037816 */ /* 0x004fca00000000ff */
[----:B------:R-:W-:-:S07]  /*13e40*/  IMAD R2, R3, R18, RZ ;  /* 0x0000001203027224 */ /* 0x000fce00078e02ff */
.L_x_778:
[----:B------:R-:W-:Y:S05]  /*13e50*/  BSYNC B1 ;  /* 0x0000000000017941 */ /* 0x000fea0003800000 */
.L_x_777:
        /* <DEDUP_REMOVED lines=8> */
.L_x_780:
[----:B------:R-:W-:Y:S05]  /*13ee0*/  BSYNC B1 ;  /* 0x0000000000017941 */ /* 0x000fea0003800000 */
.L_x_779:
[----:B------:R-:W-:Y:S01]  /*13ef0*/  @!P5 IMAD R111, R111, R17, R2 ;  /* 0x000000116f6fd224 */ /* 0x000fe200078e0202 */
[----:B------:R-:W-:Y:S04]  /*13f00*/  BSSY B1, `(.L_x_781) ;  /* 0x0000006000017945 */ /* 0x000fe80003800000 */
[----:B------:R2:W-:Y:S01]  /*13f10*/  @!P5 STG.E.U8 desc[UR36][R20.64+0xa9], R111 ;  /* 0x0000a96f1400d986 */ /* 0x0005e2000c101124 */
[----:B------:R-:W-:Y:S05]  /*13f20*/  @P6 BRA `(.L_x_782) ;  /* 0x00000000000c6947 */ /* 0x000fea0003800000 */
[----:B------:R-:W1:Y:S02]  /*13f30*/  LDG.E.U8 R16, desc[UR36][R8.64+0xb0] ;  /* 0x0000b02408107981 */ /* 0x000e64000c1e1100 */
[----:B-1----:R-:W-:-:S05]  /*13f40*/  PRMT R3, R16, 0x8880, RZ ;  /* 0x0000888010037816 */ /* 0x002fca00000000ff */
[----:B------:R-:W-:-:S07]  /*13f50*/  IMAD R2, R3, R18, RZ ;  /* 0x0000001203027224 */ /* 0x000fce00078e02ff */
.L_x_782:
[----:B------:R-:W-:Y:S05]  /*13f60*/  BSYNC B1 ;  /* 0x0000000000017941 */ /* 0x000fea0003800000 */
.L_x_781:
[----:B------:R-:W-:Y:S01]  /*13f70*/  ISETP.LT.OR P5, PT, R0, 0xb2, !P2 ;  /* 0x000000b20000780c */ /* 0x000fe200057a1670 */
[----:B-1----:R-:W-:Y:S01]  /*13f80*/  @!P6 IMAD R3, R112, R17, R2 ;  /* 0x000000117003e224 */ /* 0x002fe200078e0202 */
[----:B------:R-:W-:Y:S01]  /*13f90*/  BSSY B1, `(.L_x_783) ;  /* 0x000000b000017945 */ /* 0x000fe20003800000 */
[----:B0-----:R-:W-:Y:S01]  /*13fa0*/  @!P6 IMAD.MOV.U32 R10, RZ, RZ, R4 ;  /* 0x000000ffff0ae224 */ /* 0x001fe200078e0004 */
[C---:B------:R-:W-:Y:S01]  /*13fb0*/  ISETP.LT.OR P4, PT, R0.reuse, 0xb2, !P0 ;  /* 0x000000b20000780c */ /* 0x040fe20004781670 */
[----:B------:R-:W-:Y:S01]  /*13fc0*/  @!P6 IMAD.MOV.U32 R11, RZ, RZ, R7 ;  /* 0x000000ffff0be224 */ /* 0x000fe200078e0007 */
[----:B------:R-:W-:-:S04]  /*13fd0*/  ISETP.LT.OR P3, PT, R0, 0xb9, !P0 ;  /* 0x000000b90000780c */ /* 0x000fc80004761670 */
[----:B------:R0:W-:Y:S01]  /*13fe0*/  @!P6 STG.E.U8 desc[UR36][R10.64+0xb0], R3 ;  /* 0x0000b0030a00e986 */ /* 0x0001e2000c101124 */
[----:B------:R-:W-:Y:S02]  /*13ff0*/  @!P1 IADD3 R12, P6, R4, UR45, RZ ;  /* 0x0000002d040c9c10 */ /* 0x000fe4000ffde0ff */
[----:B------:R-:W-:Y:S11]  /*14000*/  @P5 BRA `(.L_x_784) ;  /* 0x00000000000c5947 */ /* 0x000ff60003800000 */
[----:B------:R-:W0:Y:S02]  /*14010*/  LDG.E.U8 R16, desc[UR36][R8.64+0xb1] ;  /* 0x0000b12408107981 */ /* 0x000e24000c1e1100 */
[----:B0-----:R-:W-:-:S05]  /*14020*/  PRMT R3, R16, 0x8880, RZ ;  /* 0x0000888010037816 */ /* 0x001fca00000000ff */
[----:B------:R-:W-:-:S07]  /*14030*/  IMAD R2, R3, R18, RZ ;  /* 0x0000001203027224 */ /* 0x000fce00078e02ff */
.L_x_784:
[----:B------:R-:W-:Y:S05]  /*14040*/  BSYNC B1 ;  /* 0x0000000000017941 */ /* 0x000fea0003800000 */
.L_x_783:
        /* <DEDUP_REMOVED lines=10> */
.L_x_786:
[----:B------:R-:W-:Y:S05]  /*140f0*/  BSYNC B1 ;  /* 0x0000000000017941 */ /* 0x000fea0003800000 */
.L_x_785:
[----:B------:R-:W-:Y:S01]  /*14100*/  @!P1 IMAD R3, R114, R17, R2 ;  /* 0x0000001172039224 */ /* 0x000fe200078e0202 */
[----:B------:R-:W-:Y:S01]  /*14110*/  BSSY B1, `(.L_x_787) ;  /* 0x000000b000017945 */ /* 0x000fe20003800000 */
[C---:B------:R-:W-:Y:S02]  /*14120*/  ISETP.LT.OR P5, PT, R0.reuse, 0xb9, !P2 ;  /* 0x000000b90000780c */ /* 0x040fe400057a1670 */
[----:B------:R-:W-:Y:S01]  /*14130*/  ISETP.LT.OR P2, PT, R0, 0xba, !P2 ;  /* 0x000000ba0000780c */ /* 0x000fe20005741670 */
[----:B------:R1:W-:Y:S01]  /*14140*/  @!P1 STG.E.U8 desc[UR36][R12.64+0xb0], R3 ;  /* 0x0000b0030c009986 */ /* 0x0003e2000c101124 */
[C---:B0-----:R-:W-:Y:S02]  /*14150*/  @!P4 IADD3 R10, P1, R4.reuse, UR45, RZ ;  /* 0x0000002d040acc10 */ /* 0x041fe4000ff3e0ff */
[----:B--2---:R-:W-:Y:S02]  /*14160*/  @!P3 IADD3 R20, P6, R4, UR45, RZ ;  /* 0x0000002d0414bc10 */ /* 0x004fe4000ffde0ff */
[----:B------:R-:W-:Y:S01]  /*14170*/  @!P4 IADD3.X R11, R7, UR44, RZ, P1, !PT ;  /* 0x0000002c070bcc10 */ /* 0x000fe20008ffe4ff */
[----:B------:R-:W-:Y:S10]  /*14180*/  @P4 BRA `(.L_x_788) ;  /* 0x00000000000c4947 */ /* 0x000ff40003800000 */
[----:B------:R-:W1:Y:S02]  /*14190*/  LDG.E.U8 R16, desc[UR36][R14.64+0xb1] ;  /* 0x0000b1240e107981 */ /* 0x000e64000c1e1100 */
[----:B-1----:R-:W-:-:S05]  /*141a0*/  PRMT R3, R16, 0x8880, RZ ;  /* 0x0000888010037816 */ /* 0x002fca00000000ff */
[----:B------:R-:W-:-:S07]  /*141b0*/  IMAD R2, R3, R18, RZ ;  /* 0x0000001203027224 */ /* 0x000fce00078e02ff */
.L_x_788:
[----:B------:R-:W-:Y:S05]  /*141c0*/  BSYNC B1 ;  /* 0x0000000000017941 */ /* 0x000fea0003800000 */
.L_x_787:
[----:B------:R-:W-:Y:S01]  /*141d0*/  @!P4 IMAD R115, R115, R17, R2 ;  /* 0x000000117373c224 */ /* 0x000fe200078e0202 */
[----:B------:R-:W-:Y:S04]  /*141e0*/  BSSY B1, `(.L_x_789) ;  /* 0x0000006000017945 */ /* 0x000fe80003800000 */
[----:B------:R0:W-:Y:S01]  /*141f0*/  @!P4 STG.E.U8 desc[UR36][R10.64+0xb1], R115 ;  /* 0x0000b1730a00c986 */ /* 0x0001e2000c101124 */
[----:B------:R-:W-:Y:S05]  /*14200*/  @P5 BRA `(.L_x_790) ;  /* 0x00000000000c5947 */ /* 0x000fea0003800000 */
[----:B------:R-:W1:Y:S02]  /*14210*/  LDG.E.U8 R16, desc[UR36][R8.64+0xb8] ;  /* 0x0000b82408107981 */ /* 0x000e64000c1e1100 */
[----:B-1----:R-:W-:-:S05]  /*14220*/  PRMT R3, R16, 0x8880, RZ ;  /* 0x0000888010037816 */ /* 0x002fca00000000ff */
[----:B------:R-:W-:-:S07]  /*14230*/  IMAD R2, R3, R18, RZ ;  /* 0x0000001203027224 */ /* 0x000fce00078e02ff */
.L_x_790:
[----:B------:R-:W-:Y:S05]  /*14240*/  BSYNC B1 ;  /* 0x0000000000017941 */ /* 0x000fea0003800000 */
.L_x_789:
[----:B-1----:R-:W-:Y:S01]  /*14250*/  @!P5 IMAD R3, R116, R17, R2 ;  /* 0x000000117403d224 */ /* 0x002fe200078e0202 */
        /* <DEDUP_REMOVED lines=8> */
.L_x_792:
[----:B------:R-:W-:Y:S05]  /*142e0*/  BSYNC B1 ;  /* 0x0000000000017941 */ /* 0x000fea0003800000 */
.L_x_791:
[----:B------:R-:W-:Y:S01]  /*142f0*/  @!P2 IMAD R117, R117, R17, R2 ;  /* 0x000000117575a224 */ /* 0x000fe200078e0202 */
[----:B------:R-:W-:Y:S01]  /*14300*/  BSSY B1, `(.L_x_793) ;  /* 0x0000009000017945 */ /* 0x000fe20003800000 */
[----:B------:R-:W-:Y:S01]  /*14310*/  @!P2 IMAD.MOV.U32 R8, RZ, RZ, R4 ;  /* 0x000000ffff08a224 */ /* 0x000fe200078e0004 */
[----:B------:R-:W-:Y:S01]  /*14320*/  @!P3 IADD3.X R21, R7, UR44, RZ, P6, !PT ;  /* 0x0000002c0715bc10 */ /* 0x000fe2000b7fe4ff */
[----:B------:R-:W-:-:S05]  /*14330*/  @!P2 IMAD.MOV.U32 R9, RZ, RZ, R7 ;  /* 0x000000ffff09a224 */ /* 0x000fca00078e0007 */
[----:B------:R1:W-:Y:S01]  /*14340*/  @!P2 STG.E.U8 desc[UR36][R8.64+0xb9], R117 ;  /* 0x0000b9750800a986 */ /* 0x0003e2000c101124 */
[----:B------:R-:W-:Y:S05]  /*14350*/  @P3 BRA `(.L_x_794) ;  /* 0x00000000000c3947 */ /* 0x000fea0003800000 */
[----:B------:R-:W0:Y:S02]  /*14360*/  LDG.E.U8 R16, desc[UR36][R14.64+0xb8] ;  /* 0x0000b8240e107981 */ /* 0x000e24000c1e1100 */
[----:B0-----:R-:W-:-:S05]  /*14370*/  PRMT R3, R16, 0x8880, RZ ;  /* 0x0000888010037816 */ /* 0x001fca00000000ff */
[----:B------:R-:W-:-:S07]  /*14380*/  IMAD R2, R3, R18, RZ ;  /* 0x0000001203027224 */ /* 0x000fce00078e02ff */
.L_x_794:
[----:B------:R-:W-:Y:S05]  /*14390*/  BSYNC B1 ;  /* 0x0000000000017941 */ /* 0x000fea0003800000 */
.L_x_793:
[----:B0-----:R-:W-:Y:S01]  /*143a0*/  @!P3 IMAD R3, R118, R17, R2 ;  /* 0x000000117603b224 */ /* 0x001fe200078e0202 */
[----:B------:R-:W-:Y:S01]  /*143b0*/  ISETP.LT.OR P0, PT, R0, 0xba, !P0 ;  /* 0x000000ba0000780c */ /* 0x000fe20004701670 */
[----:B------:R-:W-:Y:S03]  /*143c0*/  BSSY B1, `(.L_x_795) ;  /* 0x0000006000017945 */ /* 0x000fe60003800000 */
[----:B------:R0:W-:Y:S09]  /*143d0*/  @!P3 STG.E.U8 desc[UR36][R20.64+0xb8], R3 ;  /* 0x0000b8031400b986 */ /* 0x0001f2000c101124 */
[----:B------:R-:W-:Y:S05]  /*143e0*/  @P0 BRA `(.L_x_796) ;  /* 0x00000000000c0947 */ /* 0x000fea0003800000 */
[----:B------:R-:W0:Y:S02]  /*143f0*/  LDG.E.U8 R16, desc[UR36][R14.64+0xb9] ;  /* 0x0000b9240e107981 */ /* 0x000e24000c1e1100 */
[----:B0-----:R-:W-:-:S05]  /*14400*/  PRMT R3, R16, 0x8880, RZ ;  /* 0x0000888010037816 */ /* 0x001fca00000000ff */
[----:B------:R-:W-:-:S07]  /*14410*/  IMAD R2, R3, R18, RZ ;  /* 0x0000001203027224 */ /* 0x000fce00078e02ff */
.L_x_796:
[----:B------:R-:W-:Y:S05]  /*14420*/  BSYNC B1 ;  /* 0x0000000000017941 */ /* 0x000fea0003800000 */
.L_x_795:
[----:B------:R-:W-:Y:S01]  /*14430*/  IMAD R119, R119, R17, R2 ;  /* 0x0000001177777224 */ /* 0x000fe200078e0202 */
[----:B------:R-:W-:Y:S06]  /*14440*/  @P0 BRA `(.L_x_797) ;  /* 0x0000007000dc0947 */ /* 0x000fec0003800000 */
[----:B------:R-:W-:-:S04]  /*14450*/  IADD3 R4, P0, R4, UR45, RZ ;  /* 0x0000002d04047c10 */ /* 0x000fc8000ff1e0ff */
[----:B------:R-:W-:-:S05]  /*14460*/  IADD3.X R5, R7, UR44, RZ, P0, !PT ;  /* 0x0000002c07057c10 */ /* 0x000fca00087fe4ff */
[----:B------:R2:W-:Y:S01]  /*14470*/  STG.E.U8 desc[UR36][R4.64+0xb9], R119 ;  /* 0x0000b97704007986 */ /* 0x0005e2000c101124 */
[----:B------:R-:W-:Y:S05]  /*14480*/  BRA `(.L_x_797) ;  /* 0x0000007000cc7947 */ /* 0x000fea0003800000 */
.L_x_30:
[----:B------:R-:W2:Y:S01]  /*14490*/  LDL.LU R6, [R1+0x188] ;  /* 0x0001880001067983 */ /* 0x000ea20000300800 */
[----:B------:R-:W-:-:S03]  /*144a0*/  ULDC.64 UR4, c[0x0][0x5c0] ;  /* 0x0001700000047ab9 */ /* 0x000fc60000000a00 */
[----:B------:R-:W3:Y:S04]  /*144b0*/  LDL.LU R8, [R1+0x200] ;  /* 0x0002000001087983 */ /* 0x000ee80000300800 */
[----:B------:R-:W4:Y:S04]  /*144c0*/  LDL.LU R235, [R1+0x284] ;  /* 0x0002840001eb7983 */ /* 0x000f280000300800 */
[----:B------:R-:W5:Y:S04]  /*144d0*/  LDL.LU R234, [R1+0x288] ;  /* 0x0002880001ea7983 */ /* 0x000f680000300800 */
        /* <DEDUP_REMOVED lines=24> */
[----:B------:R-:W5:Y:S01]  /*14660*/  LDL.LU R14, [R1+0x2ec] ;  /* 0x0002ec00010e7983 */ /* 0x000f620000300800 */
[----:B------:R-:W-:-:S03]  /*14670*/  IADD3 R4, P2, R2, UR4, RZ ;  /* 0x0000000402047c10 */ /* 0x000fc6000ff5e0ff */
[----:B------:R-:W5:Y:S04]  /*14680*/  LDL.LU R13, [R1+0x2f0] ;  /* 0x0002f000010d7983 */ /* 0x000f680000300800 */
[----:B------:R-:W5:Y:S04]  /*14690*/  LDL.LU R12, [R1+0x2f4] ;  /* 0x0002f400010c7983 */ /* 0x000f680000300800 */
[----:B------:R-:W5:Y:S04]  /*146a0*/  LDL.LU R11, [R1+0x2f8] ;  /* 0x0002f800010b7983 */ /* 0x000f680000300800 */
[----:B------:R-:W5:Y:S01]  /*146b0*/  LDL.LU R10, [R1+0x2fc] ;  /* 0x0002fc00010a7983 */ /* 0x000f620000300800 */
[----:B------:R-:W-:-:S03]  /*146c0*/  ISETP.GE.AND P1, PT, R19, 0x1, PT ;  /* 0x000000011300780c */ /* 0x000fc60003f26270 */
[----:B------:R-:W2:Y:S01]  /*146d0*/  LDL.LU R2, [R1+0x180] ;  /* 0x0001800001027983 */ /* 0x000ea20000300800 */
[----:B------:R-:W-:-:S03]  /*146e0*/  ISETP.LT.OR P0, PT, R0, 0x1, !P1 ;  /* 0x000000010000780c */ /* 0x000fc60004f01670 */
[----:B------:R-:W3:Y:S01]  /*146f0*/  LDL.LU R3, [R1+0x184] ;  /* 0x0001840001037983 */ /* 0x000ee20000300800 */
[----:B------:R-:W-:Y:S02]  /*14700*/  IADD3.X R5, R7, UR5, RZ, P2, !PT ;  /* 0x0000000507057c10 */ /* 0x000fe400097fe4ff */
[----:B------:R-:W-:Y:S01]  /*14710*/  ISETP.LT.OR P2, PT, R0, 0x2, !P1 ;  /* 0x000000020000780c */ /* 0x000fe20004f41670 */
[----:B------:R-:W4:Y:S06]  /*14720*/  LDL.LU R7, [R1+0x1fc] ;  /* 0x0001fc0001077983 */ /* 0x000f2c0000300800 */
[----:B--2---:R-:W-:-:S05]  /*14730*/  @!P0 IMAD R2, R2, R17, RZ ;  /* 0x0000001102028224 */ /* 0x004fca00078e02ff */
[----:B------:R3:W-:Y:S01]  /*14740*/  @!P0 STG.E.U8 desc[UR36][R4.64], R2 ;  /* 0x0000000204008986 */ /* 0x0007e2000c101124 */
[----:B------:R-:W-:-:S04]  /*14750*/  ISETP.GE.AND P0, PT, R19, 0x9, PT ;  /* 0x000000091300780c */ /* 0x000fc80003f06270 */
[----:B------:R-:W-:Y:S01]  /*14760*/  ISETP.LT.OR P3, PT, R0, 0x1, !P0 ;  /* 0x000000010000780c */ /* 0x000fe20004761670 */
[----:B---3--:R-:W-:-:S05]  /*14770*/  @!P2 IMAD R2, R3, R17, RZ ;  /* 0x000000110302a224 */ /* 0x008fca00078e02ff */
[----:B------:R0:W-:Y:S07]  /*14780*/  @!P2 STG.E.U8 desc[UR36][R4.64+0x1], R2 ;  /* 0x000001020400a986 */ /* 0x0001ee000c101124 */
[----:B------:R-:W-:Y:S01]  /*14790*/  @!P3 IMAD R6, R6, R17, RZ ;  /* 0x000000110606b224 */ /* 0x000fe200078e02ff */
[----:B0-----:R-:W-:-:S04]  /*147a0*/  @!P3 IADD3 R2, P2, R4, UR45, RZ ;  /* 0x0000002d0402bc10 */ /* 0x001fc8000ff5e0ff */
[----:B------:R-:W-:-:S05]  /*147b0*/  @!P3 IADD3.X R3, R5, UR44, RZ, P2, !PT ;  /* 0x0000002c0503bc10 */ /* 0x000fca00097fe4ff */
[----:B------:R0:W-:Y:S04]  /*147c0*/  @!P3 STG.E.U8 desc[UR36][R2.64], R6 ;  /* 0x000000060200b986 */ /* 0x0001e8000c101124 */
[----:B0-----:R-:W2:Y:S01]  /*147d0*/  LDL.LU R6, [R1+0x18c] ;  /* 0x00018c0001067983 */ /* 0x001ea20000300800 */
[----:B------:R-:W-:-:S13]  /*147e0*/  ISETP.LT.OR P2, PT, R0, 0x2, !P0 ;  /* 0x000000020000780c */ /* 0x000fda0004741670 */
[----:B------:R-:W-:-:S04]  /*147f0*/  @!P2 IADD3 R2, P5, R4, UR45, RZ ;  /* 0x0000002d0402ac10 */ /* 0x000fc8000ffbe0ff */
[----:B------:R-:W-:Y:S01]  /*14800*/  @!P2 IADD3.X R3, R5, UR44, RZ, P5, !PT ;  /* 0x0000002c0503ac10 */ /* 0x000fe2000affe4ff */
[----:B--2---:R-:W-:-:S05]  /*14810*/  @!P2 IMAD R6, R6, R17, RZ ;  /* 0x000000110606a224 */ /* 0x004fca00078e02ff */
[----:B------:R0:W-:Y:S04]  /*14820*/  @!P2 STG.E.U8 desc[UR36][R2.64+0x1], R6 ;  /* 0x000001060200a986 */ /* 0x0001e8000c101124 */
[----:B0-----:R-:W2:Y:S04]  /*14830*/  LDL.LU R3, [R1+0x190] ;  /* 0x0001900001037983 */ /* 0x001ea80000300800 */
[----:B------:R-:W3:Y:S04]  /*14840*/  LDL.LU R2, [R1+0x194] ;  /* 0x0001940001027983 */ /* 0x000ee80000300800 */
[----:B------:R-:W5:Y:S01]  /*14850*/  LDL.LU R6, [R1+0x198] ;  /* 0x0001980001067983 */ /* 0x000f620000300800 */
[----:B------:R-:W-:-:S02]  /*14860*/  ISETP.LT.OR P4, PT, R0, 0xa, !P1 ;  /* 0x0000000a0000780c */ /* 0x000fc40004f81670 */
[C---:B------:R-:W-:Y:S02]  /*14870*/  ISETP.LT.OR P3, PT, R0.reuse, 0x9, !P1 ;  /* 0x000000090000780c */ /* 0x040fe40004f61670 */
[----:B------:R-:W-:-:S11]  /*14880*/  ISETP.LT.OR P2, PT, R0, 0x9, !P0 ;  /* 0x000000090000780c */ /* 0x000fd60004741670 */
[-C--:B--2---:R-:W-:Y:S02]  /*14890*/  @!P3 IMAD R3, R3, R17.reuse, RZ ;  /* 0x000000110303b224 */ /* 0x084fe400078e02ff */
[----:B---3--:R-:W-:-:S03]  /*148a0*/  @!P4 IMAD R2, R2, R17, RZ ;  /* 0x000000110202c224 */ /* 0x008fc600078e02ff */
[----:B------:R-:W-:Y:S04]  /*148b0*/  @!P3 STG.E.U8 desc[UR36][R4.64+0x8], R3 ;  /* 0x000008030400b986 */ /* 0x000fe8000c101124 */
[----:B------:R0:W-:Y:S01]  /*148c0*/  @!P4 STG.E.U8 desc[UR36][R4.64+0x9], R2 ;  /* 0x000009020400c986 */ /* 0x0001e2000c101124 */
[----:B-----5:R-:W-:Y:S01]  /*148d0*/  @!P2 IMAD R6, R6, R17, RZ ;  /* 0x000000110606a224 */ /* 0x020fe200078e02ff */
        /* <DEDUP_REMOVED lines=109> */
[----:B0-----:R-:W2:Y:S01]  /*14fb0*/  LDL.LU R2, [R1+0x1f0] ;  /* 0x0001f00001027983 */ /* 0x001ea20000300800 */
[----:B------:R-:W-:-:S03]  /*14fc0*/  ISETP.LT.OR P4, PT, R0, 0x39, !P1 ;  /* 0x000000390000780c */ /* 0x000fc60004f81670 */
[----:B------:R-:W3:Y:S01]  /*14fd0*/  LDL.LU R3, [R1+0x1f4] ;  /* 0x0001f40001037983 */ /* 0x000ee20000300800 */
[C---:B------:R-:W-:Y:S02]  /*14fe0*/  ISETP.LT.OR P6, PT, R0.reuse, 0x3a, !P1 ;  /* 0x0000003a0000780c */ /* 0x040fe40004fc1670 */
[----:B------:R-:W-:-:S07]  /*14ff0*/  ISETP.LT.OR P3, PT, R0, 0x39, !P0 ;  /* 0x000000390000780c */ /* 0x000fce0004761670 */
[----:B--2---:R-:W-:-:S05]  /*15000*/  @!P4 IMAD R6, R2, R17, RZ ;  /* 0x000000110206c224 */ /* 0x004fca00078e02ff */
[----:B------:R0:W-:Y:S04]  /*15010*/  @!P4 STG.E.U8 desc[UR36][R4.64+0x38], R6 ;  /* 0x000038060400c986 */ /* 0x0001e8000c101124 */
[----:B0-----:R-:W2:Y:S01]  /*15020*/  LDL.LU R6, [R1+0x1f8] ;  /* 0x0001f80001067983 */ /* 0x001ea20000300800 */
[----:B---3--:R-:W-:Y:S01]  /*15030*/  @!P6 IMAD R3, R3, R17, RZ ;  /* 0x000000110303e224 */ /* 0x008fe200078e02ff */
[----:B------:R-:W-:-:S04]  /*15040*/  @!P3 IADD3 R2, P2, R4, UR45, RZ ;  /* 0x0000002d0402bc10 */ /* 0x000fc8000ff5e0ff */
[----:B------:R0:W-:Y:S02]  /*15050*/  @!P6 STG.E.U8 desc[UR36][R4.64+0x39], R3 ;  /* 0x000039030400e986 */ /* 0x0001e4000c101124 */
[----:B0-----:R-:W-:Y:S01]  /*15060*/  @!P3 IADD3.X R3, R5, UR44, RZ, P2, !PT ;  /* 0x0000002c0503bc10 */ /* 0x001fe200097fe4ff */
[----:B--2---:R-:W-:-:S05]  /*15070*/  @!P3 IMAD R6, R6, R17, RZ ;  /* 0x000000110606b224 */ /* 0x004fca00078e02ff */
[----:B------:R0:W-:Y:S04]  /*15080*/  @!P3 STG.E.U8 desc[UR36][R2.64+0x38], R6 ;  /* 0x000038060200b986 */ /* 0x0001e8000c101124 */
[----:B0-----:R-:W2:Y:S01]  /*15090*/  LDL.LU R6, [R1+0x204] ;  /* 0x0002040001067983 */ /* 0x001ea20000300800 */
[C---:B------:R-:W-:Y:S02]  /*150a0*/  ISETP.LT.OR P5, PT, R0.reuse, 0x3a, !P0 ;  /* 0x0000003a0000780c */ /* 0x040fe400047a1670 */
[C---:B------:R-:W-:Y:S02]  /*150b0*/  ISETP.LT.OR P4, PT, R0.reuse, 0x41, !P1 ;  /* 0x000000410000780c */ /* 0x040fe40004f81670 */
[----:B------:R-:W-:-:S09]  /*150c0*/  ISETP.LT.OR P6, PT, R0, 0x42, !P1 ;  /* 0x000000420000780c */ /* 0x000fd20004fc1670 */
[----:B------:R-:W-:Y:S01]  /*150d0*/  @!P5 IADD3 R2, P3, R4, UR45, RZ ;  /* 0x0000002d0402dc10 */ /* 0x000fe2000ff7e0ff */
[-C--:B----4-:R-:W-:Y:S02]  /*150e0*/  @!P5 IMAD R7, R7, R17.reuse, RZ ;  /* 0x000000110707d224 */ /* 0x090fe400078e02ff */
[----:B------:R-:W-:Y:S01]  /*150f0*/  @!P4 IMAD R8, R8, R17, RZ ;  /* 0x000000110808c224 */ /* 0x000fe200078e02ff */
[----:B------:R-:W-:-:S05]  /*15100*/  @!P5 IADD3.X R3, R5, UR44, RZ, P3, !PT ;  /* 0x0000002c0503dc10 */ /* 0x000fca0009ffe4ff */
[----:B------:R0:W-:Y:S04]  /*15110*/  @!P5 STG.E.U8 desc[UR36][R2.64+0x39], R7 ;  /* 0x000039070200d986 */ /* 0x0001e8000c101124 */
[----:B------:R1:W-:Y:S04]  /*15120*/  @!P4 STG.E.U8 desc[UR36][R4.64+0x40], R8 ;  /* 0x000040080400c986 */ /* 0x0003e8000c101124 */
[----:B0-----:R-:W3:Y:S04]  /*15130*/  LDL.LU R7, [R1+0x20c] ;  /* 0x00020c0001077983 */ /* 0x001ee80000300800 */
[----:B-1----:R-:W4:Y:S01]  /*15140*/  LDL.LU R8, [R1+0x210] ;  /* 0x0002100001087983 */ /* 0x002f220000300800 */
[----:B--2---:R-:W-:-:S05]  /*15150*/  @!P6 IMAD R6, R6, R17, RZ ;  /* 0x000000110606e224 */ /* 0x004fca00078e02ff */
        /* <DEDUP_REMOVED lines=8> */
[C---:B------:R-:W-:Y:S02]  /*151e0*/  ISETP.LT.OR P3, PT, R0.reuse, 0x42, !P0 ;  /* 0x000000420000780c */ /* 0x040fe40004761670 */
[C---:B------:R-:W-:Y:S02]  /*151f0*/  ISETP.LT.OR P4, PT, R0.reuse, 0x49, !P1 ;  /* 0x000000490000780c */ /* 0x040fe40004f81670 */
[----:B------:R-:W-:-:S09]  /*15200*/  ISETP.LT.OR P6, PT, R0, 0x4a, !P1 ;  /* 0x0000004a0000780c */ /* 0x000fd20004fc1670 */
[----:B------:R-:W-:Y:S01]  /*15210*/  @!P3 IADD3 R2, P2, R4, UR45, RZ ;  /* 0x0000002d0402bc10 */ /* 0x000fe2000ff5e0ff */
[-C--:B---3--:R-:W-:Y:S02]  /*15220*/  @!P3 IMAD R7, R7, R17.reuse, RZ ;  /* 0x000000110707b224 */ /* 0x088fe400078e02ff */
[----:B----4-:R-:W-:Y:S01]  /*15230*/  @!P4 IMAD R8, R8, R17, RZ ;  /* 0x000000110808c224 */ /* 0x010fe200078e02ff */
        /* <DEDUP_REMOVED lines=128> */
[C---:B------:R-:W-:Y:S02]  /*15a40*/  ISETP.LT.OR P5, PT, R0.reuse, 0x79, !P0 ;  /* 0x000000790000780c */ /* 0x040fe400047a1670 */
[C---:B------:R-:W-:Y:S02]  /*15a50*/  ISETP.LT.OR P2, PT, R0.reuse, 0x7a, !P0 ;  /* 0x0000007a0000780c */ /* 0x040fe40004741670 */
[----:B------:R-:W-:-:S09]  /*15a60*/  ISETP.LT.OR P6, PT, R0, 0x82, !P1 ;  /* 0x000000820000780c */ /* 0x000fd20004fc1670 */
[----:B------:R-:W-:-:S04]  /*15a70*/  @!P5 IADD3 R2, P3, R4, UR45, RZ ;  /* 0x0000002d0402dc10 */ /* 0x000fc8000ff7e0ff */
[----:B------:R-:W-:Y:S02]  /*15a80*/  @!P5 IADD3.X R3, R5, UR44, RZ, P3, !PT ;  /* 0x0000002c0503dc10 */ /* 0x000fe40009ffe4ff */
[C---:B------:R-:W-:Y:S02]  /*15a90*/  ISETP.LT.OR P3, PT, R0.reuse, 0x81, !P0 ;  /* 0x000000810000780c */ /* 0x040fe40004761670 */
[----:B------:R-:W-:Y:S01]  /*15aa0*/  ISETP.LT.OR P4, PT, R0, 0x81, !P1 ;  /* 0x000000810000780c */ /* 0x000fe20004f81670 */
[----:B---3--:R-:W-:-:S12]  /*15ab0*/  @!P2 IMAD R7, R7, R17, RZ ;  /* 0x000000110707a224 */ /* 0x008fd800078e02ff */
[-C--:B----4-:R-:W-:Y:S02]  /*15ac0*/  @!P4 IMAD R8, R8, R17.reuse, RZ ;  /* 0x000000110808c224 */ /* 0x090fe400078e02ff */
[----:B--2---:R-:W-:-:S05]  /*15ad0*/  @!P5 IMAD R6, R6, R17, RZ ;  /* 0x000000110606d224 */ /* 0x004fca00078e02ff */
[----:B------:R0:W-:Y:S02]  /*15ae0*/  @!P5 STG.E.U8 desc[UR36][R2.64+0x78], R6 ;  /* 0x000078060200d986 */ /* 0x0001e4000c101124 */
[----:B0-----:R-:W-:-:S04]  /*15af0*/  @!P2 IADD3 R2, P5, R4, UR45, RZ ;  /* 0x0000002d0402ac10 */ /* 0x001fc8000ffbe0ff */
[----:B------:R-:W-:Y:S01]  /*15b00*/  @!P2 IADD3.X R3, R5, UR44, RZ, P5, !PT ;  /* 0x0000002c0503ac10 */ /* 0x000fe2000affe4ff */
[----:B------:R-:W-:Y:S01]  /*15b10*/  @!P6 IMAD R6, R235, R17, RZ ;  /* 0x00000011eb06e224 */ /* 0x000fe200078e02ff */
[----:B------:R-:W-:-:S03]  /*15b20*/  ISETP.LT.OR P5, PT, R0, 0x82, !P0 ;  /* 0x000000820000780c */ /* 0x000fc600047a1670 */
[----:B------:R0:W-:Y:S04]  /*15b30*/  @!P2 STG.E.U8 desc[UR36][R2.64+0x79], R7 ;  /* 0x000079070200a986 */ /* 0x0001e8000c101124 */
[----:B------:R1:W-:Y:S01]  /*15b40*/  @!P6 STG.E.U8 desc[UR36][R4.64+0x81], R6 ;  /* 0x000081060400e986 */ /* 0x0003e2000c101124 */
[----:B------:R-:W-:Y:S02]  /*15b50*/  ISETP.LT.OR P6, PT, R0, 0x8a, !P1 ;  /* 0x0000008a0000780c */ /* 0x000fe40004fc1670 */
[----:B0-----:R-:W-:-:S04]  /*15b60*/  @!P3 IADD3 R2, P2, R4, UR45, RZ ;  /* 0x0000002d0402bc10 */ /* 0x001fc8000ff5e0ff */
[----:B------:R-:W-:Y:S01]  /*15b70*/  @!P3 IADD3.X R3, R5, UR44, RZ, P2, !PT ;  /* 0x0000002c0503bc10 */ /* 0x000fe200097fe4ff */
[----:B-1----:R-:W-:Y:S01]  /*15b80*/  @!P3 IMAD R6, R234, R17, RZ ;  /* 0x00000011ea06b224 */ /* 0x002fe200078e02ff */
[C---:B------:R-:W-:Y:S01]  /*15b90*/  ISETP.LT.OR P2, PT, R0.reuse, 0x89, !P0 ;  /* 0x000000890000780c */ /* 0x040fe20004741670 */
[----:B------:R-:W-:Y:S01]  /*15ba0*/  @!P4 STG.E.U8 desc[UR36][R4.64+0x80], R8 ;  /* 0x000080080400c986 */ /* 0x000fe2000c101124 */
[----:B------:R-:W-:-:S03]  /*15bb0*/  ISETP.LT.OR P4, PT, R0, 0x89, !P1 ;  /* 0x000000890000780c */ /* 0x000fc60004f81670 */
[----:B------:R0:W-:Y:S01]  /*15bc0*/  @!P3 STG.E.U8 desc[UR36][R2.64+0x80], R6 ;  /* 0x000080060200b986 */ /* 0x0001e2000c101124 */
[----:B------:R-:W-:Y:S01]  /*15bd0*/  @!P5 IMAD R7, R233, R17, RZ ;  /* 0x00000011e907d224 */ /* 0x000fe200078e02ff */
[----:B0-----:R-:W-:-:S04]  /*15be0*/  @!P5 IADD3 R2, P3, R4, UR45, RZ ;  /* 0x0000002d0402dc10 */ /* 0x001fc8000ff7e0ff */
[----:B------:R-:W-:Y:S01]  /*15bf0*/  @!P5 IADD3.X R3, R5, UR44, RZ, P3, !PT ;  /* 0x0000002c0503dc10 */ /* 0x000fe20009ffe4ff */
[----:B------:R-:W-:Y:S01]  /*15c00*/  @!P6 IMAD R6, R231, R17, RZ ;  /* 0x00000011e706e224 */ /* 0x000fe200078e02ff */
[----:B------:R-:W-:-:S03]  /*15c10*/  ISETP.LT.OR P3, PT, R0, 0x8a, !P0 ;  /* 0x0000008a0000780c */ /* 0x000fc60004761670 */
[----:B------:R0:W-:Y:S01]  /*15c20*/  @!P5 STG.E.U8 desc[UR36][R2.64+0x81], R7 ;  /* 0x000081070200d986 */ /* 0x0001e2000c101124 */
[----:B------:R-:W-:-:S03]  /*15c30*/  @!P4 IMAD R8, R232, R17, RZ ;  /* 0x00000011e808c224 */ /* 0x000fc600078e02ff */
        /* <DEDUP_REMOVED lines=25> */
[-C--:B------:R-:W-:Y:S01]  /*15dd0*/  @!P6 IMAD R7, R223, R17.reuse, RZ ;  /* 0x00000011df07e224 */ /* 0x080fe200078e02ff */
[----:B0-----:R-:W-:Y:S01]  /*15de0*/  @!P2 IADD3 R2, P5, R4, UR45, RZ ;  /* 0x0000002d0402ac10 */ /* 0x001fe2000ffbe0ff */
[----:B------:R-:W-:-:S03]  /*15df0*/  @!P2 IMAD R6, R225, R17, RZ ;  /* 0x00000011e106a224 */ /* 0x000fc600078e02ff */
[----:B------:R-:W-:Y:S02]  /*15e00*/  @!P2 IADD3.X R3, R5, UR44, RZ, P5, !PT ;  /* 0x0000002c0503ac10 */ /* 0x000fe4000affe4ff */
[----:B------:R-:W-:-:S03]  /*15e10*/  ISETP.LT.OR P5, PT, R0, 0x9a, !P0 ;  /* 0x0000009a0000780c */ /* 0x000fc600047a1670 */
[----:B------:R0:W-:Y:S01]  /*15e20*/  @!P2 STG.E.U8 desc[UR36][R2.64+0x91], R6 ;  /* 0x000091060200a986 */ /* 0x0001e2000c101124 */
[----:B------:R-:W-:-:S03]  /*15e30*/  @!P4 IMAD R8, R224, R17, RZ ;  /* 0x00000011e008c224 */ /* 0x000fc600078e02ff */
[----:B------:R1:W-:Y:S01]  /*15e40*/  @!P6 STG.E.U8 desc[UR36][R4.64+0x99], R7 ;  /* 0x000099070400e986 */ /* 0x0003e2000c101124 */
[----:B0-----:R-:W-:Y:S01]  /*15e50*/  @!P3 IADD3 R6, P2, R4, UR45, RZ ;  /* 0x0000002d0406bc10 */ /* 0x001fe2000ff5e0ff */
[----:B------:R-:W-:-:S03]  /*15e60*/  @!P3 IMAD R3, R222, R17, RZ ;  /* 0x00000011de03b224 */ /* 0x000fc600078e02ff */
[----:B-1----:R-:W-:Y:S02]  /*15e70*/  @!P3 IADD3.X R7, R5, UR44, RZ, P2, !PT ;  /* 0x0000002c0507bc10 */ /* 0x002fe400097fe4ff */
[----:B------:R-:W-:Y:S01]  /*15e80*/  ISETP.LT.OR P2, PT, R0, 0xa1, !P0 ;  /* 0x000000a10000780c */ /* 0x000fe20004741670 */
[----:B------:R-:W-:Y:S01]  /*15e90*/  @!P4 STG.E.U8 desc[UR36][R4.64+0x98], R8 ;  /* 0x000098080400c986 */ /* 0x000fe2000c101124 */
[----:B------:R-:W-:-:S03]  /*15ea0*/  @!P5 IADD3 R2, P6, R4, UR45, RZ ;  /* 0x0000002d0402dc10 */ /* 0x000fc6000ffde0ff */
[----:B------:R0:W-:Y:S01]  /*15eb0*/  @!P3 STG.E.U8 desc[UR36][R6.64+0x98], R3 ;  /* 0x000098030600b986 */ /* 0x0001e2000c101124 */
[C---:B------:R-:W-:Y:S02]  /*15ec0*/  ISETP.LT.OR P3, PT, R0.reuse, 0xa2, !P1 ;  /* 0x000000a20000780c */ /* 0x040fe40004f61670 */
[----:B------:R-:W-:Y:S02]  /*15ed0*/  ISETP.LT.OR P4, PT, R0, 0xa1, !P1 ;  /* 0x000000a10000780c */ /* 0x000fe40004f81670 */
[----:B0-----:R-:W-:Y:S01]  /*15ee0*/  @!P5 IADD3.X R3, R5, UR44, RZ, P6, !PT ;  /* 0x0000002c0503dc10 */ /* 0x001fe2000b7fe4ff */
[----:B------:R-:W-:-:S05]  /*15ef0*/  @!P5 IMAD R6, R221, R17, RZ ;  /* 0x00000011dd06d224 */ /* 0x000fca00078e02ff */
[----:B------:R0:W-:Y:S01]  /*15f00*/  @!P5 STG.E.U8 desc[UR36][R2.64+0x99], R6 ;  /* 0x000099060200d986 */ /* 0x0001e2000c101124 */
[----:B------:R-:W-:Y:S02]  /*15f10*/  ISETP.LT.OR P5, PT, R0, 0xa2, !P0 ;  /* 0x000000a20000780c */ /* 0x000fe400047a1670 */
[-C--:B------:R-:W-:Y:S02]  /*15f20*/  @!P3 IMAD R7, R219, R17.reuse, RZ ;  /* 0x00000011db07b224 */ /* 0x080fe400078e02ff */
[-C--:B------:R-:W-:Y:S01]  /*15f30*/  @!P4 IMAD R8, R220, R17.reuse, RZ ;  /* 0x00000011dc08c224 */ /* 0x080fe200078e02ff */
[----:B0-----:R-:W-:Y:S01]  /*15f40*/  @!P2 IADD3 R2, P6, R4, UR45, RZ ;  /* 0x0000002d0402ac10 */ /* 0x001fe2000ffde0ff */
[----:B------:R-:W-:-:S03]  /*15f50*/  @!P2 IMAD R6, R218, R17, RZ ;  /* 0x00000011da06a224 */ /* 0x000fc600078e02ff */
[----:B------:R-:W-:Y:S02]  /*15f60*/  @!P2 IADD3.X R3, R5, UR44, RZ, P6, !PT ;  /* 0x0000002c0503ac10 */ /* 0x000fe4000b7fe4ff */
[C---:B------:R-:W-:Y:S01]  /*15f70*/  ISETP.LT.OR P6, PT, R0.reuse, 0xa9, !P1 ;  /* 0x000000a90000780c */ /* 0x040fe20004fc1670 */
[----:B------:R0:W-:Y:S01]  /*15f80*/  @!P3 STG.E.U8 desc[UR36][R4.64+0xa1], R7 ;  /* 0x0000a1070400b986 */ /* 0x0001e2000c101124 */
[----:B------:R-:W-:-:S03]  /*15f90*/  ISETP.LT.OR P3, PT, R0, 0xa9, !P0 ;  /* 0x000000a90000780c */ /* 0x000fc60004761670 */
[----:B------:R-:W-:Y:S01]  /*15fa0*/  @!P4 STG.E.U8 desc[UR36][R4.64+0xa0], R8 ;  /* 0x0000a0080400c986 */ /* 0x000fe2000c101124 */
[----:B------:R-:W-:-:S03]  /*15fb0*/  ISETP.LT.OR P4, PT, R0, 0xaa, !P1 ;  /* 0x000000aa0000780c */ /* 0x000fc60004f81670 */
[----:B------:R1:W-:Y:S04]  /*15fc0*/  @!P2 STG.E.U8 desc[UR36][R2.64+0xa0], R6 ;  /* 0x0000a0060200a986 */ /* 0x0003e8000c101124 */
[-C--:B0-----:R-:W-:Y:S01]  /*15fd0*/  @!P6 IMAD R7, R216, R17.reuse, RZ ;  /* 0x00000011d807e224 */ /* 0x081fe200078e02ff */
[----:B-1----:R-:W-:Y:S01]  /*15fe0*/  @!P5 IADD3 R2, P2, R4, UR45, RZ ;  /* 0x0000002d0402dc10 */ /* 0x002fe2000ff5e0ff */
[----:B------:R-:W-:-:S03]  /*15ff0*/  @!P5 IMAD R6, R217, R17, RZ ;  /* 0x00000011d906d224 */ /* 0x000fc600078e02ff */
[----:B------:R-:W-:Y:S02]  /*16000*/  @!P5 IADD3.X R3, R5, UR44, RZ, P2, !PT ;  /* 0x0000002c0503dc10 */ /* 0x000fe400097fe4ff */
[----:B------:R-:W-:-:S03]  /*16010*/  ISETP.LT.OR P2, PT, R0, 0xaa, !P0 ;  /* 0x000000aa0000780c */ /* 0x000fc60004741670 */
[----:B------:R0:W-:Y:S04]  /*16020*/  @!P5 STG.E.U8 desc[UR36][R2.64+0xa1], R6 ;  /* 0x0000a1060200d986 */ /* 0x0001e8000c101124 */
[----:B------:R1:W-:Y:S01]  /*16030*/  @!P6 STG.E.U8 desc[UR36][R4.64+0xa8], R7 ;  /* 0x0000a8070400e986 */ /* 0x0003e2000c101124 */
[----:B------:R-:W-:Y:S02]  /*16040*/  ISETP.LT.OR P6, PT, R0, 0xb1, !P1 ;  /* 0x000000b10000780c */ /* 0x000fe40004fc1670 */
[----:B0-----:R-:W-:Y:S01]  /*16050*/  @!P3 IADD3 R2, P5, R4, UR45, RZ ;  /* 0x0000002d0402bc10 */ /* 0x001fe2000ffbe0ff */
[-C--:B------:R-:W-:Y:S02]  /*16060*/  @!P3 IMAD R6, R22, R17.reuse, RZ ;  /* 0x000000111606b224 */ /* 0x080fe400078e02ff */
[----:B-1----:R-:W-:Y:S01]  /*16070*/  @!P4 IMAD R7, R23, R17, RZ ;  /* 0x000000111707c224 */ /* 0x002fe200078e02ff */
[----:B------:R-:W-:-:S04]  /*16080*/  @!P3 IADD3.X R3, R5, UR44, RZ, P5, !PT ;  /* 0x0000002c0503bc10 */ /* 0x000fc8000affe4ff */
[----:B------:R0:W-:Y:S01]  /*16090*/  @!P4 STG.E.U8 desc[UR36][R4.64+0xa9], R7 ;  /* 0x0000a9070400c986 */ /* 0x0001e2000c101124 */
[----:B------:R-:W-:-:S03]  /*160a0*/  ISETP.LT.OR P4, PT, R0, 0xb2, !P1 ;  /* 0x000000b20000780c */ /* 0x000fc60004f81670 */
[----:B------:R1:W-:Y:S01]  /*160b0*/  @!P3 STG.E.U8 desc[UR36][R2.64+0xa8], R6 ;  /* 0x0000a8060200b986 */ /* 0x0003e2000c101124 */
[----:B------:R-:W-:Y:S01]  /*160c0*/  ISETP.LT.OR P3, PT, R0, 0xb1, !P0 ;  /* 0x000000b10000780c */ /* 0x000fe20004761670 */
[-C--:B0-----:R-:W-:Y:S01]  /*160d0*/  @!P2 IMAD R7, R21, R17.reuse, RZ ;  /* 0x000000111507a224 */ /* 0x081fe200078e02ff */
[----:B-1----:R-:W-:Y:S01]  /*160e0*/  @!P2 IADD3 R2, P5, R4, UR45, RZ ;  /* 0x0000002d0402ac10 */ /* 0x002fe2000ffbe0ff */
[----:B------:R-:W-:-:S03]  /*160f0*/  @!P6 IMAD R6, R20, R17, RZ ;  /* 0x000000111406e224 */ /* 0x000fc600078e02ff */
[----:B------:R-:W-:Y:S02]  /*16100*/  @!P2 IADD3.X R3, R5, UR44, RZ, P5, !PT ;  /* 0x0000002c0503ac10 */ /* 0x000fe4000affe4ff */
[----:B------:R-:W-:-:S03]  /*16110*/  ISETP.LT.OR P5, PT, R0, 0xb2, !P0 ;  /* 0x000000b20000780c */ /* 0x000fc600047a1670 */
[----:B------:R0:W-:Y:S01]  /*16120*/  @!P2 STG.E.U8 desc[UR36][R2.64+0xa9], R7 ;  /* 0x0000a9070200a986 */ /* 0x0001e2000c101124 */
[----:B------:R-:W-:-:S03]  /*16130*/  ISETP.LT.OR P2, PT, R0, 0xb9, !P1 ;  /* 0x000000b90000780c */ /* 0x000fc60004f41670 */
[----:B------:R1:W-:Y:S01]  /*16140*/  @!P6 STG.E.U8 desc[UR36][R4.64+0xb0], R6 ;  /* 0x0000b0060400e986 */ /* 0x0003e2000c101124 */
[-C--:B------:R-:W-:Y:S02]  /*16150*/  @!P3 IMAD R9, R9, R17.reuse, RZ ;  /* 0x000000110909b224 */ /* 0x080fe400078e02ff */
[----:B0-----:R-:W-:Y:S01]  /*16160*/  @!P4 IMAD R2, R15, R17, RZ ;  /* 0x000000110f02c224 */ /* 0x001fe200078e02ff */
[----:B-1----:R-:W-:-:S04]  /*16170*/  @!P3 IADD3 R6, P6, R4, UR45, RZ ;  /* 0x0000002d0406bc10 */ /* 0x002fc8000ffde0ff */
[----:B------:R0:W-:Y:S01]  /*16180*/  @!P4 STG.E.U8 desc[UR36][R4.64+0xb1], R2 ;  /* 0x0000b1020400c986 */ /* 0x0001e2000c101124 */
[----:B------:R-:W-:Y:S02]  /*16190*/  ISETP.LT.OR P4, PT, R0, 0xb9, !P0 ;  /* 0x000000b90000780c */ /* 0x000fe40004781670 */
[----:B------:R-:W-:Y:S01]  /*161a0*/  @!P3 IADD3.X R7, R5, UR44, RZ, P6, !PT ;  /* 0x0000002c0507bc10 */ /* 0x000fe2000b7fe4ff */
[----:B------:R-:W-:-:S04]  /*161b0*/  @!P5 IMAD R8, R14, R17, RZ ;  /* 0x000000110e08d224 */ /* 0x000fc800078e02ff */
[----:B------:R1:W-:Y:S01]  /*161c0*/  @!P3 STG.E.U8 desc[UR36][R6.64+0xb0], R9 ;  /* 0x0000b0090600b986 */ /* 0x0003e2000c101124 */
[----:B0-----:R-:W-:-:S04]  /*161d0*/  @!P5 IADD3 R2, P6, R4, UR45, RZ ;  /* 0x0000002d0402dc10 */ /* 0x001fc8000ffde0ff */
[----:B------:R-:W-:Y:S01]  /*161e0*/  @!P5 IADD3.X R3, R5, UR44, RZ, P6, !PT ;  /* 0x0000002c0503dc10 */ /* 0x000fe2000b7fe4ff */
[----:B-1----:R-:W-:-:S04]  /*161f0*/  @!P2 IMAD R6, R13, R17, RZ ;  /* 0x000000110d06a224 */ /* 0x002fc800078e02ff */
[----:B------:R-:W-:Y:S01]  /*16200*/  @!P5 STG.E.U8 desc[UR36][R2.64+0xb1], R8 ;  /* 0x0000b1080200d986 */ /* 0x000fe2000c101124 */
[C---:B------:R-:W-:Y:S02]  /*16210*/  ISETP.LT.OR P1, PT, R0.reuse, 0xba, !P1 ;  /* 0x000000ba0000780c */ /* 0x040fe40004f21670 */
[----:B------:R-:W-:Y:S01]  /*16220*/  ISETP.LT.OR P0, PT, R0, 0xba, !P0 ;  /* 0x000000ba0000780c */ /* 0x000fe20004701670 */
[----:B------:R0:W-:Y:S04]  /*16230*/  @!P2 STG.E.U8 desc[UR36][R4.64+0xb8], R6 ;  /* 0x0000b8060400a986 */ /* 0x0001e8000c101124 */
[----:B------:R-:W2:Y:S04]  /*16240*/  LDL.LU R9, [R1] ;  /* 0x0000000001097983 */ /* 0x000ea80000300800 */
[----:B------:R-:W3:Y:S01]  /*16250*/  LDL.LU R235, [R1+0x108] ;  /* 0x0001080001eb7983 */ /* 0x000ee20000300800 */
[----:B0-----:R-:W-:-:S03]  /*16260*/  @!P4 IMAD R6, R11, R17, RZ ;  /* 0x000000110b06c224 */ /* 0x001fc600078e02ff */
[----:B------:R-:W4:Y:S04]  /*16270*/  LDL.LU R11, [R1+0x10c] ;  /* 0x00010c00010b7983 */ /* 0x000f280000300800 */
[----:B------:R-:W5:Y:S04]  /*16280*/  LDL.LU R13, [R1+0x110] ;  /* 0x00011000010d7983 */ /* 0x000f680000300800 */
[----:B------:R-:W3:Y:S04]  /*16290*/  LDL.LU R15, [R1+0x114] ;  /* 0x00011400010f7983 */ /* 0x000ee80000300800 */
[----:B------:R-:W3:Y:S04]  /*162a0*/  LDL.LU R21, [R1+0x118] ;  /* 0x0001180001157983 */ /* 0x000ee80000300800 */
[----:B------:R-:W3:Y:S04]  /*162b0*/  LDL.LU R234, [R1+0x11c] ;  /* 0x00011c0001ea7983 */ /* 0x000ee80000300800 */
[----:B------:R-:W3:Y:S01]  /*162c0*/  LDL.LU R233, [R1+0x120] ;  /* 0x0001200001e97983 */ /* 0x000ee20000300800 */
[----:B------:R-:W-:-:S03]  /*162d0*/  @!P4 IADD3 R2, P5, R4, UR45, RZ ;  /* 0x0000002d0402cc10 */ /* 0x000fc6000ffbe0ff */
[----:B------:R-:W3:Y:S04]  /*162e0*/  LDL.LU R232, [R1+0x124] ;  /* 0x0001240001e87983 */ /* 0x000ee80000300800 */
[----:B------:R-:W3:Y:S04]  /*162f0*/  LDL.LU R231, [R1+0x128] ;  /* 0x0001280001e77983 */ /* 0x000ee80000300800 */
[----:B------:R-:W3:Y:S01]  /*16300*/  LDL.LU R230, [R1+0x12c] ;  /* 0x00012c0001e67983 */ /* 0x000ee20000300800 */
[----:B------:R-:W-:-:S03]  /*16310*/  @!P1 IMAD R7, R12, R17, RZ ;  /* 0x000000110c079224 */ /* 0x000fc600078e02ff */
[----:B------:R-:W3:Y:S01]  /*16320*/  LDL.LU R229, [R1+0x130] ;  /* 0x0001300001e57983 */ /* 0x000ee20000300800 */
[----:B------:R-:W-:-:S03]  /*16330*/  @!P0 IMAD R8, R10, R17, RZ ;  /* 0x000000110a088224 */ /* 0x000fc600078e02ff */
[----:B------:R-:W3:Y:S01]  /*16340*/  LDL.LU R228, [R1+0x134] ;  /* 0x0001340001e47983 */ /* 0x000ee20000300800 */
[----:B------:R-:W-:-:S03]  /*16350*/  @!P4 IADD3.X R3, R5, UR44, RZ, P5, !PT ;  /* 0x0000002c0503cc10 */ /* 0x000fc6000affe4ff */
[----:B------:R-:W3:Y:S04]  /*16360*/  LDL.LU R227, [R1+0x138] ;  /* 0x0001380001e37983 */ /* 0x000ee80000300800 */
[----:B------:R-:W3:Y:S04]  /*16370*/  LDL.LU R23, [R1+0x13c] ;  /* 0x00013c0001177983 */ /* 0x000ee80000300800 */
[----:B------:R-:W3:Y:S04]  /*16380*/  LDL.LU R10, [R1+0x140] ;  /* 0x00014000010a7983 */ /* 0x000ee80000300800 */
[----:B------:R-:W3:Y:S04]  /*16390*/  LDL.LU R226, [R1+0x144] ;  /* 0x0001440001e27983 */ /* 0x000ee80000300800 */
[----:B------:R-:W3:Y:S04]  /*163a0*/  LDL.LU R225, [R1+0x148] ;  /* 0x0001480001e17983 */ /* 0x000ee80000300800 */
[----:B------:R-:W3:Y:S04]  /*163b0*/  LDL.LU R224, [R1+0x14c] ;  /* 0x00014c0001e07983 */ /* 0x000ee80000300800 */
[----:B------:R-:W-:Y:S04]  /*163c0*/  @!P1 STG.E.U8 desc[UR36][R4.64+0xb9], R7 ;  /* 0x0000b90704009986 */ /* 0x000fe8000c101124 */
[----:B------:R-:W3:Y:S04]  /*163d0*/  LDL.LU R223, [R1+0x150] ;  /* 0x0001500001df7983 */ /* 0x000ee80000300800 */
[----:B------:R0:W-:Y:S04]  /*163e0*/  @!P4 STG.E.U8 desc[UR36][R2.64+0xb8], R6 ;  /* 0x0000b8060200c986 */ /* 0x0001e8000c101124 */
[----:B------:R-:W3:Y:S04]  /*163f0*/  LDL.LU R222, [R1+0x154] ;  /* 0x0001540001de7983 */ /* 0x000ee80000300800 */
[----:B------:R-:W3:Y:S01]  /*16400*/  LDL.LU R221, [R1+0x158] ;  /* 0x0001580001dd7983 */ /* 0x000ee20000300800 */
[----:B0-----:R-:W-:-:S03]  /*16410*/  @!P0 IADD3 R6, P4, R4, UR45, RZ ;  /* 0x0000002d04068c10 */ /* 0x001fc6000ff9e0ff */
[----:B------:R-:W3:Y:S04]  /*16420*/  LDL.LU R220, [R1+0x15c] ;  /* 0x00015c0001dc7983 */ /* 0x000ee80000300800 */
        /* <DEDUP_REMOVED lines=8> */
[----:B------:R-:W3:Y:S04]  /*164b0*/  LDL.LU R14, [R1+0x17c] ;  /* 0x00017c00010e7983 */ /* 0x000ee80000300800 */
[----:B------:R0:W-:Y:S04]  /*164c0*/  @!P0 STG.E.U8 desc[UR36][R6.64+0xb9], R8 ;  /* 0x0000b90806008986 */ /* 0x0001e8000c101124 */
[----:B0-----:R-:W4:Y:S04]  /*164d0*/  LDL.LU R8, [R1+0x8] ;  /* 0x0000080001087983 */ /* 0x001f280000300800 */
[----:B------:R-:W5:Y:S01]  /*164e0*/  LDL.LU R7, [R1+0x4] ;  /* 0x0000040001077983 */ /* 0x000f620000300800 */
[----:B------:R-:W-:-:S02]  /*164f0*/  ISETP.GE.AND P3, PT, R19, 0x81, PT ;  /* 0x000000811300780c */ /* 0x000fc40003f66270 */
[----:B------:R-:W-:Y:S02]  /*16500*/  ISETP.GE.AND P2, PT, R19, 0x89, PT ;  /* 0x000000891300780c */ /* 0x000fe40003f46270 */
[C---:B------:R-:W-:Y:S01]  /*16510*/  ISETP.LT.OR P6, PT, R0.reuse, 0x1, !P3 ;  /* 0x000000010000780c */ /* 0x040fe20005fc1670 */
[----:B------:R-:W-:Y:S01]  /*16520*/  IMAD.U32 R2, RZ, RZ, UR12 ;  /* 0x0000000cff027e24 */ /* 0x000fe2000f8e00ff */
[C---:B------:R-:W-:Y:S01]  /*16530*/  ISETP.LT.OR P1, PT, R0.reuse, 0x1, !P2 ;  /* 0x000000010000780c */ /* 0x040fe20005721670 */
[----:B------:R-:W-:Y:S01]  /*16540*/  USHF.L.U64.HI UR4, UR12, 0x7, UR13 ;  /* 0x000000070c047899 */ /* 0x000fe2000801020d */
[----:B------:R-:W-:Y:S02]  /*16550*/  ISETP.LT.OR P5, PT, R0, 0x2, !P3 ;  /* 0x000000020000780c */ /* 0x000fe40005fa1670 */
[----:B------:R-:W-:-:S04]  /*16560*/  LEA R2, P4, R2, R4, 0x7 ;  /* 0x0000000402027211 */ /* 0x000fc800078838ff */
[----:B------:R-:W-:-:S05]  /*16570*/  IADD3.X R3, R5, UR4, RZ, P4, !PT ;  /* 0x0000000405037c10 */ /* 0x000fca000a7fe4ff */
[----:B------:R-:W-:Y:S01]  /*16580*/  @!P1 IADD3 R6, P0, R2, UR45, RZ ;  /* 0x0000002d02069c10 */ /* 0x000fe2000ff1e0ff */
[----:B--2---:R-:W-:-:S05]  /*16590*/  @!P6 IMAD R9, R9, R17, RZ ;  /* 0x000000110909e224 */ /* 0x004fca00078e02ff */
[----:B------:R5:W-:Y:S01]  /*165a0*/  @!P6 STG.E.U8 desc[UR36][R2.64], R9 ;  /* 0x000000090200e986 */ /* 0x000be2000c101124 */
[-C--:B----4-:R-:W-:Y:S02]  /*165b0*/  @!P1 IMAD R8, R8, R17.reuse, RZ ;  /* 0x0000001108089224 */ /* 0x090fe400078e02ff */
[----:B-----5:R-:W-:Y:S01]  /*165c0*/  @!P5 IMAD R9, R7, R17, RZ ;  /* 0x000000110709d224 */ /* 0x020fe200078e02ff */
[----:B------:R-:W-:-:S04]  /*165d0*/  @!P1 IADD3.X R7, R3, UR44, RZ, P0, !PT ;  /* 0x0000002c03079c10 */ /* 0x000fc800087fe4ff */
[----:B------:R0:W-:Y:S04]  /*165e0*/  @!P5 STG.E.U8 desc[UR36][R2.64+0x1], R9 ;  /* 0x000001090200d986 */ /* 0x0001e8000c101124 */
[----:B------:R1:W-:Y:S04]  /*165f0*/  @!P1 STG.E.U8 desc[UR36][R6.64], R8 ;  /* 0x0000000806009986 */ /* 0x0003e8000c101124 */
[----:B0-----:R-:W2:Y:S04]  /*16600*/  LDL.LU R9, [R1+0x10] ;  /* 0x0000100001097983 */ /* 0x001ea80000300800 */
[----:B-1----:R-:W4:Y:S01]  /*16610*/  LDL.LU R8, [R1+0xc] ;  /* 0x00000c0001087983 */ /* 0x002f220000300800 */
[----:B------:R-:W-:-:S13]  /*16620*/  ISETP.LT.OR P4, PT, R0, 0x2, !P2 ;  /* 0x000000020000780c */ /* 0x000fda0005781670 */
[----:B------:R-:W-:-:S04]  /*16630*/  @!P4 IADD3 R6, P5, R2, UR45, RZ ;  /* 0x0000002d0206cc10 */ /* 0x000fc8000ffbe0ff */
[----:B------:R-:W-:Y:S01]  /*16640*/  @!P4 IADD3.X R7, R3, UR44, RZ, P5, !PT ;  /* 0x0000002c0307cc10 */ /* 0x000fe2000affe4ff */
[----:B----4-:R-:W-:-:S05]  /*16650*/  @!P4 IMAD R8, R8, R17, RZ ;  /* 0x000000110808c224 */ /* 0x010fca00078e02ff */
[----:B------:R0:W-:Y:S04]  /*16660*/  @!P4 STG.E.U8 desc[UR36][R6.64+0x1], R8 ;  /* 0x000001080600c986 */ /* 0x0001e8000c101124 */
[----:B0-----:R-:W4:Y:S04]  /*16670*/  LDL.LU R6, [R1+0x14] ;  /* 0x0000140001067983 */ /* 0x001f280000300800 */
[----:B------:R-:W5:Y:S01]  /*16680*/  LDL.LU R7, [R1+0x18] ;  /* 0x0000180001077983 */ /* 0x000f620000300800 */
[C---:B------:R-:W-:Y:S02]  /*16690*/  ISETP.LT.OR P6, PT, R0.reuse, 0x9, !P3 ;  /* 0x000000090000780c */ /* 0x040fe40005fc1670 */
[----:B------:R-:W-:-:S02]  /*166a0*/  ISETP.LT.OR P1, PT, R0, 0x9, !P2 ;  /* 0x000000090000780c */ /* 0x000fc40005721670 */
[----:B------:R-:W-:-:S09]  /*166b0*/  ISETP.LT.OR P0, PT, R0, 0xa, !P3 ;  /* 0x0000000a0000780c */ /* 0x000fd20005f01670 */
[----:B--2---:R-:W-:-:S05]  /*166c0*/  @!P6 IMAD R9, R9, R17, RZ ;  /* 0x000000110909e224 */ /* 0x004fca00078e02ff */
[----:B------:R0:W-:Y:S01]  /*166d0*/  @!P6 STG.E.U8 desc[UR36][R2.64+0x8], R9 ;  /* 0x000008090200e986 */ /* 0x0001e2000c101124 */
[----:B------:R-:W-:-:S04]  /*166e0*/  @!P1 IADD3 R8, P6, R2, UR45, RZ ;  /* 0x0000002d02089c10 */ /* 0x000fc8000ffde0ff */
[----:B0-----:R-:W-:Y:S01]  /*166f0*/  @!P1 IADD3.X R9, R3, UR44, RZ, P6, !PT ;  /* 0x0000002c03099c10 */ /* 0x001fe2000b7fe4ff */
[-C--:B----4-:R-:W-:Y:S02]  /*16700*/  @!P0 IMAD R6, R6, R17.reuse, RZ ;  /* 0x0000001106068224 */ /* 0x090fe400078e02ff */
[----:B-----5:R-:W-:-:S03]  /*16710*/  @!P1 IMAD R7, R7, R17, RZ ;  /* 0x0000001107079224 */ /* 0x020fc600078e02ff */
[----:B------:R-:W-:Y:S04]  /*16720*/  @!P0 STG.E.U8 desc[UR36][R2.64+0x9], R6 ;  /* 0x0000090602008986 */ /* 0x000fe8000c101124 */
[----:B------:R0:W-:Y:S04]  /*16730*/  @!P1 STG.E.U8 desc[UR36][R8.64+0x8], R7 ;  /* 0x0000080708009986 */ /* 0x0001e8000c101124 */
[----:B0-----:R-:W2:Y:S01]  /*16740*/  LDL.LU R8, [R1+0x1c] ;  /* 0x00001c0001087983 */ /* 0x001ea20000300800 */
[----:B------:R-:W-:-:S03]  /*16750*/  ISETP.LT.OR P5, PT, R0, 0xa, !P2 ;  /* 0x0000000a0000780c */ /* 0x000fc600057a1670 */
[----:B------:R-:W4:Y:S10]  /*16760*/  LDL.LU R9, [R1+0x20] ;  /* 0x0000200001097983 */ /* 0x000f340000300800 */
[----:B------:R-:W-:-:S04]  /*16770*/  @!P5 IADD3 R6, P6, R2, UR45, RZ ;  /* 0x0000002d0206dc10 */ /* 0x000fc8000ffde0ff */
[----:B------:R-:W-:Y:S01]  /*16780*/  @!P5 IADD3.X R7, R3, UR44, RZ, P6, !PT ;  /* 0x0000002c0307dc10 */ /* 0x000fe2000b7fe4ff */
[----:B--2---:R-:W-:-:S05]  /*16790*/  @!P5 IMAD R8, R8, R17, RZ ;  /* 0x000000110808d224 */ /* 0x004fca00078e02ff */
[----:B------:R0:W-:Y:S04]  /*167a0*/  @!P5 STG.E.U8 desc[UR36][R6.64+0x9], R8 ;  /* 0x000009080600d986 */ /* 0x0001e8000c101124 */
[----:B0-----:R-:W2:Y:S04]  /*167b0*/  LDL.LU R8, [R1+0x28] ;  /* 0x0000280001087983 */ /* 0x001ea80000300800 */
[----:B------:R-:W5:Y:S01]  /*167c0*/  LDL.LU R7, [R1+0x24] ;  /* 0x0000240001077983 */ /* 0x000f620000300800 */
[C---:B------:R-:W-:Y:S02]  /*167d0*/  ISETP.LT.OR P4, PT, R0.reuse, 0x11, !P3 ;  /* 0x000000110000780c */ /* 0x040fe40005f81670 */
[----:B------:R-:W-:-:S02]  /*167e0*/  ISETP.LT.OR P0, PT, R0, 0x11, !P2 ;  /* 0x000000110000780c */ /* 0x000fc40005701670 */
[----:B------:R-:W-:-:S09]  /*167f0*/  ISETP.LT.OR P1, PT, R0, 0x12, !P3 ;  /* 0x000000120000780c */ /* 0x000fd20005f21670 */
[----:B----4-:R-:W-:Y:S02]  /*16800*/  @!P4 IMAD R9, R9, R17, RZ ;  /* 0x000000110909c224 */ /* 0x010fe400078e02ff */
[----:B------:R-:W-:-:S03]  /*16810*/  @!P0 IADD3 R6, P6, R2, UR45, RZ ;  /* 0x0000002d02068c10 */ /* 0x000fc6000ffde0ff */
[----:B------:R5:W-:Y:S01]  /*16820*/  @!P4 STG.E.U8 desc[UR36][R2.64+0x10], R9 ;  /* 0x000010090200c986 */ /* 0x000be2000c101124 */
[-C--:B--2---:R-:W-:Y:S02]  /*16830*/  @!P0 IMAD R8, R8, R17.reuse, RZ ;  /* 0x0000001108088224 */ /* 0x084fe400078e02ff */
        /* <DEDUP_REMOVED lines=271> */
[----:B0-----:R-:W2:Y:S01]  /*17930*/  LDL.LU R8, [R1+0x104] ;  /* 0x0001040001087983 */ /* 0x001ea20000300800 */
[C---:B------:R-:W-:Y:S02]  /*17940*/  ISETP.LT.OR P5, PT, R0.reuse, 0x81, !P3 ;  /* 0x000000810000780c */ /* 0x040fe40005fa1670 */
[C---:B------:R-:W-:Y:S02]  /*17950*/  ISETP.LT.OR P0, PT, R0.reuse, 0x81, !P2 ;  /* 0x000000810000780c */ /* 0x040fe40005701670 */
[C---:B------:R-:W-:Y:S02]  /*17960*/  ISETP.LT.OR P1, PT, R0.reuse, 0x82, !P3 ;  /* 0x000000820000780c */ /* 0x040fe40005f21670 */
[----:B------:R-:W-:-:S07]  /*17970*/  ISETP.LT.OR P4, PT, R0, 0x82, !P2 ;  /* 0x000000820000780c */ /* 0x000fce0005781670 */
[----:B----4-:R-:W-:Y:S02]  /*17980*/  @!P5 IMAD R9, R9, R17, RZ ;  /* 0x000000110909d224 */ /* 0x010fe400078e02ff */
[----:B------:R-:W-:-:S03]  /*17990*/  @!P0 IADD3 R6, P6, R2, UR45, RZ ;  /* 0x0000002d02068c10 */ /* 0x000fc6000ffde0ff */
[----:B------:R2:W-:Y:S01]  /*179a0*/  @!P5 STG.E.U8 desc[UR36][R2.64+0x80], R9 ;  /* 0x000080090200d986 */ /* 0x0005e2000c101124 */
[----:B------:R-:W-:Y:S02]  /*179b0*/  @!P0 IADD3.X R7, R3, UR44, RZ, P6, !PT ;  /* 0x0000002c03078c10 */ /* 0x000fe4000b7fe4ff */
[----:B------:R-:W-:Y:S01]  /*179c0*/  ISETP.LT.OR P6, PT, R0, 0x89, !P3 ;  /* 0x000000890000780c */ /* 0x000fe20005fc1670 */
[----:B------:R-:W-:-:S12]  /*179d0*/  @!P4 IMAD R11, R11, R17, RZ ;  /* 0x000000110b0bc224 */ /* 0x000fd800078e02ff */
[-C--:B------:R-:W-:Y:S01]  /*179e0*/  @!P6 IMAD R13, R13, R17.reuse, RZ ;  /* 0x000000110d0de224 */ /* 0x080fe200078e02ff */
[----:B------:R-:W-:Y:S01]  /*179f0*/  USHF.L.U64.HI UR4, UR12, 0x8, UR13 ;  /* 0x000000080c047899 */ /* 0x000fe2000801020d */
[-C--:B--2---:R-:W-:Y:S02]  /*17a00*/  @!P1 IMAD R9, R8, R17.reuse, RZ ;  /* 0x0000001108099224 */ /* 0x084fe400078e02ff */
[----:B---3--:R-:W-:-:S03]  /*17a10*/  @!P0 IMAD R8, R235, R17, RZ ;  /* 0x00000011eb088224 */ /* 0x008fc600078e02ff */
[----:B------:R-:W-:Y:S01]  /*17a20*/  @!P1 STG.E.U8 desc[UR36][R2.64+0x81], R9 ;  /* 0x0000810902009986 */ /* 0x000fe2000c101124 */
[----:B------:R-:W-:-:S03]  /*17a30*/  ISETP.LT.OR P1, PT, R0, 0x89, !P2 ;  /* 0x000000890000780c */ /* 0x000fc60005721670 */
[----:B------:R0:W-:Y:S01]  /*17a40*/  @!P0 STG.E.U8 desc[UR36][R6.64+0x80], R8 ;  /* 0x0000800806008986 */ /* 0x0001e2000c101124 */
[----:B------:R-:W-:Y:S02]  /*17a50*/  ISETP.LT.OR P0, PT, R0, 0x8a, !P3 ;  /* 0x0000008a0000780c */ /* 0x000fe40005f01670 */
[----:B0-----:R-:W-:-:S04]  /*17a60*/  @!P4 IADD3 R6, P5, R2, UR45, RZ ;  /* 0x0000002d0206cc10 */ /* 0x001fc8000ffbe0ff */
[----:B------:R-:W-:Y:S02]  /*17a70*/  @!P4 IADD3.X R7, R3, UR44, RZ, P5, !PT ;  /* 0x0000002c0307cc10 */ /* 0x000fe4000affe4ff */
[----:B------:R-:W-:-:S05]  /*17a80*/  ISETP.LT.OR P5, PT, R0, 0x8a, !P2 ;  /* 0x0000008a0000780c */ /* 0x000fca00057a1670 */
[-C--:B------:R-:W-:Y:S01]  /*17a90*/  @!P0 IMAD R15, R15, R17.reuse, RZ ;  /* 0x000000110f0f8224 */ /* 0x080fe200078e02ff */
[----:B------:R0:W-:Y:S04]  /*17aa0*/  @!P4 STG.E.U8 desc[UR36][R6.64+0x81], R11 ;  /* 0x0000810b0600c986 */ /* 0x0001e8000c101124 */
[----:B------:R-:W-:Y:S01]  /*17ab0*/  @!P6 STG.E.U8 desc[UR36][R2.64+0x88], R13 ;  /* 0x0000880d0200e986 */ /* 0x000fe2000c101124 */
[----:B------:R-:W-:Y:S01]  /*17ac0*/  @!P1 IMAD R21, R21, R17, RZ ;  /* 0x0000001115159224 */ /* 0x000fe200078e02ff */
[----:B0-----:R-:W-:Y:S02]  /*17ad0*/  @!P1 IADD3 R6, P6, R2, UR45, RZ ;  /* 0x0000002d02069c10 */ /* 0x001fe4000ffde0ff */
[----:B------:R-:W-:Y:S01]  /*17ae0*/  @!P0 STG.E.U8 desc[UR36][R2.64+0x89], R15 ;  /* 0x0000890f02008986 */ /* 0x000fe2000c101124 */
[----:B------:R-:W-:-:S02]  /*17af0*/  ISETP.LT.OR P0, PT, R0, 0x91, !P2 ;  /* 0x000000910000780c */ /* 0x000fc40005701670 */
[C---:B------:R-:W-:Y:S02]  /*17b00*/  @!P1 IADD3.X R7, R3.reuse, UR44, RZ, P6, !PT ;  /* 0x0000002c03079c10 */ /* 0x040fe4000b7fe4ff */
[----:B------:R-:W-:Y:S02]  /*17b10*/  ISETP.LT.OR P4, PT, R0, 0x91, !P3 ;  /* 0x000000910000780c */ /* 0x000fe40005f81670 */
[----:B------:R-:W-:Y:S01]  /*17b20*/  @!P5 IADD3 R8, P6, R2, UR45, RZ ;  /* 0x0000002d0208dc10 */ /* 0x000fe2000ffde0ff */
[----:B------:R0:W-:Y:S01]  /*17b30*/  @!P1 STG.E.U8 desc[UR36][R6.64+0x88], R21 ;  /* 0x0000881506009986 */ /* 0x0001e2000c101124 */
[----:B------:R-:W-:Y:S01]  /*17b40*/  ISETP.LT.OR P1, PT, R0, 0x92, !P3 ;  /* 0x000000920000780c */ /* 0x000fe20005f21670 */
[----:B------:R-:W-:Y:S01]  /*17b50*/  @!P5 IMAD R11, R234, R17, RZ ;  /* 0x00000011ea0bd224 */ /* 0x000fe200078e02ff */
[----:B------:R-:W-:-:S05]  /*17b60*/  @!P5 IADD3.X R9, R3, UR44, RZ, P6, !PT ;  /* 0x0000002c0309dc10 */ /* 0x000fca000b7fe4ff */
[----:B------:R1:W-:Y:S01]  /*17b70*/  @!P5 STG.E.U8 desc[UR36][R8.64+0x89], R11 ;  /* 0x0000890b0800d986 */ /* 0x0003e2000c101124 */
[----:B------:R-:W-:Y:S02]  /*17b80*/  ISETP.LT.OR P5, PT, R0, 0x92, !P2 ;  /* 0x000000920000780c */ /* 0x000fe400057a1670 */
[----:B0-----:R-:W-:Y:S01]  /*17b90*/  @!P0 IADD3 R6, P6, R2, UR45, RZ ;  /* 0x0000002d02068c10 */ /* 0x001fe2000ffde0ff */
[-C--:B------:R-:W-:Y:S02]  /*17ba0*/  @!P4 IMAD R13, R233, R17.reuse, RZ ;  /* 0x00000011e90dc224 */ /* 0x080fe400078e02ff */
[-C--:B------:R-:W-:Y:S01]  /*17bb0*/  @!P1 IMAD R15, R232, R17.reuse, RZ ;  /* 0x00000011e80f9224 */ /* 0x080fe200078e02ff */
[----:B------:R-:W-:Y:S01]  /*17bc0*/  @!P0 IADD3.X R7, R3, UR44, RZ, P6, !PT ;  /* 0x0000002c03078c10 */ /* 0x000fe2000b7fe4ff */
[----:B------:R-:W-:Y:S01]  /*17bd0*/  @!P0 IMAD R21, R231, R17, RZ ;  /* 0x00000011e7158224 */ /* 0x000fe200078e02ff */
[C---:B------:R-:W-:Y:S01]  /*17be0*/  ISETP.LT.OR P6, PT, R0.reuse, 0x99, !P3 ;  /* 0x000000990000780c */ /* 0x040fe20005fc1670 */
[----:B------:R0:W-:Y:S04]  /*17bf0*/  @!P4 STG.E.U8 desc[UR36][R2.64+0x90], R13 ;  /* 0x0000900d0200c986 */ /* 0x0001e8000c101124 */
[----:B------:R2:W-:Y:S01]  /*17c00*/  @!P1 STG.E.U8 desc[UR36][R2.64+0x91], R15 ;  /* 0x0000910f02009986 */ /* 0x0005e2000c101124 */
[----:B------:R-:W-:-:S03]  /*17c10*/  ISETP.LT.OR P1, PT, R0, 0x99, !P2 ;  /* 0x000000990000780c */ /* 0x000fc60005721670 */
[----:B------:R3:W-:Y:S01]  /*17c20*/  @!P0 STG.E.U8 desc[UR36][R6.64+0x90], R21 ;  /* 0x0000901506008986 */ /* 0x0007e2000c101124 */
[----:B------:R-:W-:Y:S02]  /*17c30*/  ISETP.LT.OR P0, PT, R0, 0x9a, !P3 ;  /* 0x0000009a0000780c */ /* 0x000fe40005f01670 */
[----:B-1----:R-:W-:Y:S01]  /*17c40*/  @!P5 IADD3 R8, P4, R2, UR45, RZ ;  /* 0x0000002d0208dc10 */ /* 0x002fe2000ff9e0ff */
[-C--:B------:R-:W-:Y:S02]  /*17c50*/  @!P5 IMAD R11, R230, R17.reuse, RZ ;  /* 0x00000011e60bd224 */ /* 0x080fe400078e02ff */
[----:B0-----:R-:W-:Y:S01]  /*17c60*/  @!P6 IMAD R13, R229, R17, RZ ;  /* 0x00000011e50de224 */ /* 0x001fe200078e02ff */
[----:B------:R-:W-:Y:S02]  /*17c70*/  @!P5 IADD3.X R9, R3, UR44, RZ, P4, !PT ;  /* 0x0000002c0309dc10 */ /* 0x000fe4000a7fe4ff */
[----:B------:R-:W-:-:S03]  /*17c80*/  ISETP.LT.OR P4, PT, R0, 0x9a, !P2 ;  /* 0x0000009a0000780c */ /* 0x000fc60005781670 */
[----:B------:R0:W-:Y:S02]  /*17c90*/  @!P5 STG.E.U8 desc[UR36][R8.64+0x91], R11 ;  /* 0x0000910b0800d986 */ /* 0x0001e4000c101124 */
[-C--:B--2---:R-:W-:Y:S02]  /*17ca0*/  @!P0 IMAD R15, R228, R17.reuse, RZ ;  /* 0x00000011e40f8224 */ /* 0x084fe400078e02ff */
[----:B------:R1:W-:Y:S01]  /*17cb0*/  @!P6 STG.E.U8 desc[UR36][R2.64+0x98], R13 ;  /* 0x0000980d0200e986 */ /* 0x0003e2000c101124 */
[----:B---3--:R-:W-:Y:S01]  /*17cc0*/  @!P1 IADD3 R6, P6, R2, UR45, RZ ;  /* 0x0000002d02069c10 */ /* 0x008fe2000ffde0ff */
[----:B------:R-:W-:Y:S01]  /*17cd0*/  @!P1 IMAD R21, R227, R17, RZ ;  /* 0x00000011e3159224 */ /* 0x000fe200078e02ff */
[C---:B------:R-:W-:Y:S01]  /*17ce0*/  ISETP.LT.OR P5, PT, R0.reuse, 0xa1, !P3 ;  /* 0x000000a10000780c */ /* 0x040fe20005fa1670 */
[----:B------:R-:W-:Y:S01]  /*17cf0*/  @!P0 STG.E.U8 desc[UR36][R2.64+0x99], R15 ;  /* 0x0000990f02008986 */ /* 0x000fe2000c101124 */
[----:B------:R-:W-:Y:S02]  /*17d00*/  @!P1 IADD3.X R7, R3, UR44, RZ, P6, !PT ;  /* 0x0000002c03079c10 */ /* 0x000fe4000b7fe4ff */
[----:B------:R-:W-:-:S02]  /*17d10*/  ISETP.LT.OR P0, PT, R0, 0xa1, !P2 ;  /* 0x000000a10000780c */ /* 0x000fc40005701670 */
[----:B0-----:R-:W-:Y:S01]  /*17d20*/  @!P4 IADD3 R8, P6, R2, UR45, RZ ;  /* 0x0000002d0208cc10 */ /* 0x001fe2000ffde0ff */
[----:B------:R0:W-:Y:S01]  /*17d30*/  @!P1 STG.E.U8 desc[UR36][R6.64+0x98], R21 ;  /* 0x0000981506009986 */ /* 0x0001e2000c101124 */
[----:B------:R-:W-:Y:S01]  /*17d40*/  ISETP.LT.OR P1, PT, R0, 0xa2, !P3 ;  /* 0x000000a20000780c */ /* 0x000fe20005f21670 */
[----:B-1----:R-:W-:Y:S01]  /*17d50*/  @!P4 IMAD R13, R23, R17, RZ ;  /* 0x00000011170dc224 */ /* 0x002fe200078e02ff */
[----:B------:R-:W-:-:S03]  /*17d60*/  @!P4 IADD3.X R9, R3, UR44, RZ, P6, !PT ;  /* 0x0000002c0309cc10 */ /* 0x000fc6000b7fe4ff */
[-C--:B------:R-:W-:Y:S02]  /*17d70*/  @!P5 IMAD R23, R10, R17.reuse, RZ ;  /* 0x000000110a17d224 */ /* 0x080fe400078e02ff */
[----:B------:R1:W-:Y:S01]  /*17d80*/  @!P4 STG.E.U8 desc[UR36][R8.64+0x99], R13 ;  /* 0x0000990d0800c986 */ /* 0x0003e2000c101124 */
[----:B------:R-:W-:Y:S02]  /*17d90*/  ISETP.LT.OR P4, PT, R0, 0xa2, !P2 ;  /* 0x000000a20000780c */ /* 0x000fe40005781670 */
[----:B------:R-:W-:Y:S01]  /*17da0*/  @!P0 IADD3 R10, P6, R2, UR45, RZ ;  /* 0x0000002d020a8c10 */ /* 0x000fe2000ffde0ff */
[-C--:B0-----:R-:W-:Y:S02]  /*17db0*/  @!P0 IMAD R21, R225, R17.reuse, RZ ;  /* 0x00000011e1158224 */ /* 0x081fe400078e02ff */
[----:B------:R-:W-:Y:S01]  /*17dc0*/  @!P1 IMAD R15, R226, R17, RZ ;  /* 0x00000011e20f9224 */ /* 0x000fe200078e02ff */
[----:B------:R-:W-:Y:S02]  /*17dd0*/  @!P0 IADD3.X R11, R3, UR44, RZ, P6, !PT ;  /* 0x0000002c030b8c10 */ /* 0x000fe4000b7fe4ff */
[----:B------:R-:W-:Y:S01]  /*17de0*/  ISETP.LT.OR P6, PT, R0, 0xa9, !P3 ;  /* 0x000000a90000780c */ /* 0x000fe20005fc1670 */
[----:B------:R0:W-:Y:S04]  /*17df0*/  @!P5 STG.E.U8 desc[UR36][R2.64+0xa0], R23 ;  /* 0x0000a0170200d986 */ /* 0x0001e8000c101124 */
[----:B------:R-:W-:Y:S01]  /*17e00*/  @!P1 STG.E.U8 desc[UR36][R2.64+0xa1], R15 ;  /* 0x0000a10f02009986 */ /* 0x000fe2000c101124 */
[----:B------:R-:W-:-:S03]  /*17e10*/  @!P4 IADD3 R6, P5, R2, UR45, RZ ;  /* 0x0000002d0206cc10 */ /* 0x000fc6000ffbe0ff */
[----:B------:R2:W-:Y:S01]  /*17e20*/  @!P0 STG.E.U8 desc[UR36][R10.64+0xa0], R21 ;  /* 0x0000a0150a008986 */ /* 0x0005e2000c101124 */
[C---:B------:R-:W-:Y:S02]  /*17e30*/  ISETP.LT.OR P0, PT, R0.reuse, 0xa9, !P2 ;  /* 0x000000a90000780c */ /* 0x040fe40005701670 */
[----:B------:R-:W-:Y:S01]  /*17e40*/  ISETP.LT.OR P1, PT, R0, 0xaa, !P3 ;  /* 0x000000aa0000780c */ /* 0x000fe20005f21670 */
[-C--:B-1----:R-:W-:Y:S01]  /*17e50*/  @!P4 IMAD R13, R224, R17.reuse, RZ ;  /* 0x00000011e00dc224 */ /* 0x082fe200078e02ff */
[----:B------:R-:W-:Y:S01]  /*17e60*/  @!P4 IADD3.X R7, R3, UR44, RZ, P5, !PT ;  /* 0x0000002c0307cc10 */ /* 0x000fe2000affe4ff */
[----:B0-----:R-:W-:Y:S01]  /*17e70*/  @!P6 IMAD R23, R223, R17, RZ ;  /* 0x00000011df17e224 */ /* 0x001fe200078e02ff */
[----:B------:R-:W-:-:S03]  /*17e80*/  ISETP.LT.OR P5, PT, R0, 0xaa, !P2 ;  /* 0x000000aa0000780c */ /* 0x000fc600057a1670 */
[----:B------:R0:W-:Y:S04]  /*17e90*/  @!P4 STG.E.U8 desc[UR36][R6.64+0xa1], R13 ;  /* 0x0000a10d0600c986 */ /* 0x0001e8000c101124 */
[----:B------:R1:W-:Y:S01]  /*17ea0*/  @!P6 STG.E.U8 desc[UR36][R2.64+0xa8], R23 ;  /* 0x0000a8170200e986 */ /* 0x0003e2000c101124 */
[----:B------:R-:W-:Y:S01]  /*17eb0*/  @!P0 IADD3 R8, P6, R2, UR45, RZ ;  /* 0x0000002d02088c10 */ /* 0x000fe2000ffde0ff */
[-C--:B--2---:R-:W-:Y:S01]  /*17ec0*/  @!P1 IMAD R11, R222, R17.reuse, RZ ;  /* 0x00000011de0b9224 */ /* 0x084fe200078e02ff */
[C---:B------:R-:W-:Y:S01]  /*17ed0*/  ISETP.LT.OR P4, PT, R0.reuse, 0xb1, !P3 ;  /* 0x000000b10000780c */ /* 0x040fe20005f81670 */
[----:B------:R-:W-:Y:S01]  /*17ee0*/  @!P0 IMAD R15, R221, R17, RZ ;  /* 0x00000011dd0f8224 */ /* 0x000fe200078e02ff */
[----:B------:R-:W-:Y:S02]  /*17ef0*/  @!P0 IADD3.X R9, R3, UR44, RZ, P6, !PT ;  /* 0x0000002c03098c10 */ /* 0x000fe4000b7fe4ff */
[----:B------:R-:W-:Y:S01]  /*17f00*/  @!P1 STG.E.U8 desc[UR36][R2.64+0xa9], R11 ;  /* 0x0000a90b02009986 */ /* 0x000fe2000c101124 */
[----:B------:R-:W-:-:S03]  /*17f10*/  ISETP.LT.OR P6, PT, R0, 0xb2, !P3 ;  /* 0x000000b20000780c */ /* 0x000fc60005fc1670 */
[----:B------:R2:W-:Y:S01]  /*17f20*/  @!P0 STG.E.U8 desc[UR36][R8.64+0xa8], R15 ;  /* 0x0000a80f08008986 */ /* 0x0005e2000c101124 */
[----:B------:R-:W-:Y:S02]  /*17f30*/  ISETP.LT.OR P0, PT, R0, 0xb1, !P2 ;  /* 0x000000b10000780c */ /* 0x000fe40005701670 */
[----:B0-----:R-:W-:Y:S01]  /*17f40*/  @!P5 IADD3 R6, P1, R2, UR45, RZ ;  /* 0x0000002d0206dc10 */ /* 0x001fe2000ff3e0ff */
[-C--:B------:R-:W-:Y:S02]  /*17f50*/  @!P5 IMAD R13, R220, R17.reuse, RZ ;  /* 0x00000011dc0dd224 */ /* 0x080fe400078e02ff */
[----:B------:R-:W-:Y:S01]  /*17f60*/  @!P4 IMAD R21, R219, R17, RZ ;  /* 0x00000011db15c224 */ /* 0x000fe200078e02ff */
[----:B------:R-:W-:Y:S02]  /*17f70*/  @!P5 IADD3.X R7, R3, UR44, RZ, P1, !PT ;  /* 0x0000002c0307dc10 */ /* 0x000fe40008ffe4ff */
[----:B------:R-:W-:-:S03]  /*17f80*/  ISETP.LT.OR P1, PT, R0, 0xb2, !P2 ;  /* 0x000000b20000780c */ /* 0x000fc60005721670 */
[----:B------:R0:W-:Y:S01]  /*17f90*/  @!P5 STG.E.U8 desc[UR36][R6.64+0xa9], R13 ;  /* 0x0000a90d0600d986 */ /* 0x0001e2000c101124 */
[----:B------:R-:W-:Y:S01]  /*17fa0*/  ISETP.LT.OR P5, PT, R0, 0xb9, !P3 ;  /* 0x000000b90000780c */ /* 0x000fe20005fa1670 */
[----:B-1----:R-:W-:Y:S02]  /*17fb0*/  @!P6 IMAD R23, R218, R17, RZ ;  /* 0x00000011da17e224 */ /* 0x002fe400078e02ff */
[----:B------:R1:W-:Y:S01]  /*17fc0*/  @!P4 STG.E.U8 desc[UR36][R2.64+0xb0], R21 ;  /* 0x0000b0150200c986 */ /* 0x0003e2000c101124 */
[----:B--2---:R-:W-:-:S04]  /*17fd0*/  @!P0 IADD3 R8, P4, R2, UR45, RZ ;  /* 0x0000002d02088c10 */ /* 0x004fc8000ff9e0ff */
[----:B------:R-:W-:Y:S01]  /*17fe0*/  @!P0 IADD3.X R9, R3, UR44, RZ, P4, !PT ;  /* 0x0000002c03098c10 */ /* 0x000fe2000a7fe4ff */
[----:B------:R2:W-:Y:S01]  /*17ff0*/  @!P6 STG.E.U8 desc[UR36][R2.64+0xb1], R23 ;  /* 0x0000b1170200e986 */ /* 0x0005e2000c101124 */
[----:B------:R-:W-:Y:S02]  /*18000*/  ISETP.LT.OR P4, PT, R0, 0xb9, !P2 ;  /* 0x000000b90000780c */ /* 0x000fe40005781670 */
[----:B------:R-:W-:Y:S02]  /*18010*/  @!P1 IADD3 R10, P6, R2, UR45, RZ ;  /* 0x0000002d020a9c10 */ /* 0x000fe4000ffde0ff */
[----:B------:R-:W-:Y:S01]  /*18020*/  ISETP.LT.OR P3, PT, R0, 0xba, !P3 ;  /* 0x000000ba0000780c */ /* 0x000fe20005f61670 */
[-C--:B0-----:R-:W-:Y:S01]  /*18030*/  @!P0 IMAD R7, R217, R17.reuse, RZ ;  /* 0x00000011d9078224 */ /* 0x081fe200078e02ff */
[----:B------:R-:W-:Y:S01]  /*18040*/  @!P1 IADD3.X R11, R3, UR44, RZ, P6, !PT ;  /* 0x0000002c030b9c10 */ /* 0x000fe2000b7fe4ff */
[-C--:B------:R-:W-:Y:S02]  /*18050*/  @!P1 IMAD R15, R216, R17.reuse, RZ ;  /* 0x00000011d80f9224 */ /* 0x080fe400078e02ff */
[----:B-1----:R-:W-:Y:S01]  /*18060*/  @!P5 IMAD R21, R12, R17, RZ ;  /* 0x000000110c15d224 */ /* 0x002fe200078e02ff */
[----:B------:R0:W-:Y:S01]  /*18070*/  @!P0 STG.E.U8 desc[UR36][R8.64+0xb0], R7 ;  /* 0x0000b00708008986 */ /* 0x0001e2000c101124 */
[----:B------:R-:W-:-:S03]  /*18080*/  ISETP.LT.OR P2, PT, R0, 0xba, !P2 ;  /* 0x000000ba0000780c */ /* 0x000fc60005741670 */
[----:B------:R1:W-:Y:S04]  /*18090*/  @!P1 STG.E.U8 desc[UR36][R10.64+0xb1], R15 ;  /* 0x0000b10f0a009986 */ /* 0x0003e8000c101124 */
[----:B------:R3:W-:Y:S01]  /*180a0*/  @!P5 STG.E.U8 desc[UR36][R2.64+0xb8], R21 ;  /* 0x0000b8150200d986 */ /* 0x0007e2000c101124 */
[----:B------:R-:W-:Y:S01]  /*180b0*/  @!P4 IADD3 R12, P5, R2, UR45, RZ ;  /* 0x0000002d020ccc10 */ /* 0x000fe2000ffbe0ff */
[-C--:B--2---:R-:W-:Y:S01]  /*180c0*/  @!P3 IMAD R23, R22, R17.reuse, RZ ;  /* 0x000000111617b224 */ /* 0x084fe200078e02ff */
[----:B------:R-:W-:Y:S01]  /*180d0*/  ISETP.GE.AND P1, PT, R19, 0x101, PT ;  /* 0x000001011300780c */ /* 0x000fe20003f26270 */
[----:B------:R-:W-:Y:S01]  /*180e0*/  @!P3 IMAD.MOV.U32 R6, RZ, RZ, R2 ;  /* 0x000000ffff06b224 */ /* 0x000fe200078e0002 */
[----:B------:R-:W-:Y:S01]  /*180f0*/  @!P4 IADD3.X R13, R3, UR44, RZ, P5, !PT ;  /* 0x0000002c030dcc10 */ /* 0x000fe2000affe4ff */
[----:B0-----:R-:W-:Y:S01]  /*18100*/  @!P3 IMAD.MOV.U32 R7, RZ, RZ, R3 ;  /* 0x000000ffff07b224 */ /* 0x001fe200078e0003 */
[----:B------:R-:W-:Y:S01]  /*18110*/  ISETP.GE.AND P0, PT, R19, 0x109, PT ;  /* 0x000001091300780c */ /* 0x000fe20003f06270 */
[----:B------:R-:W-:Y:S01]  /*18120*/  @!P4 IMAD R217, R20, R17, RZ ;  /* 0x0000001114d9c224 */ /* 0x000fe200078e02ff */
[----:B------:R-:W-:-:S02]  /*18130*/  ISETP.LT.OR P6, PT, R0, 0x1, !P1 ;  /* 0x000000010000780c */ /* 0x000fc40004fc1670 */
[----:B------:R0:W-:Y:S01]  /*18140*/  @!P3 STG.E.U8 desc[UR36][R6.64+0xb9], R23 ;  /* 0x0000b9170600b986 */ /* 0x0001e2000c101124 */
[----:B------:R-:W-:Y:S01]  /*18150*/  ISETP.LT.OR P3, PT, R0, 0x1, !P0 ;  /* 0x000000010000780c */ /* 0x000fe20004761670 */
[----:B-1----:R-:W-:Y:S02]  /*18160*/  IMAD.U32 R11, RZ, RZ, UR12 ;  /* 0x0000000cff0b7e24 */ /* 0x002fe4000f8e00ff */
[----:B------:R1:W-:Y:S01]  /*18170*/  @!P4 STG.E.U8 desc[UR36][R12.64+0xb8], R217 ;  /* 0x0000b8d90c00c986 */ /* 0x0003e2000c101124 */
[----:B------:R-:W-:Y:S02]  /*18180*/  @!P2 IADD3 R8, P4, R2, UR45, RZ ;  /* 0x0000002d0208ac10 */ /* 0x000fe4000ff9e0ff */
[----:B------:R-:W-:Y:S02]  /*18190*/  ISETP.LT.OR P5, PT, R0, 0x2, !P1 ;  /* 0x000000020000780c */ /* 0x000fe40004fa1670 */
[----:B------:R-:W-:Y:S02]  /*181a0*/  @!P2 IADD3.X R9, R3, UR44, RZ, P4, !PT ;  /* 0x0000002c0309ac10 */ /* 0x000fe4000a7fe4ff */
[----:B---3--:R-:W-:Y:S01]  /*181b0*/  LEA R2, P4, R11, R4, 0x8 ;  /* 0x000000040b027211 */ /* 0x008fe200078840ff */
[----:B------:R-:W-:-:S02]  /*181c0*/  @!P2 IMAD R11, R14, R17, RZ ;  /* 0x000000110e0ba224 */ /* 0x000fc400078e02ff */
[-C--:B------:R-:W-:Y:S01]  /*181d0*/  @!P6 IMAD R15, R120, R17.reuse, RZ ;  /* 0x00000011780fe224 */ /* 0x080fe200078e02ff */
[----:B------:R-:W-:Y:S02]  /*181e0*/  IADD3.X R3, R5, UR4, RZ, P4, !PT ;  /* 0x0000000405037c10 */ /* 0x000fe4000a7fe4ff */
[----:B------:R2:W-:Y:S01]  /*181f0*/  @!P2 STG.E.U8 desc[UR36][R8.64+0xb9], R11 ;  /* 0x0000b90b0800a986 */ /* 0x0005e2000c101124 */
[----:B------:R-:W-:Y:S02]  /*18200*/  ISETP.LT.OR P4, PT, R0, 0x2, !P0 ;  /* 0x000000020000780c */ /* 0x000fe40004781670 */
[----:B0-----:R-:W-:Y:S01]  /*18210*/  @!P3 IADD3 R6, P2, R2, UR45, RZ ;  /* 0x0000002d0206bc10 */ /* 0x001fe2000ff5e0ff */
[----:B------:R-:W-:Y:S01]  /*18220*/  @!P6 STG.E.U8 desc[UR36][R2.64], R15 ;  /* 0x0000000f0200e986 */ /* 0x000fe2000c101124 */
[-C--:B------:R-:W-:Y:S01]  /*18230*/  @!P5 IMAD R121, R121, R17.reuse, RZ ;  /* 0x000000117979d224 */ /* 0x080fe200078e02ff */
[----:B------:R-:W-:Y:S01]  /*18240*/  ISETP.LT.OR P6, PT, R0, 0x9, !P1 ;  /* 0x000000090000780c */ /* 0x000fe20004fc1670 */
[----:B-1----:R-:W-:Y:S01]  /*18250*/  @!P3 IMAD R13, R122, R17, RZ ;  /* 0x000000117a0db224 */ /* 0x002fe200078e02ff */
[----:B------:R-:W-:-:S02]  /*18260*/  @!P3 IADD3.X R7, R3, UR44, RZ, P2, !PT ;  /* 0x0000002c0307bc10 */ /* 0x000fc400097fe4ff */
[----:B------:R-:W-:Y:S01]  /*18270*/  @!P5 STG.E.U8 desc[UR36][R2.64+0x1], R121 ;  /* 0x000001790200d986 */ /* 0x000fe2000c101124 */
[----:B------:R-:W-:-:S03]  /*18280*/  ISETP.LT.OR P2, PT, R0, 0xa, !P1 ;  /* 0x0000000a0000780c */ /* 0x000fc60004f41670 */
[----:B------:R0:W-:Y:S01]  /*18290*/  @!P3 STG.E.U8 desc[UR36][R6.64], R13 ;  /* 0x0000000d0600b986 */ /* 0x0001e2000c101124 */
[----:B------:R-:W-:Y:S02]  /*182a0*/  ISETP.LT.OR P3, PT, R0, 0x9, !P0 ;  /* 0x000000090000780c */ /* 0x000fe40004761670 */
[----:B--2---:R-:W-:Y:S01]  /*182b0*/  @!P4 IADD3 R8, P5, R2, UR45, RZ ;  /* 0x0000002d0208cc10 */ /* 0x004fe2000ffbe0ff */
[-C--:B------:R-:W-:Y:S02]  /*182c0*/  @!P4 IMAD R123, R123, R17.reuse, RZ ;  /* 0x000000117b7bc224 */ /* 0x080fe400078e02ff */
[----:B------:R-:W-:Y:S01]  /*182d0*/  @!P6 IMAD R11, R124, R17, RZ ;  /* 0x000000117c0be224 */ /* 0x000fe200078e02ff */
[----:B------:R-:W-:Y:S02]  /*182e0*/  @!P4 IADD3.X R9, R3, UR44, RZ, P5, !PT ;  /* 0x0000002c0309cc10 */ /* 0x000fe4000affe4ff */
[----:B------:R-:W-:-:S03]  /*182f0*/  ISETP.LT.OR P5, PT, R0, 0xa, !P0 ;  /* 0x0000000a0000780c */ /* 0x000fc600047a1670 */
[----:B------:R1:W-:Y:S01]  /*18300*/  @!P4 STG.E.U8 desc[UR36][R8.64+0x1], R123 ;  /* 0x0000017b0800c986 */ /* 0x0003e2000c101124 */
[----:B------:R-:W-:-:S03]  /*18310*/  @!P2 IMAD R125, R125, R17, RZ ;  /* 0x000000117d7da224 */ /* 0x000fc600078e02ff */
[----:B------:R2:W-:Y:S01]  /*18320*/  @!P6 STG.E.U8 desc[UR36][R2.64+0x8], R11 ;  /* 0x0000080b0200e986 */ /* 0x0005e2000c101124 */
[----:B0-----:R-:W-:Y:S01]  /*18330*/  @!P3 IADD3 R6, P6, R2, UR45, RZ ;  /* 0x0000002d0206bc10 */ /* 0x001fe2000ffde0ff */
[----:B------:R-:W-:-:S03]  /*18340*/  @!P3 IMAD R13, R126, R17, RZ ;  /* 0x000000117e0db224 */ /* 0x000fc600078e02ff */
[----:B------:R-:W-:Y:S01]  /*18350*/  @!P3 IADD3.X R7, R3, UR44, RZ, P6, !PT ;  /* 0x0000002c0307bc10 */ /* 0x000fe2000b7fe4ff */
[----:B------:R-:W-:Y:S01]  /*18360*/  @!P2 STG.E.U8 desc[UR36][R2.64+0x9], R125 ;  /* 0x0000097d0200a986 */ /* 0x000fe2000c101124 */
[C---:B------:R-:W-:Y:S02]  /*18370*/  ISETP.LT.OR P2, PT, R0.reuse, 0x11, !P0 ;  /* 0x000000110000780c */ /* 0x040fe40004741670 */
[----:B------:R-:W-:Y:S01]  /*18380*/  ISETP.LT.OR P4, PT, R0, 0x11, !P1 ;  /* 0x000000110000780c */ /* 0x000fe20004f81670 */
[----:B------:R0:W-:Y:S01]  /*18390*/  @!P3 STG.E.U8 desc[UR36][R6.64+0x8], R13 ;  /* 0x0000080d0600b986 */ /* 0x0001e2000c101124 */
[----:B-1----:R-:W-:Y:S02]  /*183a0*/  @!P5 IADD3 R8, P6, R2, UR45, RZ ;  /* 0x0000002d0208dc10 */ /* 0x002fe4000ffde0ff */
[----:B------:R-:W-:Y:S01]  /*183b0*/  ISETP.LT.OR P3, PT, R0, 0x12, !P1 ;  /* 0x000000120000780c */ /* 0x000fe20004f61670 */
[----:B------:R-:W-:Y:S01]  /*183c0*/  @!P5 IMAD R127, R127, R17, RZ ;  /* 0x000000117f7fd224 */ /* 0x000fe200078e02ff */
[----:B------:R-:W-:-:S05]  /*183d0*/  @!P5 IADD3.X R9, R3, UR44, RZ, P6, !PT ;  /* 0x0000002c0309dc10 */ /* 0x000fca000b7fe4ff */
[----:B------:R-:W-:Y:S01]  /*183e0*/  @!P5 STG.E.U8 desc[UR36][R8.64+0x9], R127 ;  /* 0x0000097f0800d986 */ /* 0x000fe2000c101124 */
[----:B------:R-:W-:Y:S02]  /*183f0*/  ISETP.LT.OR P5, PT, R0, 0x12, !P0 ;  /* 0x000000120000780c */ /* 0x000fe400047a1670 */
[----:B------:R-:W-:Y:S01]  /*18400*/  @!P2 IADD3 R10, P6, R2, UR45, RZ ;  /* 0x0000002d020aac10 */ /* 0x000fe2000ffde0ff */
[-C--:B------:R-:W-:Y:S02]  /*18410*/  @!P4 IMAD R15, R128, R17.reuse, RZ ;  /* 0x00000011800fc224 */ /* 0x080fe400078e02ff */
[-C--:B------:R-:W-:Y:S01]  /*18420*/  @!P3 IMAD R129, R129, R17.reuse, RZ ;  /* 0x000000118181b224 */ /* 0x080fe200078e02ff */
[----:B--2---:R-:W-:Y:S01]  /*18430*/  @!P2 IADD3.X R11, R3, UR44, RZ, P6, !PT ;  /* 0x0000002c030bac10 */ /* 0x004fe2000b7fe4ff */
[----:B0-----:R-:W-:Y:S01]  /*18440*/  @!P2 IMAD R13, R130, R17, RZ ;  /* 0x00000011820da224 */ /* 0x001fe200078e02ff */
[C---:B------:R-:W-:Y:S01]  /*18450*/  ISETP.LT.OR P6, PT, R0.reuse, 0x19, !P1 ;  /* 0x000000190000780c */ /* 0x040fe20004fc1670 */
[----:B------:R0:W-:Y:S04]  /*18460*/  @!P4 STG.E.U8 desc[UR36][R2.64+0x10], R15 ;  /* 0x0000100f0200c986 */ /* 0x0001e8000c101124 */
[----:B------:R-:W-:Y:S01]  /*18470*/  @!P3 STG.E.U8 desc[UR36][R2.64+0x11], R129 ;  /* 0x000011810200b986 */ /* 0x000fe2000c101124 */
[----:B------:R-:W-:-:S03]  /*18480*/  ISETP.LT.OR P3, PT, R0, 0x19, !P0 ;  /* 0x000000190000780c */ /* 0x000fc60004761670 */
[----:B------:R1:W-:Y:S01]  /*18490*/  @!P2 STG.E.U8 desc[UR36][R10.64+0x10], R13 ;  /* 0x0000100d0a00a986 */ /* 0x0003e2000c101124 */
[----:B------:R-:W-:Y:S02]  /*184a0*/  ISETP.LT.OR P2, PT, R0, 0x1a, !P1 ;  /* 0x0000001a0000780c */ /* 0x000fe40004f41670 */
[----:B------:R-:W-:Y:S01]  /*184b0*/  @!P5 IADD3 R6, P4, R2, UR45, RZ ;  /* 0x0000002d0206dc10 */ /* 0x000fe2000ff9e0ff */
[-C--:B------:R-:W-:Y:S02]  /*184c0*/  @!P5 IMAD R131, R131, R17.reuse, RZ ;  /* 0x000000118383d224 */ /* 0x080fe400078e02ff */
[----:B0-----:R-:W-:Y:S01]  /*184d0*/  @!P6 IMAD R15, R132, R17, RZ ;  /* 0x00000011840fe224 */ /* 0x001fe200078e02ff */
[----:B------:R-:W-:Y:S02]  /*184e0*/  @!P5 IADD3.X R7, R3, UR44, RZ, P4, !PT ;  /* 0x0000002c0307dc10 */ /* 0x000fe4000a7fe4ff */
[----:B------:R-:W-:-:S03]  /*184f0*/  ISETP.LT.OR P4, PT, R0, 0x1a, !P0 ;  /* 0x0000001a0000780c */ /* 0x000fc60004781670 */
[----:B------:R0:W-:Y:S02]  /*18500*/  @!P5 STG.E.U8 desc[UR36][R6.64+0x11], R131 ;  /* 0x000011830600d986 */ /* 0x0001e4000c101124 */
[-C--:B------:R-:W-:Y:S02]  /*18510*/  @!P2 IMAD R133, R133, R17.reuse, RZ ;  /* 0x000000118585a224 */ /* 0x080fe400078e02ff */
[----:B------:R2:W-:Y:S01]  /*18520*/  @!P6 STG.E.U8 desc[UR36][R2.64+0x18], R15 ;  /* 0x0000180f0200e986 */ /* 0x0005e2000c101124 */
[----:B------:R-:W-:Y:S01]  /*18530*/  @!P3 IADD3 R8, P6, R2, UR45, RZ ;  /* 0x0000002d0208bc10 */ /* 0x000fe2000ffde0ff */
[----:B-1----:R-:W-:Y:S02]  /*18540*/  @!P3 IMAD R13, R134, R17, RZ ;  /* 0x00000011860db224 */ /* 0x002fe400078e02ff */
[----:B------:R-:W-:Y:S01]  /*18550*/  @!P2 STG.E.U8 desc[UR36][R2.64+0x19], R133 ;  /* 0x000019850200a986 */ /* 0x000fe2000c101124 */
[----:B------:R-:W-:Y:S02]  /*18560*/  @!P3 IADD3.X R9, R3, UR44, RZ, P6, !PT ;  /* 0x0000002c0309bc10 */ /* 0x000fe4000b7fe4ff */
[----:B------:R-:W-:-:S02]  /*18570*/  ISETP.LT.OR P2, PT, R0, 0x21, !P0 ;  /* 0x000000210000780c */ /* 0x000fc40004741670 */
[----:B0-----:R-:W-:Y:S01]  /*18580*/  @!P4 IADD3 R6, P6, R2, UR45, RZ ;  /* 0x0000002d0206cc10 */ /* 0x001fe2000ffde0ff */
[----:B------:R0:W-:Y:S01]  /*18590*/  @!P3 STG.E.U8 desc[UR36][R8.64+0x18], R13 ;  /* 0x0000180d0800b986 */ /* 0x0001e2000c101124 */
[C---:B------:R-:W-:Y:S02]  /*185a0*/  ISETP.LT.OR P5, PT, R0.reuse, 0x21, !P1 ;  /* 0x000000210000780c */ /* 0x040fe40004fa1670 */
[----:B------:R-:W-:Y:S01]  /*185b0*/  ISETP.LT.OR P3, PT, R0, 0x22, !P1 ;  /* 0x000000220000780c */ /* 0x000fe20004f61670 */
[----:B------:R-:W-:Y:S01]  /*185c0*/  @!P4 IMAD R135, R135, R17, RZ ;  /* 0x000000118787c224 */ /* 0x000fe200078e02ff */
[----:B------:R-:W-:-:S05]  /*185d0*/  @!P4 IADD3.X R7, R3, UR44, RZ, P6, !PT ;  /* 0x0000002c0307cc10 */ /* 0x000fca000b7fe4ff */
[----:B------:R1:W-:Y:S01]  /*185e0*/  @!P4 STG.E.U8 desc[UR36][R6.64+0x19], R135 ;  /* 0x000019870600c986 */ /* 0x0003e2000c101124 */
[----:B------:R-:W-:Y:S02]  /*185f0*/  ISETP.LT.OR P4, PT, R0, 0x22, !P0 ;  /* 0x000000220000780c */ /* 0x000fe40004781670 */
[----:B------:R-:W-:Y:S01]  /*18600*/  @!P2 IADD3 R10, P6, R2, UR45, RZ ;  /* 0x0000002d020aac10 */ /* 0x000fe2000ffde0ff */
[-C--:B--2---:R-:W-:Y:S02]  /*18610*/  @!P5 IMAD R15, R136, R17.reuse, RZ ;  /* 0x00000011880fd224 */ /* 0x084fe400078e02ff */
[-C--:B------:R-:W-:Y:S01]  /*18620*/  @!P3 IMAD R137, R137, R17.reuse, RZ ;  /* 0x000000118989b224 */ /* 0x080fe200078e02ff */
[----:B------:R-:W-:Y:S01]  /*18630*/  @!P2 IADD3.X R11, R3, UR44, RZ, P6, !PT ;  /* 0x0000002c030bac10 */ /* 0x000fe2000b7fe4ff */
[----:B0-----:R-:W-:Y:S01]  /*18640*/  @!P2 IMAD R9, R138, R17, RZ ;  /* 0x000000118a09a224 */ /* 0x001fe200078e02ff */
[C---:B------:R-:W-:Y:S01]  /*18650*/  ISETP.LT.OR P6, PT, R0.reuse, 0x29, !P1 ;  /* 0x000000290000780c */ /* 0x040fe20004fc1670 */
[----:B------:R0:W-:Y:S04]  /*18660*/  @!P5 STG.E.U8 desc[UR36][R2.64+0x20], R15 ;  /* 0x0000200f0200d986 */ /* 0x0001e8000c101124 */
[----:B------:R-:W-:Y:S01]  /*18670*/  @!P3 STG.E.U8 desc[UR36][R2.64+0x21], R137 ;  /* 0x000021890200b986 */ /* 0x000fe2000c101124 */
[----:B------:R-:W-:-:S03]  /*18680*/  ISETP.LT.OR P3, PT, R0, 0x29, !P0 ;  /* 0x000000290000780c */ /* 0x000fc60004761670 */
[----:B------:R2:W-:Y:S01]  /*18690*/  @!P2 STG.E.U8 desc[UR36][R10.64+0x20], R9 ;  /* 0x000020090a00a986 */ /* 0x0005e2000c101124 */
[----:B------:R-:W-:Y:S02]  /*186a0*/  ISETP.LT.OR P2, PT, R0, 0x2a, !P1 ;  /* 0x0000002a0000780c */ /* 0x000fe40004f41670 */
[----:B-1----:R-:W-:Y:S01]  /*186b0*/  @!P4 IADD3 R6, P5, R2, UR45, RZ ;  /* 0x0000002d0206cc10 */ /* 0x002fe2000ffbe0ff */
[-C--:B------:R-:W-:Y:S02]  /*186c0*/  @!P4 IMAD R139, R139, R17.reuse, RZ ;  /* 0x000000118b8bc224 */ /* 0x080fe400078e02ff */
[----:B------:R-:W-:Y:S01]  /*186d0*/  @!P6 IMAD R13, R140, R17, RZ ;  /* 0x000000118c0de224 */ /* 0x000fe200078e02ff */
[----:B------:R-:W-:Y:S02]  /*186e0*/  @!P4 IADD3.X R7, R3, UR44, RZ, P5, !PT ;  /* 0x0000002c0307cc10 */ /* 0x000fe4000affe4ff */
[----:B------:R-:W-:-:S03]  /*186f0*/  ISETP.LT.OR P5, PT, R0, 0x2a, !P0 ;  /* 0x0000002a0000780c */ /* 0x000fc600047a1670 */
[----:B------:R1:W-:Y:S02]  /*18700*/  @!P4 STG.E.U8 desc[UR36][R6.64+0x21], R139 ;  /* 0x0000218b0600c986 */ /* 0x0003e4000c101124 */
[-C--:B------:R-:W-:Y:S02]  /*18710*/  @!P2 IMAD R141, R141, R17.reuse, RZ ;  /* 0x000000118d8da224 */ /* 0x080fe400078e02ff */
[----:B------:R3:W-:Y:S01]  /*18720*/  @!P6 STG.E.U8 desc[UR36][R2.64+0x28], R13 ;  /* 0x0000280d0200e986 */ /* 0x0007e2000c101124 */
[----:B------:R-:W-:Y:S01]  /*18730*/  @!P3 IADD3 R8, P6, R2, UR45, RZ ;  /* 0x0000002d0208bc10 */ /* 0x000fe2000ffde0ff */
[----:B0-----:R-:W-:-:S03]  /*18740*/  @!P3 IMAD R15, R142, R17, RZ ;  /* 0x000000118e0fb224 */ /* 0x001fc600078e02ff */
[----:B--2---:R-:W-:Y:S01]  /*18750*/  @!P3 IADD3.X R9, R3, UR44, RZ, P6, !PT ;  /* 0x0000002c0309bc10 */ /* 0x004fe2000b7fe4ff */
        /* <DEDUP_REMOVED lines=8> */
[----:B------:R1:W-:Y:S01]  /*187e0*/  @!P5 STG.E.U8 desc[UR36][R6.64+0x29], R143 ;  /* 0x0000298f0600d986 */ /* 0x0003e2000c101124 */
[----:B------:R-:W-:Y:S02]  /*187f0*/  ISETP.LT.OR P5, PT, R0, 0x32, !P0 ;  /* 0x000000320000780c */ /* 0x000fe400047a1670 */
[----:B------:R-:W-:Y:S01]  /*18800*/  @!P2 IADD3 R10, P6, R2, UR45, RZ ;  /* 0x0000002d020aac10 */ /* 0x000fe2000ffde0ff */
[-C--:B---3--:R-:W-:Y:S02]  /*18810*/  @!P4 IMAD R13, R144, R17.reuse, RZ ;  /* 0x00000011900dc224 */ /* 0x088fe400078e02ff */
        /* <DEDUP_REMOVED lines=18> */
[----:B------:R-:W-:Y:S02]  /*18940*/  @!P3 IMAD R15, R150, R17, RZ ;  /* 0x00000011960fb224 */ /* 0x000fe400078e02ff */
[----:B------:R-:W-:Y:S01]  /*18950*/  @!P2 STG.E.U8 desc[UR36][R2.64+0x39], R149 ;  /* 0x000039950200a986 */ /* 0x000fe2000c101124 */
[----:B--2---:R-:W-:Y:S02]  /*18960*/  @!P3 IADD3.X R9, R3, UR44, RZ, P6, !PT ;  /* 0x0000002c0309bc10 */ /* 0x004fe4000b7fe4ff */
        /* <DEDUP_REMOVED lines=10> */
[-C--:B-1----:R-:W-:Y:S02]  /*18a10*/  @!P5 IMAD R13, R152, R17.reuse, RZ ;  /* 0x00000011980dd224 */ /* 0x082fe400078e02ff */
        /* <DEDUP_REMOVED lines=9> */
[----:B--2---:R-:W-:Y:S01]  /*18ab0*/  @!P4 IADD3 R6, P5, R2, UR45, RZ ;  /* 0x0000002d0206cc10 */ /* 0x004fe2000ffbe0ff */
        /* <DEDUP_REMOVED lines=8> */
[----:B------:R-:W-:-:S03]  /*18b40*/  @!P3 IMAD R15, R158, R17, RZ ;  /* 0x000000119e0fb224 */ /* 0x000fc600078e02ff */
[----:B-1----:R-:W-:Y:S01]  /*18b50*/  @!P3 IADD3.X R9, R3, UR44, RZ, P6, !PT ;  /* 0x0000002c0309bc10 */ /* 0x002fe2000b7fe4ff */
[----:B------:R-:W-:Y:S01]  /*18b60*/  @!P2 STG.E.U8 desc[UR36][R2.64+0x49], R157 ;  /* 0x0000499d0200a986 */ /* 0x000fe2000c101124 */
[C---:B------:R-:W-:Y:S02]  /*18b70*/  ISETP.LT.OR P2, PT, R0.reuse, 0x51, !P0 ;  /* 0x000000510000780c */ /* 0x040fe40004741670 */
[----:B------:R-:W-:Y:S01]  /*18b80*/  ISETP.LT.OR P4, PT, R0, 0x51, !P1 ;  /* 0x000000510000780c */ /* 0x000fe20004f81670 */
[----:B------:R1:W-:Y:S01]  /*18b90*/  @!P3 STG.E.U8 desc[UR36][R8.64+0x48], R15 ;  /* 0x0000480f0800b986 */ /* 0x0003e2000c101124 */
[----:B0-----:R-:W-:Y:S02]  /*18ba0*/  @!P5 IADD3 R6, P6, R2, UR45, RZ ;  /* 0x0000002d0206dc10 */ /* 0x001fe4000ffde0ff */
        /* <DEDUP_REMOVED lines=9> */
[----:B-1----:R-:W-:Y:S01]  /*18c40*/  @!P2 IMAD R9, R162, R17, RZ ;  /* 0x00000011a209a224 */ /* 0x002fe200078e02ff */
[C---:B------:R-:W-:Y:S01]  /*18c50*/  ISETP.LT.OR P6, PT, R0.reuse, 0x59, !P1 ;  /* 0x000000590000780c */ /* 0x040fe20004fc1670 */
[----:B------:R1:W-:Y:S04]  /*18c60*/  @!P4 STG.E.U8 desc[UR36][R2.64+0x50], R13 ;  /* 0x0000500d0200c986 */ /* 0x0003e8000c101124 */
[----:B------:R-:W-:Y:S01]  /*18c70*/  @!P3 STG.E.U8 desc[UR36][R2.64+0x51], R161 ;  /* 0x000051a10200b986 */ /* 0x000fe2000c101124 */
[----:B------:R-:W-:-:S03]  /*18c80*/  ISETP.LT.OR P3, PT, R0, 0x59, !P0 ;  /* 0x000000590000780c */ /* 0x000fc60004761670 */
[----:B------:R2:W-:Y:S01]  /*18c90*/  @!P2 STG.E.U8 desc[UR36][R10.64+0x50], R9 ;  /* 0x000050090a00a986 */ /* 0x0005e2000c101124 */
[----:B------:R-:W-:Y:S02]  /*18ca0*/  ISETP.LT.OR P2, PT, R0, 0x5a, !P1 ;  /* 0x0000005a0000780c */ /* 0x000fe40004f41670 */
[----:B0-----:R-:W-:Y:S01]  /*18cb0*/  @!P5 IADD3 R6, P4, R2, UR45, RZ ;  /* 0x0000002d0206dc10 */ /* 0x001fe2000ff9e0ff */
[-C--:B------:R-:W-:Y:S02]  /*18cc0*/  @!P5 IMAD R163, R163, R17.reuse, RZ ;  /* 0x00000011a3a3d224 */ /* 0x080fe400078e02ff */
[----:B-1----:R-:W-:Y:S01]  /*18cd0*/  @!P6 IMAD R13, R164, R17, RZ ;  /* 0x00000011a40de224 */ /* 0x002fe200078e02ff */
        /* <DEDUP_REMOVED lines=117> */
[----:B------:R-:W-:Y:S02]  /*19430*/  @!P2 IADD3.X R11, R3, UR44, RZ, P6, !PT ;  /* 0x0000002c030bac10 */ /* 0x000fe4000b7fe4ff */
[----:B------:R-:W-:Y:S01]  /*19440*/  ISETP.LT.OR P6, PT, R0, 0x99, !P1 ;  /* 0x000000990000780c */ /* 0x000fe20004fc1670 */
[----:B------:R2:W-:Y:S01]  /*19450*/  @!P4 STG.E.U8 desc[UR36][R2.64+0x90], R13 ;  /* 0x0000900d0200c986 */ /* 0x0005e2000c101124 */
[----:B-1----:R-:W-:-:S03]  /*19460*/  @!P2 IMAD R9, R194, R17, RZ ;  /* 0x00000011c209a224 */ /* 0x002fc600078e02ff */
[----:B------:R-:W-:Y:S01]  /*19470*/  @!P3 STG.E.U8 desc[UR36][R2.64+0x91], R193 ;  /* 0x000091c10200b986 */ /* 0x000fe2000c101124 */
[C---:B------:R-:W-:Y:S02]  /*19480*/  ISETP.LT.OR P3, PT, R0.reuse, 0x9a, !P1 ;  /* 0x0000009a0000780c */ /* 0x040fe40004f61670 */
[----:B------:R-:W-:Y:S01]  /*19490*/  ISETP.LT.OR P4, PT, R0, 0x99, !P0 ;  /* 0x000000990000780c */ /* 0x000fe20004781670 */
[----:B------:R1:W-:Y:S01]  /*194a0*/  @!P2 STG.E.U8 desc[UR36][R10.64+0x90], R9 ;  /* 0x000090090a00a986 */ /* 0x0003e2000c101124 */
[----:B0-----:R-:W-:Y:S01]  /*194b0*/  @!P5 IADD3 R6, P2, R2, UR45, RZ ;  /* 0x0000002d0206dc10 */ /* 0x001fe2000ff5e0ff */
[-C--:B------:R-:W-:Y:S02]  /*194c0*/  @!P5 IMAD R195, R195, R17.reuse, RZ ;  /* 0x00000011c3c3d224 */ /* 0x080fe400078e02ff */
[----:B--2---:R-:W-:Y:S01]  /*194d0*/  @!P6 IMAD R13, R196, R17, RZ ;  /* 0x00000011c40de224 */ /* 0x004fe200078e02ff */
[----:B------:R-:W-:Y:S02]  /*194e0*/  @!P5 IADD3.X R7, R3, UR44, RZ, P2, !PT ;  /* 0x0000002c0307dc10 */ /* 0x000fe400097fe4ff */
[----:B------:R-:W-:-:S03]  /*194f0*/  ISETP.LT.OR P2, PT, R0, 0x9a, !P0 ;  /* 0x0000009a0000780c */ /* 0x000fc60004741670 */
[----:B------:R0:W-:Y:S01]  /*19500*/  @!P5 STG.E.U8 desc[UR36][R6.64+0x91], R195 ;  /* 0x000091c30600d986 */ /* 0x0001e2000c101124 */
[----:B------:R-:W-:-:S03]  /*19510*/  @!P3 IMAD R197, R197, R17, RZ ;  /* 0x00000011c5c5b224 */ /* 0x000fc600078e02ff */
[----:B------:R2:W-:Y:S01]  /*19520*/  @!P6 STG.E.U8 desc[UR36][R2.64+0x98], R13 ;  /* 0x0000980d0200e986 */ /* 0x0005e2000c101124 */
[----:B------:R-:W-:Y:S01]  /*19530*/  @!P4 IADD3 R8, P6, R2, UR45, RZ ;  /* 0x0000002d0208cc10 */ /* 0x000fe2000ffde0ff */
[-C--:B------:R-:W-:Y:S02]  /*19540*/  @!P4 IMAD R15, R198, R17.reuse, RZ ;  /* 0x00000011c60fc224 */ /* 0x080fe400078e02ff */
[----:B------:R-:W-:Y:S01]  /*19550*/  @!P3 STG.E.U8 desc[UR36][R2.64+0x99], R197 ;  /* 0x000099c50200b986 */ /* 0x000fe2000c101124 */
[----:B-1----:R-:W-:Y:S02]  /*19560*/  @!P4 IADD3.X R9, R3, UR44, RZ, P6, !PT ;  /* 0x0000002c0309cc10 */ /* 0x002fe4000b7fe4ff */
[----:B------:R-:W-:Y:S02]  /*19570*/  ISETP.LT.OR P3, PT, R0, 0xa1, !P0 ;  /* 0x000000a10000780c */ /* 0x000fe40004761670 */
[----:B0-----:R-:W-:Y:S01]  /*19580*/  @!P2 IADD3 R6, P6, R2, UR45, RZ ;  /* 0x0000002d0206ac10 */ /* 0x001fe2000ffde0ff */
[----:B------:R0:W-:Y:S01]  /*19590*/  @!P4 STG.E.U8 desc[UR36][R8.64+0x98], R15 ;  /* 0x0000980f0800c986 */ /* 0x0001e2000c101124 */
[C---:B------:R-:W-:Y:S01]  /*195a0*/  ISETP.LT.OR P5, PT, R0.reuse, 0xa1, !P1 ;  /* 0x000000a10000780c */ /* 0x040fe20004fa1670 */
[----:B------:R-:W-:Y:S01]  /*195b0*/  @!P2 IMAD R199, R199, R17, RZ ;  /* 0x00000011c7c7a224 */ /* 0x000fe200078e02ff */
[----:B------:R-:W-:-:S02]  /*195c0*/  ISETP.LT.OR P4, PT, R0, 0xa2, !P1 ;  /* 0x000000a20000780c */ /* 0x000fc40004f81670 */
[----:B------:R-:W-:-:S05]  /*195d0*/  @!P2 IADD3.X R7, R3, UR44, RZ, P6, !PT ;  /* 0x0000002c0307ac10 */ /* 0x000fca000b7fe4ff */
[----:B------:R1:W-:Y:S01]  /*195e0*/  @!P2 STG.E.U8 desc[UR36][R6.64+0x99], R199 ;  /* 0x000099c70600a986 */ /* 0x0003e2000c101124 */
[----:B------:R-:W-:Y:S02]  /*195f0*/  ISETP.LT.OR P2, PT, R0, 0xa2, !P0 ;  /* 0x000000a20000780c */ /* 0x000fe40004741670 */
[----:B------:R-:W-:Y:S01]  /*19600*/  @!P3 IADD3 R10, P6, R2, UR45, RZ ;  /* 0x0000002d020abc10 */ /* 0x000fe2000ffde0ff */
[----:B--2---:R-:W-:-:S03]  /*19610*/  @!P5 IMAD R13, R200, R17, RZ ;  /* 0x00000011c80dd224 */ /* 0x004fc600078e02ff */
[----:B------:R-:W-:Y:S01]  /*19620*/  @!P3 IADD3.X R11, R3, UR44, RZ, P6, !PT ;  /* 0x0000002c030bbc10 */ /* 0x000fe2000b7fe4ff */
[-C--:B------:R-:W-:Y:S01]  /*19630*/  @!P4 IMAD R201, R201, R17.reuse, RZ ;  /* 0x00000011c9c9c224 */ /* 0x080fe200078e02ff */
[----:B------:R-:W-:Y:S01]  /*19640*/  ISETP.LT.OR P6, PT, R0, 0xa9, !P1 ;  /* 0x000000a90000780c */ /* 0x000fe20004fc1670 */
[----:B0-----:R-:W-:Y:S01]  /*19650*/  @!P3 IMAD R9, R202, R17, RZ ;  /* 0x00000011ca09b224 */ /* 0x001fe200078e02ff */
[----:B------:R0:W-:Y:S01]  /*19660*/  @!P5 STG.E.U8 desc[UR36][R2.64+0xa0], R13 ;  /* 0x0000a00d0200d986 */ /* 0x0001e2000c101124 */
[----:B------:R-:W-:-:S03]  /*19670*/  ISETP.LT.OR P5, PT, R0, 0xa9, !P0 ;  /* 0x000000a90000780c */ /* 0x000fc600047a1670 */
[----:B------:R-:W-:Y:S01]  /*19680*/  @!P4 STG.E.U8 desc[UR36][R2.64+0xa1], R201 ;  /* 0x0000a1c90200c986 */ /* 0x000fe2000c101124 */
[----:B------:R-:W-:-:S03]  /*19690*/  ISETP.LT.OR P4, PT, R0, 0xaa, !P1 ;  /* 0x000000aa0000780c */ /* 0x000fc60004f81670 */
[----:B------:R2:W-:Y:S01]  /*196a0*/  @!P3 STG.E.U8 desc[UR36][R10.64+0xa0], R9 ;  /* 0x0000a0090a00b986 */ /* 0x0005e2000c101124 */
[----:B-1----:R-:W-:Y:S01]  /*196b0*/  @!P2 IADD3 R6, P3, R2, UR45, RZ ;  /* 0x0000002d0206ac10 */ /* 0x002fe2000ff7e0ff */
[-C--:B------:R-:W-:Y:S02]  /*196c0*/  @!P2 IMAD R203, R203, R17.reuse, RZ ;  /* 0x00000011cbcba224 */ /* 0x080fe400078e02ff */
[----:B0-----:R-:W-:Y:S01]  /*196d0*/  @!P6 IMAD R13, R204, R17, RZ ;  /* 0x00000011cc0de224 */ /* 0x001fe200078e02ff */
[----:B------:R-:W-:Y:S02]  /*196e0*/  @!P2 IADD3.X R7, R3, UR44, RZ, P3, !PT ;  /* 0x0000002c0307ac10 */ /* 0x000fe40009ffe4ff */
[----:B------:R-:W-:-:S03]  /*196f0*/  ISETP.LT.OR P3, PT, R0, 0xaa, !P0 ;  /* 0x000000aa0000780c */ /* 0x000fc60004761670 */
[----:B------:R0:W-:Y:S01]  /*19700*/  @!P2 STG.E.U8 desc[UR36][R6.64+0xa1], R203 ;  /* 0x0000a1cb0600a986 */ /* 0x0001e2000c101124 */
[----:B------:R-:W-:-:S03]  /*19710*/  @!P4 IMAD R205, R205, R17, RZ ;  /* 0x00000011cdcdc224 */ /* 0x000fc600078e02ff */
[----:B------:R1:W-:Y:S01]  /*19720*/  @!P6 STG.E.U8 desc[UR36][R2.64+0xa8], R13 ;  /* 0x0000a80d0200e986 */ /* 0x0003e2000c101124 */
[----:B------:R-:W-:Y:S01]  /*19730*/  @!P5 IADD3 R8, P6, R2, UR45, RZ ;  /* 0x0000002d0208dc10 */ /* 0x000fe2000ffde0ff */
[-C--:B------:R-:W-:Y:S01]  /*19740*/  @!P5 IMAD R15, R206, R17.reuse, RZ ;  /* 0x00000011ce0fd224 */ /* 0x080fe200078e02ff */
[C---:B------:R-:W-:Y:S02]  /*19750*/  ISETP.LT.OR P2, PT, R0.reuse, 0xb1, !P1 ;  /* 0x000000b10000780c */ /* 0x040fe40004f41670 */
[----:B--2---:R-:W-:Y:S01]  /*19760*/  @!P5 IADD3.X R9, R3, UR44, RZ, P6, !PT ;  /* 0x0000002c0309dc10 */ /* 0x004fe2000b7fe4ff */
[----:B------:R-:W-:Y:S01]  /*19770*/  @!P4 STG.E.U8 desc[UR36][R2.64+0xa9], R205 ;  /* 0x0000a9cd0200c986 */ /* 0x000fe2000c101124 */
[----:B------:R-:W-:Y:S02]  /*19780*/  ISETP.LT.OR P4, PT, R0, 0xb1, !P0 ;  /* 0x000000b10000780c */ /* 0x000fe40004781670 */
[----:B0-----:R-:W-:Y:S01]  /*19790*/  @!P3 IADD3 R6, P6, R2, UR45, RZ ;  /* 0x0000002d0206bc10 */ /* 0x001fe2000ffde0ff */
[----:B------:R0:W-:Y:S01]  /*197a0*/  @!P5 STG.E.U8 desc[UR36][R8.64+0xa8], R15 ;  /* 0x0000a80f0800d986 */ /* 0x0001e2000c101124 */
[----:B------:R-:W-:Y:S01]  /*197b0*/  ISETP.LT.OR P5, PT, R0, 0xb2, !P1 ;  /* 0x000000b20000780c */ /* 0x000fe20004fa1670 */
[----:B------:R-:W-:Y:S01]  /*197c0*/  @!P3 IMAD R207, R207, R17, RZ ;  /* 0x00000011cfcfb224 */ /* 0x000fe200078e02ff */
[----:B------:R-:W-:-:S03]  /*197d0*/  @!P3 IADD3.X R7, R3, UR44, RZ, P6, !PT ;  /* 0x0000002c0307bc10 */ /* 0x000fc6000b7fe4ff */
[-C--:B-1----:R-:W-:Y:S02]  /*197e0*/  @!P2 IMAD R13, R208, R17.reuse, RZ ;  /* 0x00000011d00da224 */ /* 0x082fe400078e02ff */
[----:B------:R1:W-:Y:S01]  /*197f0*/  @!P3 STG.E.U8 desc[UR36][R6.64+0xa9], R207 ;  /* 0x0000a9cf0600b986 */ /* 0x0003e2000c101124 */
[----:B------:R-:W-:Y:S02]  /*19800*/  ISETP.LT.OR P3, PT, R0, 0xb2, !P0 ;  /* 0x000000b20000780c */ /* 0x000fe40004761670 */
[----:B------:R-:W-:Y:S01]  /*19810*/  @!P4 IADD3 R10, P6, R2, UR45, RZ ;  /* 0x0000002d020acc10 */ /* 0x000fe2000ffde0ff */
[----:B------:R2:W-:Y:S01]  /*19820*/  @!P2 STG.E.U8 desc[UR36][R2.64+0xb0], R13 ;  /* 0x0000b00d0200a986 */ /* 0x0005e2000c101124 */
[-C--:B0-----:R-:W-:Y:S02]  /*19830*/  @!P4 IMAD R9, R210, R17.reuse, RZ ;  /* 0x00000011d209c224 */ /* 0x081fe400078e02ff */
[----:B------:R-:W-:Y:S01]  /*19840*/  @!P5 IMAD R209, R209, R17, RZ ;  /* 0x00000011d1d1d224 */ /* 0x000fe200078e02ff */
[----:B------:R-:W-:-:S02]  /*19850*/  @!P4 IADD3.X R11, R3, UR44, RZ, P6, !PT ;  /* 0x0000002c030bcc10 */ /* 0x000fc4000b7fe4ff */
[C---:B------:R-:W-:Y:S02]  /*19860*/  ISETP.LT.OR P2, PT, R0.reuse, 0xb9, !P1 ;  /* 0x000000b90000780c */ /* 0x040fe40004f41670 */
[----:B------:R-:W-:Y:S01]  /*19870*/  @!P5 STG.E.U8 desc[UR36][R2.64+0xb1], R209 ;  /* 0x0000b1d10200d986 */ /* 0x000fe2000c101124 */
[----:B------:R-:W-:-:S03]  /*19880*/  ISETP.LT.OR P1, PT, R0, 0xba, !P1 ;  /* 0x000000ba0000780c */ /* 0x000fc60004f21670 */
[----:B------:R0:W-:Y:S01]  /*19890*/  @!P4 STG.E.U8 desc[UR36][R10.64+0xb0], R9 ;  /* 0x0000b0090a00c986 */ /* 0x0001e2000c101124 */
[----:B------:R-:W-:Y:S02]  /*198a0*/  ISETP.LT.OR P4, PT, R0, 0xb9, !P0 ;  /* 0x000000b90000780c */ /* 0x000fe40004781670 */
[----:B-1----:R-:W-:Y:S01]  /*198b0*/  @!P3 IADD3 R6, P5, R2, UR45, RZ ;  /* 0x0000002d0206bc10 */ /* 0x002fe2000ffbe0ff */
[-C--:B------:R-:W-:Y:S01]  /*198c0*/  @!P3 IMAD R211, R211, R17.reuse, RZ ;  /* 0x00000011d3d3b224 */ /* 0x080fe200078e02ff */
[----:B------:R-:W-:Y:S02]  /*198d0*/  ISETP.LT.OR P0, PT, R0, 0xba, !P0 ;  /* 0x000000ba0000780c */ /* 0x000fe40004701670 */
[----:B------:R-:W-:Y:S01]  /*198e0*/  @!P3 IADD3.X R7, R3, UR44, RZ, P5, !PT ;  /* 0x0000002c0307bc10 */ /* 0x000fe2000affe4ff */
[-C--:B--2---:R-:W-:Y:S01]  /*198f0*/  @!P2 IMAD R13, R212, R17.reuse, RZ ;  /* 0x00000011d40da224 */ /* 0x084fe200078e02ff */
[----:B------:R-:W-:Y:S01]  /*19900*/  ISETP.GE.AND P6, PT, R19, 0x181, PT ;  /* 0x000001811300780c */ /* 0x000fe20003fc6270 */
[----:B------:R-:W-:-:S02]  /*19910*/  @!P1 IMAD R213, R213, R17, RZ ;  /* 0x00000011d5d59224 */ /* 0x000fc400078e02ff */
[----:B------:R1:W-:Y:S02]  /*19920*/  @!P3 STG.E.U8 desc[UR36][R6.64+0xb1], R211 ;  /* 0x0000b1d30600b986 */ /* 0x0003e4000c101124 */
[----:B------:R-:W-:Y:S02]  /*19930*/  @!P4 IADD3 R8, P3, R2, UR45, RZ ;  /* 0x0000002d0208cc10 */ /* 0x000fe4000ff7e0ff */
[----:B------:R2:W-:Y:S01]  /*19940*/  @!P2 STG.E.U8 desc[UR36][R2.64+0xb8], R13 ;  /* 0x0000b80d0200a986 */ /* 0x0005e2000c101124 */
[----:B------:R-:W-:Y:S01]  /*19950*/  ISETP.LT.OR P2, PT, R0, 0x1, !P6 ;  /* 0x000000010000780c */ /* 0x000fe20007741670 */
[----:B0-----:R-:W-:Y:S01]  /*19960*/  @!P4 IMAD R11, R214, R17, RZ ;  /* 0x00000011d60bc224 */ /* 0x001fe200078e02ff */
[----:B------:R-:W-:Y:S02]  /*19970*/  ISETP.GE.AND P5, PT, R19, 0x189, PT ;  /* 0x000001891300780c */ /* 0x000fe40003fa6270 */
[----:B------:R-:W-:Y:S01]  /*19980*/  @!P4 IADD3.X R9, R3, UR44, RZ, P3, !PT ;  /* 0x0000002c0309cc10 */ /* 0x000fe20009ffe4ff */
[----:B------:R-:W-:Y:S01]  /*19990*/  IMAD.U32 R15, RZ, RZ, UR12 ;  /* 0x0000000cff0f7e24 */ /* 0x000fe2000f8e00ff */
[----:B------:R0:W-:Y:S01]  /*199a0*/  @!P1 STG.E.U8 desc[UR36][R2.64+0xb9], R213 ;  /* 0x0000b9d502009986 */ /* 0x0001e2000c101124 */
[----:B------:R-:W-:Y:S01]  /*199b0*/  ISETP.LT.OR P1, PT, R0, 0x1, !P5 ;  /* 0x000000010000780c */ /* 0x000fe20006f21670 */
[----:B------:R-:W-:Y:S01]  /*199c0*/  UIMAD UR4, UR13, 0x180, URZ ;  /* 0x000001800d0478a4 */ /* 0x000fe2000f8e023f */
[----:B-1----:R-:W-:Y:S01]  /*199d0*/  @!P0 IADD3 R6, P3, R2, UR45, RZ ;  /* 0x0000002d02068c10 */ /* 0x002fe2000ff7e0ff */
[----:B------:R1:W-:Y:S01]  /*199e0*/  @!P4 STG.E.U8 desc[UR36][R8.64+0xb8], R11 ;  /* 0x0000b80b0800c986 */ /* 0x0003e2000c101124 */
[----:B------:R-:W-:Y:S01]  /*199f0*/  IMAD.WIDE.U32 R4, R15, 0x180, R4 ;  /* 0x000001800f047825 */ /* 0x000fe200078e0004 */
[----:B------:R-:W-:-:S02]  /*19a00*/  ISETP.LT.OR P4, PT, R0, 0x2, !P6 ;  /* 0x000000020000780c */ /* 0x000fc40007781670 */
[----:B------:R-:W-:Y:S01]  /*19a10*/  @!P0 IADD3.X R7, R3, UR44, RZ, P3, !PT ;  /* 0x0000002c03078c10 */ /* 0x000fe20009ffe4ff */
[-C--:B------:R-:W-:Y:S02]  /*19a20*/  @!P0 IMAD R215, R215, R17.reuse, RZ ;  /* 0x00000011d7d78224 */ /* 0x080fe400078e02ff */
[----:B------:R-:W-:Y:S02]  /*19a30*/  VIADD R5, R5, UR4 ;  /* 0x0000000405057c36 */ /* 0x000fe40008000000 */
[-C--:B--2---:R-:W-:Y:S01]  /*19a40*/  @!P2 IMAD R13, R24, R17.reuse, RZ ;  /* 0x00000011180da224 */ /* 0x084fe200078e02ff */
[----:B------:R-:W-:Y:S01]  /*19a50*/  ISETP.LT.OR P3, PT, R0, 0x2, !P5 ;  /* 0x000000020000780c */ /* 0x000fe20006f61670 */
[----:B------:R2:W-:Y:S04]  /*19a60*/  @!P0 STG.E.U8 desc[UR36][R6.64+0xb9], R215 ;  /* 0x0000b9d706008986 */ /* 0x0005e8000c101124 */
[----:B------:R3:W-:Y:S01]  /*19a70*/  @!P2 STG.E.U8 desc[UR36][R4.64], R13 ;  /* 0x0000000d0400a986 */ /* 0x0007e2000c101124 */
[----:B0-----:R-:W-:Y:S01]  /*19a80*/  @!P1 IADD3 R2, P2, R4, UR45, RZ ;  /* 0x0000002d04029c10 */ /* 0x001fe2000ff5e0ff */
[-C--:B------:R-:W-:Y:S01]  /*19a90*/  @!P4 IMAD R25, R25, R17.reuse, RZ ;  /* 0x000000111919c224 */ /* 0x080fe200078e02ff */
[----:B------:R-:W-:Y:S01]  /*19aa0*/  ISETP.LT.OR P0, PT, R0, 0x9, !P6 ;  /* 0x000000090000780c */ /* 0x000fe20007701670 */
[----:B-1----:R-:W-:Y:S01]  /*19ab0*/  @!P1 IMAD R11, R26, R17, RZ ;  /* 0x000000111a0b9224 */ /* 0x002fe200078e02ff */
[----:B------:R-:W-:-:S02]  /*19ac0*/  @!P1 IADD3.X R3, R5, UR44, RZ, P2, !PT ;  /* 0x0000002c05039c10 */ /* 0x000fc400097fe4ff */
[----:B------:R-:W-:Y:S01]  /*19ad0*/  @!P4 STG.E.U8 desc[UR36][R4.64+0x1], R25 ;  /* 0x000001190400c986 */ /* 0x000fe2000c101124 */
[----:B------:R-:W-:Y:S02]  /*19ae0*/  ISETP.LT.OR P2, PT, R0, 0x9, !P5 ;  /* 0x000000090000780c */ /* 0x000fe40006f41670 */
[----:B--2---:R-:W-:Y:S01]  /*19af0*/  @!P3 IADD3 R6, P4, R4, UR45, RZ ;  /* 0x0000002d0406bc10 */ /* 0x004fe2000ff9e0ff */
[----:B------:R0:W-:Y:S01]  /*19b00*/  @!P1 STG.E.U8 desc[UR36][R2.64], R11 ;  /* 0x0000000b02009986 */ /* 0x0001e2000c101124 */
[----:B------:R-:W-:Y:S01]  /*19b10*/  ISETP.LT.OR P1, PT, R0, 0xa, !P6 ;  /* 0x0000000a0000780c */ /* 0x000fe20007721670 */
[-C--:B------:R-:W-:Y:S01]  /*19b20*/  @!P3 IMAD R27, R27, R17.reuse, RZ ;  /* 0x000000111b1bb224 */ /* 0x080fe200078e02ff */
[----:B------:R-:W-:Y:S02]  /*19b30*/  @!P3 IADD3.X R7, R5, UR44, RZ, P4, !PT ;  /* 0x0000002c0507bc10 */ /* 0x000fe4000a7fe4ff */
[----:B---3--:R-:W-:-:S03]  /*19b40*/  @!P0 IMAD R13, R28, R17, RZ ;  /* 0x000000111c0d8224 */ /* 0x008fc600078e02ff */
[----:B------:R-:W-:Y:S01]  /*19b50*/  @!P3 STG.E.U8 desc[UR36][R6.64+0x1], R27 ;  /* 0x0000011b0600b986 */ /* 0x000fe2000c101124 */
[----:B------:R-:W-:Y:S01]  /*19b60*/  ISETP.LT.OR P3, PT, R0, 0xa, !P5 ;  /* 0x0000000a0000780c */ /* 0x000fe20006f61670 */
[----:B0-----:R-:W-:Y:S02]  /*19b70*/  @!P0 IMAD.MOV.U32 R2, RZ, RZ, R4 ;  /* 0x000000ffff028224 */ /* 0x001fe400078e0004 */
[----:B------:R-:W-:Y:S01]  /*19b80*/  @!P0 IMAD.MOV.U32 R3, RZ, RZ, R5 ;  /* 0x000000ffff038224 */ /* 0x000fe200078e0005 */
[----:B------:R-:W-:Y:S01]  /*19b90*/  @!P2 IADD3 R8, P4, R4, UR45, RZ ;  /* 0x0000002d0408ac10 */ /* 0x000fe2000ff9e0ff */
[----:B------:R-:W-:-:S03]  /*19ba0*/  @!P1 IMAD R29, R29, R17, RZ ;  /* 0x000000111d1d9224 */ /* 0x000fc600078e02ff */
[----:B------:R0:W-:Y:S01]  /*19bb0*/  @!P0 STG.E.U8 desc[UR36][R2.64+0x8], R13 ;  /* 0x0000080d02008986 */ /* 0x0001e2000c101124 */
[----:B------:R-:W-:Y:S01]  /*19bc0*/  @!P2 IADD3.X R9, R5, UR44, RZ, P4, !PT ;  /* 0x0000002c0509ac10 */ /* 0x000fe2000a7fe4ff */
[----:B------:R-:W-:Y:S01]  /*19bd0*/  @!P2 IMAD R11, R30, R17, RZ ;  /* 0x000000111e0ba224 */ /* 0x000fe200078e02ff */
[C---:B------:R-:W-:Y:S01]  /*19be0*/  ISETP.LT.OR P0, PT, R0.reuse, 0x11, !P6 ;  /* 0x000000110000780c */ /* 0x040fe20007701670 */
[----:B0-----:R-:W-:Y:S02]  /*19bf0*/  @!P1 IMAD.MOV.U32 R2, RZ, RZ, R4 ;  /* 0x000000ffff029224 */ /* 0x001fe400078e0004 */
[----:B------:R-:W-:Y:S01]  /*19c00*/  @!P1 IMAD.MOV.U32 R3, RZ, RZ, R5 ;  /* 0x000000ffff039224 */ /* 0x000fe200078e0005 */
[----:B------:R-:W-:-:S04]  /*19c10*/  ISETP.LT.OR P4, PT, R0, 0x12, !P6 ;  /* 0x000000120000780c */ /* 0x000fc80007781670 */
[----:B------:R0:W-:Y:S01]  /*19c20*/  @!P1 STG.E.U8 desc[UR36][R2.64+0x9], R29 ;  /* 0x0000091d02009986 */ /* 0x0001e2000c101124 */
[----:B------:R-:W-:-:S03]  /*19c30*/  ISETP.LT.OR P1, PT, R0, 0x11, !P5 ;  /* 0x000000110000780c */ /* 0x000fc60006f21670 */
[----:B------:R1:W-:Y:S01]  /*19c40*/  @!P2 STG.E.U8 desc[UR36][R8.64+0x8], R11 ;  /* 0x0000080b0800a986 */ /* 0x0003e2000c101124 */
[----:B------:R-:W-:Y:S01]  /*19c50*/  @!P3 IADD3 R6, P2, R4, UR45, RZ ;  /* 0x0000002d0406bc10 */ /* 0x000fe2000ff5e0ff */
[----:B------:R-:W-:-:S03]  /*19c60*/  @!P3 IMAD R31, R31, R17, RZ ;  /* 0x000000111f1fb224 */ /* 0x000fc600078e02ff */
[----:B------:R-:W-:Y:S01]  /*19c70*/  @!P3 IADD3.X R7, R5, UR44, RZ, P2, !PT ;  /* 0x0000002c0507bc10 */ /* 0x000fe200097fe4ff */
[-C--:B------:R-:W-:Y:S01]  /*19c80*/  @!P0 IMAD R13, R32, R17.reuse, RZ ;  /* 0x00000011200d8224 */ /* 0x080fe200078e02ff */
[----:B------:R-:W-:Y:S01]  /*19c90*/  ISETP.LT.OR P2, PT, R0, 0x12, !P5 ;  /* 0x000000120000780c */ /* 0x000fe20006f41670 */
[----:B0-----:R-:W-:Y:S02]  /*19ca0*/  @!P0 IMAD.MOV.U32 R2, RZ, RZ, R4 ;  /* 0x000000ffff028224 */ /* 0x001fe400078e0004 */
[----:B------:R-:W-:Y:S01]  /*19cb0*/  @!P0 IMAD.MOV.U32 R3, RZ, RZ, R5 ;  /* 0x000000ffff038224 */ /* 0x000fe200078e0005 */
[----:B------:R-:W-:Y:S01]  /*19cc0*/  @!P3 STG.E.U8 desc[UR36][R6.64+0x9], R31 ;  /* 0x0000091f0600b986 */ /* 0x000fe2000c101124 */
[----:B-1----:R-:W-:Y:S01]  /*19cd0*/  @!P1 IADD3 R8, P3, R4, UR45, RZ ;  /* 0x0000002d04089c10 */ /* 0x002fe2000ff7e0ff */
[-C--:B------:R-:W-:Y:S02]  /*19ce0*/  @!P4 IMAD R33, R33, R17.reuse, RZ ;  /* 0x000000112121c224 */ /* 0x080fe400078e02ff */
[----:B------:R0:W-:Y:S01]  /*19cf0*/  @!P0 STG.E.U8 desc[UR36][R2.64+0x10], R13 ;  /* 0x0000100d02008986 */ /* 0x0001e2000c101124 */
[----:B------:R-:W-:Y:S01]  /*19d00*/  ISETP.LT.OR P0, PT, R0, 0x19, !P6 ;  /* 0x000000190000780c */ /* 0x000fe20007701670 */
[----:B------:R-:W-:Y:S01]  /*19d10*/  @!P1 IMAD R15, R34, R17, RZ ;  /* 0x00000011220f9224 */ /* 0x000fe200078e02ff */
[----:B------:R-:W-:-:S02]  /*19d20*/  @!P1 IADD3.X R9, R5, UR44, RZ, P3, !PT ;  /* 0x0000002c05099c10 */ /* 0x000fc40009ffe4ff */
[----:B------:R-:W-:Y:S01]  /*19d30*/  ISETP.LT.OR P3, PT, R0, 0x19, !P5 ;  /* 0x000000190000780c */ /* 0x000fe20006f61670 */
[----:B0-----:R-:W-:Y:S02]  /*19d40*/  @!P4 IMAD.MOV.U32 R2, RZ, RZ, R4 ;  /* 0x000000ffff02c224 */ /* 0x001fe400078e0004 */
[----:B------:R-:W-:-:S05]  /*19d50*/  @!P4 IMAD.MOV.U32 R3, RZ, RZ, R5 ;  /* 0x000000ffff03c224 */ /* 0x000fca00078e0005 */
[----:B------:R0:W-:Y:S01]  /*19d60*/  @!P4 STG.E.U8 desc[UR36][R2.64+0x11], R33 ;  /* 0x000011210200c986 */ /* 0x0001e2000c101124 */
[----:B------:R-:W-:-:S03]  /*19d70*/  @!P2 IADD3 R6, P4, R4, UR45, RZ ;  /* 0x0000002d0406ac10 */ /* 0x000fc6000ff9e0ff */
[----:B------:R1:W-:Y:S01]  /*19d80*/  @!P1 STG.E.U8 desc[UR36][R8.64+0x10], R15 ;  /* 0x0000100f08009986 */ /* 0x0003e2000c101124 */
[----:B------:R-:W-:Y:S01]  /*19d90*/  ISETP.LT.OR P1, PT, R0, 0x1a, !P6 ;  /* 0x0000001a0000780c */ /* 0x000fe20007721670 */
[-C--:B------:R-:W-:Y:S01]  /*19da0*/  @!P2 IMAD R35, R35, R17.reuse, RZ ;  /* 0x000000112323a224 */ /* 0x080fe200078e02ff */
[----:B------:R-:W-:Y:S01]  /*19db0*/  @!P2 IADD3.X R7, R5, UR44, RZ, P4, !PT ;  /* 0x0000002c0507ac10 */ /* 0x000fe2000a7fe4ff */
[----:B------:R-:W-:Y:S02]  /*19dc0*/  @!P0 IMAD R13, R36, R17, RZ ;  /* 0x00000011240d8224 */ /* 0x000fe400078e02ff */
[----:B0-----:R-:W-:Y:S02]  /*19dd0*/  @!P0 IMAD.MOV.U32 R2, RZ, RZ, R4 ;  /* 0x000000ffff028224 */ /* 0x001fe400078e0004 */
[----:B------:R-:W-:Y:S01]  /*19de0*/  @!P2 STG.E.U8 desc[UR36][R6.64+0x11], R35 ;  /* 0x000011230600a986 */ /* 0x000fe2000c101124 */
[----:B------:R-:W-:Y:S01]  /*19df0*/  @!P0 IMAD.MOV.U32 R3, RZ, RZ, R5 ;  /* 0x000000ffff038224 */ /* 0x000fe200078e0005 */
[----:B------:R-:W-:-:S02]  /*19e00*/  ISETP.LT.OR P2, PT, R0, 0x1a, !P5 ;  /* 0x0000001a0000780c */ /* 0x000fc40006f41670 */
[----:B------:R-:W-:Y:S02]  /*19e10*/  @!P3 IADD3 R10, P4, R4, UR45, RZ ;  /* 0x0000002d040abc10 */ /* 0x000fe4000ff9e0ff */
[-C--:B------:R-:W-:Y:S01]  /*19e20*/  @!P1 IMAD R37, R37, R17.reuse, RZ ;  /* 0x0000001125259224 */ /* 0x080fe200078e02ff */
[----:B------:R0:W-:Y:S01]  /*19e30*/  @!P0 STG.E.U8 desc[UR36][R2.64+0x18], R13 ;  /* 0x0000180d02008986 */ /* 0x0001e2000c101124 */
[----:B-1----:R-:W-:Y:S01]  /*19e40*/  @!P3 IMAD R9, R38, R17, RZ ;  /* 0x000000112609b224 */ /* 0x002fe200078e02ff */
[----:B------:R-:W-:Y:S02]  /*19e50*/  @!P3 IADD3.X R11, R5, UR44, RZ, P4, !PT ;  /* 0x0000002c050bbc10 */ /* 0x000fe4000a7fe4ff */
        /* <DEDUP_REMOVED lines=15> */
[----:B------:R-:W-:Y:S01]  /*19f50*/  @!P1 IADD3 R8, P2, R4, UR45, RZ ;  /* 0x0000002d04089c10 */ /* 0x000fe2000ff5e0ff */
[-C--:B------:R-:W-:Y:S02]  /*19f60*/  @!P4 IMAD R41, R41, R17.reuse, RZ ;  /* 0x000000112929c224 */ /* 0x080fe400078e02ff */
[----:B------:R0:W-:Y:S01]  /*19f70*/  @!P0 STG.E.U8 desc[UR36][R2.64+0x20], R13 ;  /* 0x0000200d02008986 */ /* 0x0001e2000c101124 */
[----:B------:R-:W-:Y:S01]  /*19f80*/  ISETP.LT.OR P0, PT, R0, 0x29, !P6 ;  /* 0x000000290000780c */ /* 0x000fe20007701670 */
[----:B------:R-:W-:Y:S01]  /*19f90*/  @!P1 IMAD R15, R42, R17, RZ ;  /* 0x000000112a0f9224 */ /* 0x000fe200078e02ff */
[----:B-1----:R-:W-:-:S02]  /*19fa0*/  @!P1 IADD3.X R9, R5, UR44, RZ, P2, !PT ;  /* 0x0000002c05099c10 */ /* 0x002fc400097fe4ff */
        /* <DEDUP_REMOVED lines=318> */
[----:B-1----:R-:W-:Y:S01]  /*1b390*/  @!P1 IMAD R11, R106, R17, RZ ;  /* 0x000000116a0b9224 */ /* 0x002fe200078e02ff */
        /* <DEDUP_REMOVED lines=10> */
[-C--:B------:R-:W-:Y:S01]  /*1b440*/  @!P0 IMAD R13, R108, R17.reuse, RZ ;  /* 0x000000116c0d8224 */ /* 0x080fe200078e02ff */
[C---:B------:R-:W-:Y:S01]  /*1b450*/  ISETP.LT.OR P4, PT, R0.reuse, 0xaa, !P5 ;  /* 0x000000aa0000780c */ /* 0x040fe20006f81670 */
[----:B0-----:R-:W-:Y:S02]  /*1b460*/  @!P0 IMAD.MOV.U32 R2, RZ, RZ, R4 ;  /* 0x000000ffff028224 */ /* 0x001fe400078e0004 */
[----:B------:R-:W-:Y:S01]  /*1b470*/  @!P0 IMAD.MOV.U32 R3, RZ, RZ, R5 ;  /* 0x000000ffff038224 */ /* 0x000fe200078e0005 */
[----:B------:R-:W-:Y:S01]  /*1b480*/  @!P3 STG.E.U8 desc[UR36][R6.64+0xa1], R107 ;  /* 0x0000a16b0600b986 */ /* 0x000fe2000c101124 */
[----:B------:R-:W-:Y:S01]  /*1b490*/  ISETP.LT.OR P3, PT, R0, 0xb1, !P6 ;  /* 0x000000b10000780c */ /* 0x000fe20007761670 */
[----:B------:R-:W-:-:S02]  /*1b4a0*/  @!P2 IMAD R109, R109, R17, RZ ;  /* 0x000000116d6da224 */ /* 0x000fc400078e02ff */
[----:B------:R0:W-:Y:S01]  /*1b4b0*/  @!P0 STG.E.U8 desc[UR36][R2.64+0xa8], R13 ;  /* 0x0000a80d02008986 */ /* 0x0001e2000c101124 */
[----:B-1----:R-:W-:Y:S01]  /*1b4c0*/  @!P1 IADD3 R8, P0, R4, UR45, RZ ;  /* 0x0000002d04089c10 */ /* 0x002fe2000ff1e0ff */
[----:B------:R-:W-:-:S03]  /*1b4d0*/  @!P1 IMAD R15, R110, R17, RZ ;  /* 0x000000116e0f9224 */ /* 0x000fc600078e02ff */
[----:B------:R-:W-:Y:S02]  /*1b4e0*/  @!P1 IADD3.X R9, R5, UR44, RZ, P0, !PT ;  /* 0x0000002c05099c10 */ /* 0x000fe400087fe4ff */
[----:B------:R-:W-:Y:S01]  /*1b4f0*/  ISETP.LT.OR P0, PT, R0, 0xb2, !P6 ;  /* 0x000000b20000780c */ /* 0x000fe20007701670 */
[----:B0-----:R-:W-:Y:S02]  /*1b500*/  @!P2 IMAD.MOV.U32 R2, RZ, RZ, R4 ;  /* 0x000000ffff02a224 */ /* 0x001fe400078e0004 */
[----:B------:R-:W-:-:S05]  /*1b510*/  @!P2 IMAD.MOV.U32 R3, RZ, RZ, R5 ;  /* 0x000000ffff03a224 */ /* 0x000fca00078e0005 */
[----:B------:R0:W-:Y:S01]  /*1b520*/  @!P2 STG.E.U8 desc[UR36][R2.64+0xa9], R109 ;  /* 0x0000a96d0200a986 */ /* 0x0001e2000c101124 */
[----:B------:R-:W-:Y:S01]  /*1b530*/  @!P4 IADD3 R10, P2, R4, UR45, RZ ;  /* 0x0000002d040acc10 */ /* 0x000fe2000ff5e0ff */
[-C--:B------:R-:W-:Y:S02]  /*1b540*/  @!P4 IMAD R111, R111, R17.reuse, RZ ;  /* 0x000000116f6fc224 */ /* 0x080fe400078e02ff */
[----:B------:R-:W-:Y:S01]  /*1b550*/  @!P1 STG.E.U8 desc[UR36][R8.64+0xa8], R15 ;  /* 0x0000a80f08009986 */ /* 0x000fe2000c101124 */
[----:B------:R-:W-:Y:S01]  /*1b560*/  @!P4 IADD3.X R11, R5, UR44, RZ, P2, !PT ;  /* 0x0000002c050bcc10 */ /* 0x000fe200097fe4ff */
[-C--:B------:R-:W-:Y:S01]  /*1b570*/  @!P3 IMAD R13, R112, R17.reuse, RZ ;  /* 0x00000011700db224 */ /* 0x080fe200078e02ff */
[----:B------:R-:W-:Y:S01]  /*1b580*/  ISETP.LT.OR P1, PT, R0, 0xb1, !P5 ;  /* 0x000000b10000780c */ /* 0x000fe20006f21670 */
[----:B0-----:R-:W-:Y:S02]  /*1b590*/  @!P3 IMAD.MOV.U32 R2, RZ, RZ, R4 ;  /* 0x000000ffff02b224 */ /* 0x001fe400078e0004 */
[----:B------:R-:W-:Y:S01]  /*1b5a0*/  @!P3 IMAD.MOV.U32 R3, RZ, RZ, R5 ;  /* 0x000000ffff03b224 */ /* 0x000fe200078e0005 */
[----:B------:R-:W-:Y:S01]  /*1b5b0*/  @!P4 STG.E.U8 desc[UR36][R10.64+0xa9], R111 ;  /* 0x0000a96f0a00c986 */ /* 0x000fe2000c101124 */
[----:B------:R-:W-:-:S03]  /*1b5c0*/  @!P0 IMAD R113, R113, R17, RZ ;  /* 0x0000001171718224 */ /* 0x000fc600078e02ff */
[----:B------:R0:W-:Y:S01]  /*1b5d0*/  @!P3 STG.E.U8 desc[UR36][R2.64+0xb0], R13 ;  /* 0x0000b00d0200b986 */ /* 0x0001e2000c101124 */
[C---:B------:R-:W-:Y:S02]  /*1b5e0*/  ISETP.LT.OR P3, PT, R0.reuse, 0xb2, !P5 ;  /* 0x000000b20000780c */ /* 0x040fe40006f61670 */
[C---:B------:R-:W-:Y:S02]  /*1b5f0*/  ISETP.LT.OR P4, PT, R0.reuse, 0xb9, !P5 ;  /* 0x000000b90000780c */ /* 0x040fe40006f81670 */
[C---:B------:R-:W-:Y:S02]  /*1b600*/  ISETP.LT.OR P5, PT, R0.reuse, 0xba, !P5 ;  /* 0x000000ba0000780c */ /* 0x040fe40006fa1670 */
[C---:B------:R-:W-:Y:S01]  /*1b610*/  ISETP.LT.OR P2, PT, R0.reuse, 0xb9, !P6 ;  /* 0x000000b90000780c */ /* 0x040fe20007741670 */
[----:B0-----:R-:W-:Y:S02]  /*1b620*/  @!P0 IMAD.MOV.U32 R2, RZ, RZ, R4 ;  /* 0x000000ffff028224 */ /* 0x001fe400078e0004 */
[----:B------:R-:W-:Y:S01]  /*1b630*/  @!P0 IMAD.MOV.U32 R3, RZ, RZ, R5 ;  /* 0x000000ffff038224 */ /* 0x000fe200078e0005 */
[----:B------:R-:W-:-:S04]  /*1b640*/  ISETP.LT.OR P6, PT, R0, 0xba, !P6 ;  /* 0x000000ba0000780c */ /* 0x000fc800077c1670 */
[----:B------:R0:W-:Y:S01]  /*1b650*/  @!P0 STG.E.U8 desc[UR36][R2.64+0xb1], R113 ;  /* 0x0000b17102008986 */ /* 0x0001e2000c101124 */
[----:B------:R-:W-:Y:S01]  /*1b660*/  @!P1 IADD3 R6, P0, R4, UR45, RZ ;  /* 0x0000002d04069c10 */ /* 0x000fe2000ff1e0ff */
[----:B------:R-:W-:-:S03]  /*1b670*/  @!P1 IMAD R15, R114, R17, RZ ;  /* 0x00000011720f9224 */ /* 0x000fc600078e02ff */
[----:B------:R-:W-:Y:S02]  /*1b680*/  @!P1 IADD3.X R7, R5, UR44, RZ, P0, !PT ;  /* 0x0000002c05079c10 */ /* 0x000fe400087fe4ff */
[C---:B------:R-:W-:Y:S01]  /*1b690*/  @!P3 IADD3 R8, P0, R4.reuse, UR45, RZ ;  /* 0x0000002d0408bc10 */ /* 0x040fe2000ff1e0ff */
[-C--:B------:R-:W-:Y:S02]  /*1b6a0*/  @!P3 IMAD R115, R115, R17.reuse, RZ ;  /* 0x000000117373b224 */ /* 0x080fe400078e02ff */
[----:B------:R1:W-:Y:S01]  /*1b6b0*/  @!P1 STG.E.U8 desc[UR36][R6.64+0xb0], R15 ;  /* 0x0000b00f06009986 */ /* 0x0003e2000c101124 */
[----:B------:R-:W-:Y:S02]  /*1b6c0*/  @!P4 IADD3 R10, P1, R4, UR45, RZ ;  /* 0x0000002d040acc10 */ /* 0x000fe4000ff3e0ff */
[----:B------:R-:W-:Y:S01]  /*1b6d0*/  @!P3 IADD3.X R9, R5, UR44, RZ, P0, !PT ;  /* 0x0000002c0509bc10 */ /* 0x000fe200087fe4ff */
[----:B------:R-:W-:Y:S01]  /*1b6e0*/  @!P2 IMAD R19, R116, R17, RZ ;  /* 0x000000117413a224 */ /* 0x000fe200078e02ff */
[----:B------:R-:W-:Y:S01]  /*1b6f0*/  @!P5 IADD3 R12, P0, R4, UR45, RZ ;  /* 0x0000002d040cdc10 */ /* 0x000fe2000ff1e0ff */
[----:B0-----:R-:W-:-:S02]  /*1b700*/  @!P2 IMAD.MOV.U32 R2, RZ, RZ, R4 ;  /* 0x000000ffff02a224 */ /* 0x001fc400078e0004 */
[----:B------:R-:W-:Y:S01]  /*1b710*/  @!P2 IMAD.MOV.U32 R3, RZ, RZ, R5 ;  /* 0x000000ffff03a224 */ /* 0x000fe200078e0005 */
[----:B------:R-:W-:Y:S01]  /*1b720*/  @!P4 IADD3.X R11, R5, UR44, RZ, P1, !PT ;  /* 0x0000002c050bcc10 */ /* 0x000fe20008ffe4ff */
[-C--:B------:R-:W-:Y:S01]  /*1b730*/  @!P6 IMAD R117, R117, R17.reuse, RZ ;  /* 0x000000117575e224 */ /* 0x080fe200078e02ff */
[----:B------:R-:W-:Y:S01]  /*1b740*/  @!P5 IADD3.X R13, R5, UR44, RZ, P0, !PT ;  /* 0x0000002c050ddc10 */ /* 0x000fe200087fe4ff */
[-C--:B------:R-:W-:Y:S01]  /*1b750*/  @!P4 IMAD R21, R118, R17.reuse, RZ ;  /* 0x000000117615c224 */ /* 0x080fe200078e02ff */
[----:B------:R1:W-:Y:S01]  /*1b760*/  @!P3 STG.E.U8 desc[UR36][R8.64+0xb1], R115 ;  /* 0x0000b1730800b986 */ /* 0x0003e2000c101124 */
[----:B------:R-:W-:-:S03]  /*1b770*/  @!P5 IMAD R119, R119, R17, RZ ;  /* 0x000000117777d224 */ /* 0x000fc600078e02ff */
[----:B------:R1:W-:Y:S04]  /*1b780*/  @!P2 STG.E.U8 desc[UR36][R2.64+0xb8], R19 ;  /* 0x0000b8130200a986 */ /* 0x0003e8000c101124 */
[----:B------:R1:W-:Y:S04]  /*1b790*/  @!P6 STG.E.U8 desc[UR36][R4.64+0xb9], R117 ;  /* 0x0000b9750400e986 */ /* 0x0003e8000c101124 */
[----:B------:R1:W-:Y:S04]  /*1b7a0*/  @!P4 STG.E.U8 desc[UR36][R10.64+0xb8], R21 ;  /* 0x0000b8150a00c986 */ /* 0x0003e8000c101124 */
[----:B------:R1:W-:Y:S02]  /*1b7b0*/  @!P5 STG.E.U8 desc[UR36][R12.64+0xb9], R119 ;  /* 0x0000b9770c00d986 */ /* 0x0003e4000c101124 */
.L_x_797:
[----:B------:R-:W-:Y:S05]  /*1b7c0*/  BSYNC B0 ;  /* 0x0000000000007941 */ /* 0x000fea0003800000 */
.L_x_29:
[----:B01----:R-:W3:Y:S04]  /*1b7d0*/  LDL.LU R3, [R1+0x300] ;  /* 0x0003000001037983 */ /* 0x003ee80000300800 */
[----:B------:R-:W3:Y:S01]  /*1b7e0*/  LDL.LU R2, [R1+0x304] ;  /* 0x0003040001027983 */ /* 0x000ee20000300800 */
[----:B------:R-:W-:Y:S01]  /*1b7f0*/  ULDC UR4, c[0x0][0xc] ;  /* 0x0000030000047ab9 */ /* 0x000fe20000000800 */
[----:B------:R-:W-:Y:S01]  /*1b800*/  ULDC UR5, c[0x0][0x10] ;  /* 0x0000040000057ab9 */ /* 0x000fe20000000800 */
[----:B--2---:R-:W3:Y:S01]  /*1b810*/  LDC R5, c[0x0][0x14] ;  /* 0x00000500ff057b82 */ /* 0x004ee20000000800 */
[----:B------:R-:W-:Y:S01]  /*1b820*/  UIMAD.WIDE.U32 UR4, UR4, UR5, URZ ;  /* 0x00000005040472a5 */ /* 0x000fe2000f8e003f */
[----:B------:R-:W-:Y:S01]  /*1b830*/  PRMT R0, RZ, 0x7610, R0 ;  /* 0x00007610ff007816 */ /* 0x000fe20000000000 */
[----:B------:R-:W-:Y:S01]  /*1b840*/  UMOV UR42, 0xffffffff ;  /* 0xffffffff002a7882 */ /* 0x000fe20000000000 */
[----:B------:R-:W-:-:S03]  /*1b850*/  UMOV UR43, 0xffffffff ;  /* 0xffffffff002b7882 */ /* 0x000fc60000000000 */
[----:B---3--:R-:W-:-:S04]  /*1b860*/  IMAD.WIDE.U32 R2, R5, UR4, R2 ;  /* 0x0000000405027c25 */ /* 0x008fc8000f8e0002 */
[----:B------:R-:W-:Y:S01]  /*1b870*/  IMAD R5, R5, UR5, RZ ;  /* 0x0000000505057c24 */ /* 0x000fe2000f8e02ff */
[----:B------:R-:W-:Y:S01]  /*1b880*/  ULDC.64 UR4, c[0x0][0x650] ;  /* 0x0001940000047ab9 */ /* 0x000fe20000000a00 */
[----:B------:R-:W-:Y:S01]  /*1b890*/  IMAD.MOV.U32 R6, RZ, RZ, R2 ;  /* 0x000000ffff067224 */ /* 0x000fe200078e0002 */
[----:B------:R-:W-:Y:S01]  /*1b8a0*/  ISETP.GE.U32.AND P0, PT, R2, UR4, PT ;  /* 0x0000000402007c0c */ /* 0x000fe2000bf06070 */
[----:B------:R-:W-:-:S05]  /*1b8b0*/  IMAD.IADD R4, R3, 0x1, R5 ;  /* 0x0000000103047824 */ /* 0x000fca00078e0205 */
[----:B------:R0:W-:Y:S01]  /*1b8c0*/  STL [R1+0x300], R4 ;  /* 0x0003000401007387 */ /* 0x0001e20000100800 */
[----:B------:R-:W-:-:S03]  /*1b8d0*/  ISETP.GE.U32.AND.EX P0, PT, R4, UR5, PT, P0 ;  /* 0x0000000504007c0c */ /* 0x000fc6000bf06100 */
[----:B------:R0:W-:Y:S10]  /*1b8e0*/  STL [R1+0x304], R6 ;  /* 0x0003040601007387 */ /* 0x0001f40000100800 */
[----:B0-----:R-:W-:Y:S05]  /*1b8f0*/  @P0 BRA `(.L_x_798) ;  /* 0x0000000400880947 */ /* 0x001fea0003800000 */
[----:B------:R-:W0:Y:S01]  /*1b900*/  S2UR UR6, SR_CTAID.X ;  /* 0x00000000000679c3 */ /* 0x000e220000002500 */
[----:B------:R-:W-:Y:S01]  /*1b910*/  ULDC.64 UR12, c[0x0][0x628] ;  /* 0x00018a00000c7ab9 */ /* 0x000fe20000000a00 */
[----:B------:R-:W-:Y:S01]  /*1b920*/  ULDC UR4, c[0x0][0x150] ;  /* 0x0000540000047ab9 */ /* 0x000fe20000000800 */
[----:B------:R-:W-:Y:S01]  /*1b930*/  ISETP.NE.U32.AND P0, PT, RZ, UR12, PT ;  /* 0x0000000cff007c0c */ /* 0x000fe2000bf05070 */
[----:B------:R-:W-:Y:S01]  /*1b940*/  ULDC UR15, c[0x0][0x630] ;  /* 0x00018c00000f7ab9 */ /* 0x000fe20000000800 */
[----:B------:R-:W-:Y:S01]  /*1b950*/  R2UR UR16, R6 ;  /* 0x00000000061072ca */ /* 0x000fe200000e0000 */
[----:B------:R-:W-:Y:S01]  /*1b960*/  ULDC UR18, c[0x0][0x154] ;  /* 0x0000550000127ab9 */ /* 0x000fe20000000800 */
[----:B------:R-:W-:Y:S01]  /*1b970*/  ISETP.NE.AND.EX P0, PT, RZ, UR13, PT, P0 ;  /* 0x0000000dff007c0c */ /* 0x000fe2000bf05300 */
[----:B------:R-:W1:Y:S01]  /*1b980*/  S2UR UR19, SR_CTAID.Y ;  /* 0x00000000001379c3 */ /* 0x000e620000002600 */
[----:B------:R-:W-:Y:S02]  /*1b990*/  R2UR UR17, R4 ;  /* 0x00000000041172ca */ /* 0x000fe400000e0000 */
[----:B------:R-:W-:-:S02]  /*1b9a0*/  R2UR UR10, R6 ;  /* 0x00000000060a72ca */ /* 0x000fc400000e0000 */
[----:B------:R-:W-:Y:S02]  /*1b9b0*/  R2UR UR11, R4 ;  /* 0x00000000040b72ca */ /* 0x000fe400000e0000 */
[----:B0-----:R-:W-:-:S05]  /*1b9c0*/  I2FP.F32.U32 R0, UR6 ;  /* 0x0000000600007c45 */ /* 0x001fca0008201000 */
[----:B------:R-:W-:-:S04]  /*1b9d0*/  FMUL R0, R0, UR4 ;  /* 0x0000000400007c20 */ /* 0x000fc80008400000 */
[----:B------:R0:W2:Y:S01]  /*1b9e0*/  F2I.U32.TRUNC.NTZ R2, R0 ;  /* 0x0000000000027305 */ /* 0x0000a2000020f000 */
[----:B-1----:R-:W-:Y:S05]  /*1b9f0*/  @!P0 BRA `(.L_x_799) ;  /* 0x0000000000308947 */ /* 0x002fea0003800000 */
        /* <DEDUP_REMOVED lines=12> */
.L_x_799:
[----:B------:R-:W-:Y:S01]  /*1bac0*/  USHF.R.U64 UR43, UR10, UR15, UR11 ;  /* 0x0000000f0a2b7299 */ /* 0x000fe2000800120b */
[----:B0-----:R-:W-:Y:S01]  /*1bad0*/  I2FP.F32.U32 R0, UR19 ;  /* 0x0000001300007c45 */ /* 0x001fe20008201000 */
[----:B------:R-:W-:Y:S01]  /*1bae0*/  USHF.R.U32.HI UR4, URZ, UR15, UR11 ;  /* 0x0000000f3f047299 */ /* 0x000fe2000801160b */
[----:B--2---:R-:W-:Y:S01]  /*1baf0*/  R2UR UR14, R2 ;  /* 0x00000000020e72ca */ /* 0x004fe200000e0000 */
        /* <DEDUP_REMOVED lines=11> */
[----:B------:R-:W-:Y:S02]  /*1bbb0*/  ULDC UR21, c[0x0][0x658] ;  /* 0x0001960000157ab9 */ /* 0x000fe40000000800 */
[----:B------:R-:W-:Y:S01]  /*1bbc0*/  UIADD3 UR9, UR11, UR9, URZ ;  /* 0x000000090b097290 */ /* 0x000fe2000fffe03f */
[----:B------:R-:W-:Y:S01]  /*1bbd0*/  UMOV UR16, 0xffffffff ;  /* 0xffffffff00107882 */ /* 0x000fe20000000000 */
[----:B------:R-:W-:Y:S01]  /*1bbe0*/  ULDC.64 UR4, c[0x0][0x640] ;  /* 0x0001900000047ab9 */ /* 0x000fe20000000a00 */
[----:B------:R-:W-:Y:S01]  /*1bbf0*/  USHF.L.U32 UR16, UR16, UR21, URZ ;  /* 0x0000001510107299 */ /* 0x000fe2000800063f */
[----:B------:R-:W-:Y:S01]  /*1bc00*/  ISETP.NE.U32.AND P0, PT, RZ, UR4, PT ;  /* 0x00000004ff007c0c */ /* 0x000fe2000bf05070 */
[----:B------:R-:W-:-:S02]  /*1bc10*/  USHF.R.U64 UR17, UR10, UR12, UR9 ;  /* 0x0000000c0a117299 */ /* 0x000fc40008001209 */
[----:B------:R-:W-:Y:S01]  /*1bc20*/  USHF.R.U32.HI UR9, URZ, UR12, UR9 ;  /* 0x0000000c3f097299 */ /* 0x000fe20008011609 */
[----:B0-----:R-:W-:Y:S01]  /*1bc30*/  R2UR UR15, R0 ;  /* 0x00000000000f72ca */ /* 0x001fe200000e0000 */
[----:B------:R-:W-:Y:S01]  /*1bc40*/  ULDC UR18, c[0x0][0x608] ;  /* 0x0001820000127ab9 */ /* 0x000fe20000000800 */
[----:B------:R-:W-:Y:S01]  /*1bc50*/  ULOP3.LUT UR41, URZ, UR16, URZ, 0x33, !UPT ;  /* 0x000000103f297292 */ /* 0x000fe2000f8e333f */
[----:B------:R-:W-:Y:S01]  /*1bc60*/  ISETP.NE.AND.EX P0, PT, RZ, UR5, PT, P0 ;  /* 0x00000005ff007c0c */ /* 0x000fe2000bf05300 */
[----:B------:R-:W-:Y:S02]  /*1bc70*/  USHF.R.U64 UR16, UR17, UR18, UR9 ;  /* 0x0000001211107299 */ /* 0x000fe40008001209 */
[----:B------:R-:W-:Y:S02]  /*1bc80*/  USHF.R.U32.HI UR9, URZ, UR18, UR9 ;  /* 0x000000123f097299 */ /* 0x000fe40008011609 */
[----:B------:R-:W-:Y:S02]  /*1bc90*/  UIADD3 UR14, -UR14, URZ, URZ ;  /* 0x0000003f0e0e7290 */ /* 0x000fe4000fffe13f */
[----:B------:R-:W-:Y:S01]  /*1bca0*/  USHF.R.U64 UR18, UR16, UR21, UR9 ;  /* 0x0000001510127299 */ /* 0x000fe20008001209 */
[----:B------:R-:W-:Y:S01]  /*1bcb0*/  UMOV UR20, 0x1 ;  /* 0x0000000100147882 */ /* 0x000fe20000000000 */
[----:B------:R-:W-:Y:S01]  /*1bcc0*/  ULDC UR13, c[0x0][0x144] ;  /* 0x00005100000d7ab9 */ /* 0x000fe20000000800 */
[----:B------:R-:W-:Y:S01]  /*1bcd0*/  ULDC UR7, c[0x0][0x600] ;  /* 0x0001800000077ab9 */ /* 0x000fe20000000800 */
[----:B------:R-:W-:-:S02]  /*1bce0*/  USHF.L.U32 UR24, UR20, UR21, URZ ;  /* 0x0000001514187299 */ /* 0x000fc4000800063f */
[----:B------:R-:W-:Y:S02]  /*1bcf0*/  USHF.R.U32.HI UR9, URZ, UR21, UR9 ;  /* 0x000000153f097299 */ /* 0x000fe40008011609 */
[----:B------:R-:W-:Y:S02]  /*1bd00*/  UIMAD UR21, UR13, UR14, UR6 ;  /* 0x0000000e0d1572a4 */ /* 0x000fe4000f8e0206 */
[----:B------:R-:W-:Y:S02]  /*1bd10*/  UIADD3 UR8, UR7, -0x1, URZ ;  /* 0xffffffff07087890 */ /* 0x000fe4000fffe03f */
[----:B------:R-:W-:Y:S01]  /*1bd20*/  UIADD3 UR20, -UR15, URZ, URZ ;  /* 0x0000003f0f147290 */ /* 0x000fe2000fffe13f */
        /* <DEDUP_REMOVED lines=17> */
.L_x_800:
[----:B------:R-:W-:Y:S01]  /*1be40*/  UISETP.NE.AND UP0, UPT, UR47, URZ, UPT ;  /* 0x0000003f2f00728c */ /* 0x000fe2000bf05270 */
[----:B------:R-:W-:Y:S01]  /*1be50*/  IMAD.MOV.U32 R0, RZ, RZ, 0x1 ;  /* 0x00000001ff007424 */ /* 0x000fe200078e00ff */
[----:B------:R-:W-:Y:S02]  /*1be60*/  USHF.R.U64 UR4, UR6, UR22, UR9 ;  /* 0x0000001606047299 */ /* 0x000fe40008001209 */
[----:B------:R-:W-:Y:S02]  /*1be70*/  ULOP3.LUT UR41, UR16, UR41, URZ, 0xc0, !UPT ;  /* 0x0000002910297292 */ /* 0x000fe4000f8ec03f */
[----:B------:R-:W-:Y:S02]  /*1be80*/  UIADD3 UR5, -UR4, URZ, URZ ;  /* 0x0000003f04057290 */ /* 0x000fe4000fffe13f */
[----:B------:R-:W-:Y:S02]  /*1be90*/  UIMAD UR41, UR24, UR4, UR41 ;  /* 0x00000004182972a4 */ /* 0x000fe4000f8e0229 */
[----:B------:R-:W-:-:S02]  /*1bea0*/  ULOP3.LUT UR8, UR17, UR8, URZ, 0xc0, !UPT ;  /* 0x0000000811087292 */ /* 0x000fc4000f8ec03f */
[----:B------:R-:W-:Y:S02]  /*1beb0*/  @UP0 UIMAD UR21, UR25, UR20, UR19 ;  /* 0x00000014191502a4 */ /* 0x000fe4000f8e0213 */
[----:B------:R-:W-:-:S03]  /*1bec0*/  UIMAD UR4, UR5, UR23, UR18 ;  /* 0x00000017050472a4 */ /* 0x000fc6000f8e0212 */
[----:B------:R-:W-:Y:S01]  /*1bed0*/  ULDC UR5, c[0x0][0x610] ;  /* 0x0001840000057ab9 */ /* 0x000fe20000000800 */
[----:B------:R-:W-:Y:S02]  /*1bee0*/  UIMAD UR4, UR4, UR7, UR8 ;  /* 0x00000007040472a4 */ /* 0x000fe4000f8e0208 */
[----:B------:R-:W-:-:S04]  /*1bef0*/  UIMAD UR41, UR41, UR5, UR21 ;  /* 0x00000005292972a4 */ /* 0x000fc8000f8e0215 */
[----:B------:R-:W-:Y:S02]  /*1bf00*/  USEL UR42, UR4, UR41, !UP0 ;  /* 0x00000029042a7287 */ /* 0x000fe4000c000000 */
[----:B------:R-:W-:-:S12]  /*1bf10*/  USEL UR41, UR41, UR4, !UP0 ;  /* 0x0000000429297287 */ /* 0x000fd8000c000000 */
.L_x_798:
[----:B------:R-:W-:-:S13]  /*1bf20*/  LOP3.LUT P0, RZ, R0, 0xff, RZ, 0xc0, !PT ;  /* 0x000000ff00ff7812 */ /* 0x000fda000780c0ff */
[----:B------:R-:W-:Y:S05]  /*1bf30*/  @P0 BRA `(.L_x_801) ;  /* 0xfffffe5000bc0947 */ /* 0x000fea000383ffff */
[----:B------:R-:W-:Y:S05]  /*1bf40*/  EXIT ;  /* 0x000000000000794d */ /* 0x000fea0003800000 */
.L_x_4:
[----:B------:R-:W2:Y:S01]  /*1bf50*/  LDL R4, [R1+0x304] ;  /* 0x0003040001047983 */ /* 0x000ea20000100800 */
[----:B------:R-:W-:-:S03]  /*1bf60*/  ULDC.64 UR8, c[0x0][0x650] ;  /* 0x0001940000087ab9 */ /* 0x000fc60000000a00 */
[----:B------:R-:W3:Y:S01]  /*1bf70*/  LDL R3, [R1+0x300] ;  /* 0x0003000001037983 */ /* 0x000ee20000100800 */
[----:B------:R-:W-:Y:S01]  /*1bf80*/  PRMT R0, RZ, 0x7610, R0 ;  /* 0x00007610ff007816 */ /* 0x000fe20000000000 */
[----:B------:R-:W-:Y:S02]  /*1bf90*/  IMAD.MOV.U32 R5, RZ, RZ, -0x1 ;  /* 0xffffffffff057424 */ /* 0x000fe400078e00ff */
[----:B------:R-:W-:Y:S02]  /*1bfa0*/  IMAD.MOV.U32 R2, RZ, RZ, -0x1 ;  /* 0xffffffffff027424 */ /* 0x000fe400078e00ff */
[----:B------:R-:W-:Y:S01]  /*1bfb0*/  IMAD.MOV.U32 R10, RZ, RZ, -0x1 ;  /* 0xffffffffff0a7424 */ /* 0x000fe200078e00ff */
[----:B--2---:R-:W-:-:S04]  /*1bfc0*/  ISETP.GE.U32.AND P0, PT, R4, UR8, PT ;  /* 0x0000000804007c0c */ /* 0x004fc8000bf06070 */
[----:B---3--:R-:W-:-:S13]  /*1bfd0*/  ISETP.GE.U32.AND.EX P0, PT, R3, UR9, PT, P0 ;  /* 0x0000000903007c0c */ /* 0x008fda000bf06100 */
[----:B------:R-:W-:Y:S05]  /*1bfe0*/  @P0 BRA `(.L_x_802) ;  /* 0x00000004008c0947 */ /* 0x000fea0003800000 */
[----:B------:R-:W-:Y:S01]  /*1bff0*/  I2FP.F32.U32 R0, UR4 ;  /* 0x0000000400007c45 */ /* 0x000fe20008201000 */
[----:B0-----:R-:W-:Y:S01]  /*1c000*/  ULDC.64 UR16, c[0x0][0x628] ;  /* 0x00018a0000107ab9 */ /* 0x001fe20000000a00 */
        /* <DEDUP_REMOVED lines=24> */
.L_x_803:
        /* <DEDUP_REMOVED lines=24> */
[----:B------:R-:W-:Y:S01]  /*1c310*/  UMOV UR19, 0x1 ;  /* 0x0000000100137882 */ /* 0x000fe20000000000 */
[----:B------:R-:W-:Y:S01]  /*1c320*/  ULDC UR20, c[0x0][0x608] ;  /* 0x0001820000147ab9 */ /* 0x000fe20000000800 */
[----:B------:R-:W-:Y:S01]  /*1c330*/  USHF.L.U32 UR26, UR19, UR23, URZ ;  /* 0x00000017131a7299 */ /* 0x000fe2000800063f */
[----:B------:R-:W-:Y:S01]  /*1c340*/  ISETP.NE.AND.EX P0, PT, RZ, UR9, PT, P0 ;  /* 0x00000009ff007c0c */ /* 0x000fe2000bf05300 */
[----:B------:R-:W-:Y:S02]  /*1c350*/  USHF.R.U64 UR19, UR18, UR20, UR11 ;  /* 0x0000001412137299 */ /* 0x000fe4000800120b */
[----:B------:R-:W-:Y:S02]  /*1c360*/  USHF.R.U32.HI UR11, URZ, UR20, UR11 ;  /* 0x000000143f0b7299 */ /* 0x000fe4000801160b */
[----:B------:R-:W-:-:S02]  /*1c370*/  UIADD3 UR15, -UR15, URZ, URZ ;  /* 0x0000003f0f0f7290 */ /* 0x000fc4000fffe13f */
[----:B------:R-:W-:Y:S01]  /*1c380*/  USHF.R.U64 UR20, UR19, UR23, UR11 ;  /* 0x0000001713147299 */ /* 0x000fe2000800120b */
[----:B------:R-:W-:Y:S01]  /*1c390*/  ULDC UR16, c[0x0][0x144] ;  /* 0x0000510000107ab9 */ /* 0x000fe20000000800 */
[----:B------:R-:W-:Y:S01]  /*1c3a0*/  ULDC UR6, c[0x0][0x600] ;  /* 0x0001800000067ab9 */ /* 0x000fe20000000800 */
[----:B------:R-:W-:Y:S02]  /*1c3b0*/  USHF.R.U32.HI UR11, URZ, UR23, UR11 ;  /* 0x000000173f0b7299 */ /* 0x000fe4000801160b */
[----:B------:R-:W-:Y:S02]  /*1c3c0*/  UIMAD UR23, UR16, UR15, UR4 ;  /* 0x0000000f101772a4 */ /* 0x000fe4000f8e0204 */
[----:B------:R-:W-:Y:S02]  /*1c3d0*/  UIADD3 UR22, UR6, -0x1, URZ ;  /* 0xffffffff06167890 */ /* 0x000fe4000fffe03f */
[----:B------:R-:W-:Y:S02]  /*1c3e0*/  ULOP3.LUT UR27, URZ, UR13, URZ, 0x33, !UPT ;  /* 0x0000000d3f1b7292 */ /* 0x000fe4000f8e333f */
        /* <DEDUP_REMOVED lines=18> */
.L_x_804:
[----:B------:R-:W-:Y:S01]  /*1c510*/  UISETP.NE.AND UP0, UPT, UR47, URZ, UPT ;  /* 0x0000003f2f00728c */ /* 0x000fe2000bf05270 */
[----:B------:R-:W-:Y:S01]  /*1c520*/  IMAD.MOV.U32 R0, RZ, RZ, 0x1 ;  /* 0x00000001ff007424 */ /* 0x000fe200078e00ff */
[----:B------:R-:W-:Y:S01]  /*1c530*/  USHF.R.U64 UR8, UR4, UR24, UR11 ;  /* 0x0000001804087299 */ /* 0x000fe2000800120b */
[----:B------:R-:W-:Y:S01]  /*1c540*/  IMAD.U32 R10, RZ, RZ, UR5 ;  /* 0x00000005ff0a7e24 */ /* 0x000fe2000f8e00ff */
[----:B------:R-:W-:Y:S02]  /*1c550*/  ULOP3.LUT UR4, UR19, UR27, URZ, 0xc0, !UPT ;  /* 0x0000001b13047292 */ /* 0x000fe4000f8ec03f */
[----:B------:R-:W-:Y:S02]  /*1c560*/  ULOP3.LUT UR18, UR18, UR22, URZ, 0xc0, !UPT ;  /* 0x0000001612127292 */ /* 0x000fe4000f8ec03f */
[----:B------:R-:W-:-:S03]  /*1c570*/  UIMAD UR4, UR26, UR8, UR4 ;  /* 0x000000081a0472a4 */ /* 0x000fc6000f8e0204 */
[----:B------:R-:W-:Y:S02]  /*1c580*/  @UP0 UIMAD UR23, UR28, UR21, UR7 ;  /* 0x000000151c1702a4 */ /* 0x000fe4000f8e0207 */
[----:B------:R-:W-:-:S03]  /*1c590*/  UIADD3 UR7, -UR8, URZ, URZ ;  /* 0x0000003f08077290 */ /* 0x000fc6000fffe13f */
[----:B------:R-:W-:Y:S01]  /*1c5a0*/  ULDC UR8, c[0x0][0x610] ;  /* 0x0001840000087ab9 */ /* 0x000fe20000000800 */
[----:B------:R-:W-:Y:S02]  /*1c5b0*/  UIMAD UR7, UR7, UR25, UR20 ;  /* 0x00000019070772a4 */ /* 0x000fe4000f8e0214 */
[----:B------:R-:W-:Y:S02]  /*1c5c0*/  UIMAD UR4, UR4, UR8, UR23 ;  /* 0x00000008040472a4 */ /* 0x000fe4000f8e0217 */
[----:B------:R-:W-:-:S04]  /*1c5d0*/  UIMAD UR7, UR7, UR6, UR18 ;  /* 0x00000006070772a4 */ /* 0x000fc8000f8e0212 */
[----:B------:R-:W-:Y:S02]  /*1c5e0*/  USEL UR6, UR7, UR4, !UP0 ;  /* 0x0000000407067287 */ /* 0x000fe4000c000000 */
[----:B------:R-:W-:-:S04]  /*1c5f0*/  USEL UR4, UR4, UR7, !UP0 ;  /* 0x0000000704047287 */ /* 0x000fc8000c000000 */
[----:B------:R-:W-:Y:S02]  /*1c600*/  IMAD.U32 R2, RZ, RZ, UR6 ;  /* 0x00000006ff027e24 */ /* 0x000fe4000f8e00ff */
[----:B------:R-:W-:-:S07]  /*1c610*/  IMAD.U32 R5, RZ, RZ, UR4 ;  /* 0x00000004ff057e24 */ /* 0x000fce000f8e00ff */
.L_x_802:
[----:B------:R-:W-:-:S08]  /*1c620*/  NOP ;  /* 0x0000000000007918 */ /* 0x000fd00000000000 */
[----:B0-----:R-:W0:-:S00]  /*1c630*/  USETMAXREG.DEALLOC.CTAPOOL 0x18 ;  /* 0x00000018000079c8 */ /* 0x001e0000080e0500 */
[----:B------:R-:W-:-:S13]  /*1c640*/  ISETP.NE.AND P0, PT, RZ, UR10, PT ;  /* 0x0000000aff007c0c */ /* 0x000fda000bf05270 */
[----:B------:R-:W-:Y:S05]  /*1c650*/  @P0 EXIT ;  /* 0x000000000000094d */ /* 0x000fea0003800000 */
[----:B0-----:R-:W-:Y:S01]  /*1c660*/  LOP3.LUT P0, RZ, R0, 0xff, RZ, 0xc0, !PT ;  /* 0x000000ff00ff7812 */ /* 0x001fe2000780c0ff */
[----:B------:R-:W-:Y:S02]  /*1c670*/  IMAD.MOV.U32 R0, RZ, RZ, 0x1 ;  /* 0x00000001ff007424 */ /* 0x000fe400078e00ff */
[----:B------:R-:W-:-:S10]  /*1c680*/  IMAD.MOV.U32 R7, RZ, RZ, RZ ;  /* 0x000000ffff077224 */ /* 0x000fd400078e00ff */
[----:B------:R-:W-:Y:S05]  /*1c690*/  @!P0 BRA `(.L_x_805) ;  /* 0x0000000c00648947 */ /* 0x000fea0003800000 */
[----:B------:R-:W0:Y:S01]  /*1c6a0*/  S2R R3, SR_TID.X ;  /* 0x0000000000037919 */ /* 0x000e220000002100 */
[----:B------:R-:W1:Y:S01]  /*1c6b0*/  LDC R0, c[0x0][0x28c] ;  /* 0x0000a300ff007b82 */ /* 0x000e620000000800 */
[----:B------:R-:W-:Y:S01]  /*1c6c0*/  ULDC UR5, c[0x0][0x658] ;  /* 0x0001960000057ab9 */ /* 0x000fe20000000800 */
[----:B------:R-:W-:Y:S01]  /*1c6d0*/  UMOV UR7, 0xffffffff ;  /* 0xffffffff00077882 */ /* 0x000fe20000000000 */
[----:B------:R-:W-:Y:S01]  /*1c6e0*/  ULDC UR6, c[0x0][0xc] ;  /* 0x0000030000067ab9 */ /* 0x000fe20000000800 */
[----:B------:R-:W-:Y:S01]  /*1c6f0*/  USHF.L.U32 UR9, UR7, UR5, URZ ;  /* 0x0000000507097299 */ /* 0x000fe2000800063f */
[----:B------:R-:W-:Y:S01]  /*1c700*/  BSSY B0, `(.L_x_805) ;  /* 0x00000d2000007945 */ /* 0x000fe20003800000 */
[----:B------:R-:W-:Y:S01]  /*1c710*/  UMOV UR8, 0x1 ;  /* 0x0000000100087882 */ /* 0x000fe20000000000 */
[----:B------:R-:W-:Y:S01]  /*1c720*/  ULDC UR7, c[0x0][0x10] ;  /* 0x0000040000077ab9 */ /* 0x000fe20000000800 */
[----:B------:R-:W-:Y:S01]  /*1c730*/  USHF.L.U32 UR5, UR8, UR5, URZ ;  /* 0x0000000508057299 */ /* 0x000fe2000800063f */
[----:B------:R-:W-:Y:S01]  /*1c740*/  IMAD.MOV.U32 R8, RZ, RZ, 0x1 ;  /* 0x00000001ff087424 */ /* 0x000fe200078e00ff */
[----:B------:R-:W-:Y:S01]  /*1c750*/  UIMAD.WIDE.U32 UR6, UR6, UR7, URZ ;  /* 0x00000007060672a5 */ /* 0x000fe2000f8e003f */
[----:B------:R-:W-:Y:S01]  /*1c760*/  IMAD.MOV.U32 R7, RZ, RZ, RZ ;  /* 0x000000ffff077224 */ /* 0x000fe200078e00ff */
[----:B------:R-:W-:Y:S01]  /*1c770*/  ULDC UR8, c[0x0][0x14] ;  /* 0x0000050000087ab9 */ /* 0x000fe20000000800 */
[----:B------:R-:W-:Y:S01]  /*1c780*/  ULDC UR4, c[0x0][0x600] ;  /* 0x0001800000047ab9 */ /* 0x000fe20000000800 */
[----:B------:R-:W-:-:S02]  /*1c790*/  UIMAD.WIDE.U32 UR20, UR6, UR8, URZ ;  /* 0x00000008061472a5 */ /* 0x000fc4000f8e003f */
[----:B------:R-:W-:Y:S02]  /*1c7a0*/  UIMAD UR7, UR7, UR8, URZ ;  /* 0x00000008070772a4 */ /* 0x000fe4000f8e023f */
[----:B------:R-:W-:Y:S02]  /*1c7b0*/  ULOP3.LUT UR24, UR40, 0x2, URZ, 0xfc, !UPT ;  /* 0x0000000228187892 */ /* 0x000fe4000f8efc3f */
[----:B------:R-:W-:Y:S02]  /*1c7c0*/  UIADD3 UR4, UR4, -0x1, URZ ;  /* 0xffffffff04047890 */ /* 0x000fe4000fffe03f */
[----:B------:R-:W-:Y:S01]  /*1c7d0*/  ULOP3.LUT UR6, URZ, UR9, URZ, 0x33, !UPT ;  /* 0x000000093f067292 */ /* 0x000fe2000f8e333f */
[----:B-1----:R-:W-:Y:S01]  /*1c7e0*/  VIADD R0, R0, 0x1f ;  /* 0x0000001f00007836 */ /* 0x002fe20000000000 */
[----:B------:R-:W-:Y:S01]  /*1c7f0*/  UIADD3 UR7, UR21, UR7, URZ ;  /* 0x0000000715077290 */ /* 0x000fe2000fffe03f */
[----:B------:R-:W-:Y:S01]  /*1c800*/  ULDC.64 UR22, c[0x0][0x198] ;  /* 0x0000660000167ab9 */ /* 0x000fe20000000a00 */
[----:B0-----:R-:W-:-:S02]  /*1c810*/  LOP3.LUT P2, RZ, R3, 0x7f, RZ, 0xc0, !PT ;  /* 0x0000007f03ff7812 */ /* 0x001fc4000784c0ff */
[----:B------:R-:W-:Y:S02]  /*1c820*/  LOP3.LUT P0, RZ, R3, 0x1f, RZ, 0xc0, !PT ;  /* 0x0000001f03ff7812 */ /* 0x000fe4000780c0ff */
[----:B------:R-:W-:Y:S02]  /*1c830*/  SHF.R.S32.HI R3, RZ, 0x1f, R0 ;  /* 0x0000001fff037819 */ /* 0x000fe40000011400 */
[----:B------:R-:W-:Y:S02]  /*1c840*/  PLOP3.LUT P0, PT, P0, P2, PT, 0x8a, 0x0 ;  /* 0x000000000000781c */ /* 0x000fe40000705172 */
[----:B------:R-:W-:Y:S01]  /*1c850*/  LEA.HI R3, R3, R0, RZ, 0x5 ;  /* 0x0000000003037211 */ /* 0x000fe200078f28ff */
[----:B------:R-:W-:-:S03]  /*1c860*/  IMAD.MOV.U32 R0, RZ, RZ, 0x1 ;  /* 0x00000001ff007424 */ /* 0x000fc600078e00ff */
[----:B------:R-:W-:-:S05]  /*1c870*/  SHF.R.S32.HI R6, RZ, 0x5, R3 ;  /* 0x00000005ff067819 */ /* 0x000fca0000011403 */
[----:B------:R-:W-:-:S07]  /*1c880*/  VIADD R11, R6, 0x1 ;  /* 0x00000001060b7836 */ /* 0x000fce0000000000 */
.L_x_817:
[----:B------:R-:W-:-:S03]  /*1c890*/  UMOV UR8, 0xffffffff ;  /* 0xffffffff00087882 */ /* 0x000fc60000000000 */
[----:B------:R-:W-:Y:S05]  /*1c8a0*/  BRA.DIV UR8, `(.L_x_806) ;  /* 0x0000001208a47947 */ /* 0x000fea000b800000 */
[----:B------:R-:W-:-:S13]  /*1c8b0*/  ELECT P6, URZ, PT ;  /* 0x00000000003f782f */ /* 0x000fda00038c0000 */
.L_x_834:
[----:B------:R-:W0:Y:S01]  /*1c8c0*/  LDC R3, c[0x0][0x28c] ;  /* 0x0000a300ff037b82 */ /* 0x000e220000000800 */
[----:B------:R-:W-:Y:S01]  /*1c8d0*/  BSSY B1, `(.L_x_807) ;  /* 0x0000038000017945 */ /* 0x000fe20003800000 */
[----:B0-----:R-:W-:-:S13]  /*1c8e0*/  ISETP.LT.OR P6, PT, R3, 0x1, !P6 ;  /* 0x000000010300780c */ /* 0x001fda00077c1670 */
[----:B------:R-:W-:Y:S05]  /*1c8f0*/  @P6 BRA `(.L_x_808) ;  /* 0x0000000000d46947 */ /* 0x000fea0003800000 */
[----:B------:R-:W-:Y:S02]  /*1c900*/  IMAD R2, R2, 0xc0, RZ ;  /* 0x000000c002027824 */ /* 0x000fe400078e02ff */
[----:B------:R-:W-:Y:S02]  /*1c910*/  IMAD.SHL.U32 R5, R5, 0x200, RZ ;  /* 0x0000020005057824 */ /* 0x000fe400078e00ff */
[----:B------:R-:W-:Y:S02]  /*1c920*/  IMAD.MOV.U32 R14, RZ, RZ, RZ ;  /* 0x000000ffff0e7224 */ /* 0x000fe400078e00ff */
[----:B------:R-:W-:Y:S02]  /*1c930*/  IMAD.MOV.U32 R4, RZ, RZ, R11 ;  /* 0x000000ffff047224 */ /* 0x000fe400078e000b */
[----:B------:R-:W-:Y:S02]  /*1c940*/  IMAD.MOV.U32 R3, RZ, RZ, R0 ;  /* 0x000000ffff037224 */ /* 0x000fe400078e0000 */
[----:B------:R-:W-:-:S07]  /*1c950*/  IMAD.MOV.U32 R9, RZ, RZ, R7 ;  /* 0x000000ffff097224 */ /* 0x000fce00078e0007 */
.L_x_812:
[----:B------:R-:W0:Y:S01]  /*1c960*/  S2R R13, SR_CgaCtaId ;  /* 0x00000000000d7919 */ /* 0x000e220000008800 */
[----:B------:R-:W-:-:S04]  /*1c970*/  MOV R12, 0x400 ;  /* 0x00000400000c7802 */ /* 0x000fc80000000f00 */
[----:B0-----:R-:W-:Y:S02]  /*1c980*/  LEA R16, R13, R12, 0x18 ;  /* 0x0000000c0d107211 */ /* 0x001fe400078ec0ff */
[----:B------:R-:W-:Y:S01]  /*1c990*/  SHF.L.U32 R12, R3, 0x1f, RZ ;  /* 0x0000001f030c7819 */ /* 0x000fe200000006ff */
[----:B------:R-:W0:Y:S02]  /*1c9a0*/  @!P2 LDC R13, c[0x0][0x500] ;  /* 0x00014000ff0dab82 */ /* 0x000e240000000800 */
[----:B------:R-:W-:-:S04]  /*1c9b0*/  IMAD R15, R9, 0x8, R16 ;  /* 0x00000008090f7824 */ /* 0x000fc800078e0210 */
[----:B------:R-:W1:Y:S02]  /*1c9c0*/  SYNCS.PHASECHK.TRANS64.TRYWAIT P1, [R15+URZ+0x50], R12 ;  /* 0x0000500c0f0075a7 */ /* 0x000e64000802017f */
[----:B-1----:R-:W-:Y:S05]  /*1c9d0*/  @!P1 BRA `(.L_x_809) ;  /* 0x0000001000789947 */ /* 0x002fea0003800000 */
.L_x_835:
[----:B------:R-:W-:Y:S01]  /*1c9e0*/  UPRMT UR8, UR24, 0x9910, URZ ;  /* 0x0000991018087896 */ /* 0x000fe2000800003f */
[----:B0-----:R0:W-:Y:S03]  /*1c9f0*/  @!P2 SYNCS.ARRIVE.TRANS64 RZ, [R15+URZ], R13 ;  /* 0x0000000d0fffa9a7 */ /* 0x0011e6000800003f */
[----:B------:R-:W-:-:S06]  /*1ca00*/  UISETP.NE.AND UP0, UPT, UR8, 0x2, UPT ;  /* 0x000000020800788c */ /* 0x000fcc000bf05270 */
[----:B------:R-:W-:-:S13]  /*1ca10*/  PLOP3.LUT P1, PT, PT, PT, UP0, 0x80, 0x0 ;  /* 0x000000000000781c */ /* 0x000fda0003f2f008 */
[----:B0-----:R-:W-:Y:S05]  /*1ca20*/  @P1 BRA `(.L_x_810) ;  /* 0x0000000000041947 */ /* 0x001fea0003800000 */
[----:B------:R-:W-:Y:S01]  /*1ca30*/  BPT.TRAP 0x1 ;  /* 0x000000040000795c */ /* 0x000fe20000300000 */
.L_x_810:
[----:B------:R-:W-:Y:S05]  /*1ca40*/  @P0 BRA `(.L_x_811) ;  /* 0x0000000000040947 */ /* 0x000fea0003800000 */
[----:B------:R-:W-:Y:S01]  /*1ca50*/  BPT.TRAP 0x1 ;  /* 0x000000040000795c */ /* 0x000fe20000300000 */
.L_x_811:
[--C-:B-1----:R-:W-:Y:S01]  /*1ca60*/  IMAD R12, R9, 0x4000, R16.reuse ;  /* 0x00004000090c7824 */ /* 0x102fe200078e0210 */
[----:B------:R-:W-:Y:S01]  /*1ca70*/  R2UR UR18, R5 ;  /* 0x00000000051272ca */ /* 0x000fe200000e0000 */
[----:B------:R-:W-:Y:S01]  /*1ca80*/  IMAD R16, R9, 0x1800, R16 ;  /* 0x0000180009107824 */ /* 0x000fe200078e0210 */
[----:B------:R-:W-:Y:S01]  /*1ca90*/  R2UR UR9, R15 ;  /* 0x000000000f0972ca */ /* 0x000fe200000e0000 */
[----:B------:R-:W-:Y:S01]  /*1caa0*/  VIADD R4, R4, 0xffffffff ;  /* 0xffffffff04047836 */ /* 0x000fe20000000000 */
[----:B------:R-:W-:Y:S01]  /*1cab0*/  R2UR UR8, R12 ;  /* 0x000000000c0872ca */ /* 0x000fe200000e0000 */
[----:B------:R-:W-:Y:S01]  /*1cac0*/  UIADD3 UR14, UP0, UR22, 0xf0, URZ ;  /* 0x000000f0160e7890 */ /* 0x000fe2000ff1e03f */
[----:B------:R-:W-:Y:S01]  /*1cad0*/  R2UR UR11, R16 ;  /* 0x00000000100b72ca */ /* 0x000fe200000e0000 */
[----:B------:R-:W-:Y:S01]  /*1cae0*/  UIADD3 UR26, UP1, UR22, 0x1f0, URZ ;  /* 0x000001f0161a7890 */ /* 0x000fe2000ff3e03f */
[----:B------:R-:W-:Y:S01]  /*1caf0*/  R2UR UR10, R14 ;  /* 0x000000000e0a72ca */ /* 0x000fe200000e0000 */
[----:B------:R-:W-:Y:S01]  /*1cb00*/  UIADD3.X UR15, URZ, UR23, URZ, UP0, !UPT ;  /* 0x000000173f0f7290 */ /* 0x000fe200087fe43f */
[----:B------:R-:W-:Y:S01]  /*1cb10*/  R2UR UR12, R10 ;  /* 0x000000000a0c72ca */ /* 0x000fe200000e0000 */
[----:B------:R-:W-:Y:S01]  /*1cb20*/  VIADD R9, R9, 0x1 ;  /* 0x0000000109097836 */ /* 0x000fe20000000000 */
[----:B------:R-:W-:Y:S01]  /*1cb30*/  R2UR UR19, R2 ;  /* 0x00000000021372ca */ /* 0x000fe200000e0000 */
[----:B------:R-:W-:Y:S01]  /*1cb40*/  UIADD3.X UR27, URZ, UR23, URZ, UP1, !UPT ;  /* 0x000000173f1b7290 */ /* 0x000fe20008ffe43f */
[----:B------:R-:W-:Y:S01]  /*1cb50*/  ISETP.GT.AND P3, PT, R4, 0x1, PT ;  /* 0x000000010400780c */ /* 0x000fe20003f64270 */
[----:B------:R-:W-:Y:S01]  /*1cb60*/  UMOV UR16, 0x0 ;  /* 0x0000000000107882 */ /* 0x000fe20000000000 */
[----:B------:R-:W-:Y:S01]  /*1cb70*/  UMOV UR17, 0x10000000 ;  /* 0x1000000000117882 */ /* 0x000fe20000000000 */
[----:B------:R-:W-:Y:S01]  /*1cb80*/  UIADD3 UR8, UR8, 0x180, URZ ;  /* 0x0000018008087890 */ /* 0x000fe2000fffe03f */
[----:B------:R-:W-:Y:S01]  /*1cb90*/  ISETP.NE.AND P1, PT, R9, 0xa, PT ;  /* 0x0000000a0900780c */ /* 0x000fe20003f25270 */
[----:B------:R-:W-:Y:S01]  /*1cba0*/  UIADD3 UR13, UR11, 0x28180, URZ ;  /* 0x000281800b0d7890 */ /* 0x000fe2000fffe03f */
[----:B------:R-:W-:-:S02]  /*1cbb0*/  VIADD R14, R14, 0x20 ;  /* 0x000000200e0e7836 */ /* 0x000fc40000000000 */
[----:B------:R-:W-:Y:S01]  /*1cbc0*/  UMOV UR11, UR18 ;  /* 0x00000012000b7c82 */ /* 0x000fe20008000000 */
[----:B------:R-:W-:Y:S02]  /*1cbd0*/  SEL R12, RZ, 0x1, P1 ;  /* 0x00000001ff0c7807 */ /* 0x000fe40000800000 */
[----:B------:R-:W-:Y:S01]  /*1cbe0*/  SEL R9, R9, RZ, P1 ;  /* 0x000000ff09097207 */ /* 0x000fe20000800000 */
[----:B------:R0:W-:Y:S01]  /*1cbf0*/  UTMALDG.3D [UR8], [UR14], desc[UR16] ;  /* 0x000010080e0075b4 */ /* 0x0001e20008011000 */
[----:B------:R-:W-:Y:S01]  /*1cc00*/  LOP3.LUT R3, R3, R12, RZ, 0x3c, !PT ;  /* 0x0000000c03037212 */ /* 0x000fe200078e3cff */
[----:B0-----:R-:W-:Y:S01]  /*1cc10*/  UMOV UR8, UR13 ;  /* 0x0000000d00087c82 */ /* 0x001fe20008000000 */
[----:B------:R-:W-:Y:S02]  /*1cc20*/  UMOV UR11, UR19 ;  /* 0x00000013000b7c82 */ /* 0x000fe40008000000 */
[----:B------:R0:W-:Y:S02]  /*1cc30*/  UTMALDG.3D [UR8], [UR26], desc[UR16] ;  /* 0x000010081a0075b4 */ /* 0x0001e40008011000 */
[----:B0-----:R-:W-:Y:S05]  /*1cc40*/  @P3 BRA `(.L_x_812) ;  /* 0xfffffffc00443947 */ /* 0x001fea000383ffff */
.L_x_808:
[----:B------:R-:W-:Y:S05]  /*1cc50*/  BSYNC B1 ;  /* 0x0000000000017941 */ /* 0x000fea0003800000 */
.L_x_807:
[----:B------:R-:W2:Y:S01]  /*1cc60*/  LDL.LU R16, [R1+0x300] ;  /* 0x0003000001107983 */ /* 0x000ea20000300800 */
[----:B------:R-:W-:Y:S01]  /*1cc70*/  LOP3.LUT P1, RZ, R8, 0xff, RZ, 0xc0, !PT ;  /* 0x000000ff08ff7812 */ /* 0x000fe2000782c0ff */
[C---:B------:R-:W-:Y:S01]  /*1cc80*/  IMAD.IADD R4, R6.reuse, 0x1, R7 ;  /* 0x0000000106047824 */ /* 0x040fe200078e0207 */
[----:B------:R-:W-:Y:S01]  /*1cc90*/  ULDC.64 UR8, c[0x0][0x650] ;  /* 0x0001940000087ab9 */ /* 0x000fe20000000a00 */
[----:B------:R-:W3:Y:S01]  /*1cca0*/  LDL.LU R15, [R1+0x304] ;  /* 0x00030400010f7983 */ /* 0x000ee20000300800 */
[----:B------:R-:W-:Y:S01]  /*1ccb0*/  ISETP.GE.U32.AND P3, PT, R6, 0xa, PT ;  /* 0x0000000a0600780c */ /* 0x000fe20003f66070 */
[----:B------:R-:W-:Y:S01]  /*1ccc0*/  BSSY B1, `(.L_x_813) ;  /* 0x0000073000017945 */ /* 0x000fe20003800000 */
[----:B------:R-:W-:Y:S01]  /*1ccd0*/  IMAD.MOV.U32 R10, RZ, RZ, -0x1 ;  /* 0xffffffffff0a7424 */ /* 0x000fe200078e00ff */
[----:B------:R-:W-:-:S06]  /*1cce0*/  PRMT R8, RZ, 0x7610, R8 ;  /* 0x00007610ff087816 */ /* 0x000fcc0000000008 */
[----:B------:R-:W0:Y:S01]  /*1ccf0*/  @P1 S2R R3, SR_CgaCtaId ;  /* 0x0000000000031919 */ /* 0x000e220000008800 */
[----:B------:R-:W-:-:S04]  /*1cd00*/  @P1 MOV R2, 0x400 ;  /* 0x0000040000021802 */ /* 0x000fc80000000f00 */
[----:B0-----:R-:W-:-:S04]  /*1cd10*/  @P1 LEA R2, R3, R2, 0x18 ;  /* 0x0000000203021211 */ /* 0x001fc800078ec0ff */
[----:B------:R0:W-:Y:S01]  /*1cd20*/  @P1 SYNCS.ARRIVE.TRANS64.A1T0 RZ, [R2+URZ+0xb8], RZ ;  /* 0x0000b8ff02ff19a7 */ /* 0x0001e2000810003f */
[----:B------:R-:W-:-:S04]  /*1cd30*/  ISETP.GT.U32.AND P1, PT, R4, 0x9, PT ;  /* 0x000000090400780c */ /* 0x000fc80003f24070 */
[----:B------:R-:W-:Y:S01]  /*1cd40*/  ISETP.LT.U32.AND P1, PT, R6, 0xa, P1 ;  /* 0x0000000a0600780c */ /* 0x000fe20000f21070 */
[----:B0-----:R-:W-:-:S04]  /*1cd50*/  IMAD.WIDE.U32 R2, R4, -0x33333333, RZ ;  /* 0xcccccccd04027825 */ /* 0x001fc800078e00ff */
[----:B------:R-:W-:Y:S01]  /*1cd60*/  IMAD.MOV.U32 R2, RZ, RZ, -0x1 ;  /* 0xffffffffff027424 */ /* 0x000fe200078e00ff */
[----:B------:R-:W-:Y:S02]  /*1cd70*/  SHF.R.U32.HI R5, RZ, 0x3, R3 ;  /* 0x00000003ff057819 */ /* 0x000fe40000011603 */
[----:B------:R-:W-:-:S03]  /*1cd80*/  SEL R3, RZ, 0x1, !P1 ;  /* 0x00000001ff037807 */ /* 0x000fc60004800000 */
[----:B------:R-:W-:Y:S01]  /*1cd90*/  IMAD R7, R5, -0xa, R4 ;  /* 0xfffffff605077824 */ /* 0x000fe200078e0204 */
[----:B------:R-:W-:Y:S02]  /*1cda0*/  LOP3.LUT R0, R0, R3, RZ, 0x3c, !PT ;  /* 0x0000000300007212 */ /* 0x000fe400078e3cff */
[----:B------:R-:W-:Y:S02]  /*1cdb0*/  PRMT R3, RZ, 0x7610, R3 ;  /* 0x00007610ff037816 */ /* 0x000fe40000000003 */
[----:B------:R-:W-:Y:S01]  /*1cdc0*/  @P3 LOP3.LUT R0, R0, 0x1, R5, 0x78, !PT ;  /* 0x0000000100003812 */ /* 0x000fe200078e7805 */
[----:B------:R-:W-:Y:S01]  /*1cdd0*/  IMAD.MOV.U32 R5, RZ, RZ, -0x1 ;  /* 0xffffffffff057424 */ /* 0x000fe200078e00ff */
[----:B---3--:R-:W-:-:S04]  /*1cde0*/  IADD3 R15, P1, R15, UR20, RZ ;  /* 0x000000140f0f7c10 */ /* 0x008fc8000ff3e0ff */
[----:B--2---:R-:W-:Y:S01]  /*1cdf0*/  IADD3.X R16, R16, UR7, RZ, P1, !PT ;  /* 0x0000000710107c10 */ /* 0x004fe20008ffe4ff */
[----:B------:R0:W-:Y:S01]  /*1ce00*/  STL [R1+0x304], R15 ;  /* 0x0003040f01007387 */ /* 0x0001e20000100800 */
[----:B------:R-:W-:-:S03]  /*1ce10*/  ISETP.GE.U32.AND P1, PT, R15, UR8, PT ;  /* 0x000000080f007c0c */ /* 0x000fc6000bf26070 */
[----:B------:R0:W-:Y:S01]  /*1ce20*/  STL [R1+0x300], R16 ;  /* 0x0003001001007387 */ /* 0x0001e20000100800 */
[----:B------:R-:W-:-:S13]  /*1ce30*/  ISETP.GE.U32.AND.EX P1, PT, R16, UR9, PT, P1 ;  /* 0x0000000910007c0c */ /* 0x000fda000bf26110 */
[----:B0-----:R-:W-:Y:S05]  /*1ce40*/  @P1 BRA `(.L_x_814) ;  /* 0x0000000400681947 */ /* 0x001fea0003800000 */
[----:B------:R-:W0:Y:S01]  /*1ce50*/  S2UR UR8, SR_CTAID.X ;  /* 0x00000000000879c3 */ /* 0x000e220000002500 */
[----:B------:R-:W-:Y:S01]  /*1ce60*/  ULDC.64 UR10, c[0x0][0x628] ;  /* 0x00018a00000a7ab9 */ /* 0x000fe20000000a00 */
[----:B------:R-:W-:Y:S01]  /*1ce70*/  ULDC UR9, c[0x0][0x150] ;  /* 0x0000540000097ab9 */ /* 0x000fe20000000800 */
[----:B------:R-:W-:Y:S01]  /*1ce80*/  ISETP.NE.U32.AND P1, PT, RZ, UR10, PT ;  /* 0x0000000aff007c0c */ /* 0x000fe2000bf25070 */
[----:B------:R-:W-:Y:S01]  /*1ce90*/  ULDC UR12, c[0x0][0x630] ;  /* 0x00018c00000c7ab9 */ /* 0x000fe20000000800 */
[----:B------:R-:W-:Y:S01]  /*1cea0*/  ULDC UR14, c[0x0][0x154] ;  /* 0x00005500000e7ab9 */ /* 0x000fe20000000800 */
[----:B------:R-:W-:Y:S01]  /*1ceb0*/  IMAD.MOV.U32 R3, RZ, RZ, R16 ;  /* 0x000000ffff037224 */ /* 0x000fe200078e0010 */
[----:B------:R-:W-:Y:S01]  /*1cec0*/  ISETP.NE.AND.EX P1, PT, RZ, UR11, PT, P1 ;  /* 0x0000000bff007c0c */ /* 0x000fe2000bf25310 */
[----:B------:R-:W1:Y:S01]  /*1ced0*/  S2UR UR13, SR_CTAID.Y ;  /* 0x00000000000d79c3 */ /* 0x000e620000002600 */
[----:B0-----:R-:W-:-:S05]  /*1cee0*/  I2FP.F32.U32 R2, UR8 ;  /* 0x0000000800027c45 */ /* 0x001fca0008201000 */
[----:B------:R-:W-:Y:S01]  /*1cef0*/  FMUL R9, R2, UR9 ;  /* 0x0000000902097c20 */ /* 0x000fe20008400000 */
[----:B------:R-:W-:Y:S01]  /*1cf00*/  IMAD.MOV.U32 R2, RZ, RZ, R15 ;  /* 0x000000ffff027224 */ /* 0x000fe200078e000f */
[----:B-1----:R-:W-:-:S04]  /*1cf10*/  I2FP.F32.U32 R12, UR13 ;  /* 0x0000000d000c7c45 */ /* 0x002fc80008201000 */
[----:B------:R-:W0:Y:S01]  /*1cf20*/  F2I.U32.TRUNC.NTZ R9, R9 ;  /* 0x0000000900097305 */ /* 0x000e22000020f000 */
[----:B------:R-:W-:Y:S05]  /*1cf30*/  @!P1 BRA `(.L_x_815) ;  /* 0x0000000000289947 */ /* 0x000fea0003800000 */
[----:B------:R-:W-:Y:S02]  /*1cf40*/  ULDC UR9, c[0x0][0x634] ;  /* 0x00018d0000097ab9 */ /* 0x000fe40000000800 */
[----:B------:R-:W-:-:S05]  /*1cf50*/  IADD3 R3, P1, R15, UR9, RZ ;  /* 0x000000090f037c10 */ /* 0x000fca000ff3e0ff */
[----:B------:R-:W-:-:S04]  /*1cf60*/  IMAD.X R13, RZ, RZ, R16, P1 ;  /* 0x000000ffff0d7224 */ /* 0x000fc800008e0610 */
[----:B------:R-:W-:-:S04]  /*1cf70*/  IMAD.WIDE.U32 R4, R13, UR10, RZ ;  /* 0x0000000a0d047c25 */ /* 0x000fc8000f8e00ff */
[----:B------:R-:W-:-:S04]  /*1cf80*/  IMAD.WIDE.U32 R4, P1, R3, UR11, R4 ;  /* 0x0000000b03047c25 */ /* 0x000fc8000f820004 */
[----:B------:R-:W-:-:S04]  /*1cf90*/  IMAD.WIDE.U32 R2, R3, UR10, RZ ;  /* 0x0000000a03027c25 */ /* 0x000fc8000f8e00ff */
[----:B------:R-:W-:Y:S01]  /*1cfa0*/  IMAD.MOV.U32 R2, RZ, RZ, R5 ;  /* 0x000000ffff027224 */ /* 0x000fe200078e0005 */
[----:B------:R-:W-:Y:S01]  /*1cfb0*/  IADD3 RZ, P3, R3, R4, RZ ;  /* 0x0000000403ff7210 */ /* 0x000fe20007f7e0ff */
[----:B------:R-:W-:-:S04]  /*1cfc0*/  IMAD.X R3, RZ, RZ, RZ, P1 ;  /* 0x000000ffff037224 */ /* 0x000fc800008e06ff */
[----:B------:R-:W-:-:S08]  /*1cfd0*/  IMAD.WIDE.U32.X R2, R13, UR11, R2, P3 ;  /* 0x0000000b0d027c25 */ /* 0x000fd000098e0402 */
.L_x_815:
[--C-:B------:R-:W-:Y:S01]  /*1cfe0*/  SHF.R.U64 R10, R2, UR12, R3.reuse ;  /* 0x0000000c020a7c19 */ /* 0x100fe20008001203 */
[----:B------:R-:W-:Y:S01]  /*1cff0*/  ULDC.64 UR10, c[0x0][0x620] ;  /* 0x00018800000a7ab9 */ /* 0x000fe20000000a00 */
[----:B------:R-:W-:Y:S01]  /*1d000*/  SHF.R.U32.HI R2, RZ, UR12, R3 ;  /* 0x0000000cff027c19 */ /* 0x000fe20008011603 */
[----:B------:R-:W-:Y:S01]  /*1d010*/  IMAD.MOV.U32 R3, RZ, RZ, R16 ;  /* 0x000000ffff037224 */ /* 0x000fe200078e0010 */
[----:B------:R-:W-:Y:S01]  /*1d020*/  IADD3 R13, P1, RZ, -R10, RZ ;  /* 0x8000000aff0d7210 */ /* 0x000fe20007f3e0ff */
[----:B------:R-:W-:Y:S01]  /*1d030*/  FMUL R12, R12, UR14 ;  /* 0x0000000e0c0c7c20 */ /* 0x000fe20008400000 */
[----:B------:R-:W-:Y:S01]  /*1d040*/  ULDC.64 UR14, c[0x0][0x640] ;  /* 0x00019000000e7ab9 */ /* 0x000fe20000000a00 */
[----:B0-----:R-:W-:Y:S02]  /*1d050*/  R2UR UR9, R9 ;  /* 0x00000000090972ca */ /* 0x001fe400000e0000 */
[----:B------:R-:W-:Y:S01]  /*1d060*/  IMAD.X R2, RZ, RZ, ~R2, P1 ;  /* 0x000000ffff027224 */ /* 0x000fe200008e0e02 */
[----:B------:R-:W-:Y:S01]  /*1d070*/  ISETP.NE.U32.AND P1, PT, RZ, UR14, PT ;  /* 0x0000000eff007c0c */ /* 0x000fe2000bf25070 */
[----:B------:R-:W0:Y:S02]  /*1d080*/  F2I.U32.TRUNC.NTZ R12, R12 ;  /* 0x0000000c000c7305 */ /* 0x000e24000020f000 */
[----:B------:R-:W-:Y:S01]  /*1d090*/  IMAD R2, R2, UR10, RZ ;  /* 0x0000000a02027c24 */ /* 0x000fe2000f8e02ff */
[----:B------:R-:W-:-:S03]  /*1d0a0*/  ISETP.NE.AND.EX P1, PT, RZ, UR15, PT, P1 ;  /* 0x0000000fff007c0c */ /* 0x000fc6000bf25310 */
[----:B------:R-:W-:Y:S02]  /*1d0b0*/  IMAD R5, R13, UR11, R2 ;  /* 0x0000000b0d057c24 */ /* 0x000fe4000f8e0202 */
[----:B------:R-:W-:-:S04]  /*1d0c0*/  IMAD.MOV.U32 R2, RZ, RZ, R15 ;  /* 0x000000ffff027224 */ /* 0x000fc800078e000f */
[----:B------:R-:W-:Y:S01]  /*1d0d0*/  IMAD.WIDE.U32 R2, R13, UR10, R2 ;  /* 0x0000000a0d027c25 */ /* 0x000fe2000f8e0002 */
[----:B------:R-:W-:Y:S01]  /*1d0e0*/  ULDC UR10, c[0x0][0x618] ;  /* 0x00018600000a7ab9 */ /* 0x000fe20000000800 */
[----:B0-----:R-:W-:Y:S02]  /*1d0f0*/  R2UR UR11, R12 ;  /* 0x000000000c0b72ca */ /* 0x001fe400000e0000 */
[----:B------:R-:W-:-:S05]  /*1d100*/  IMAD.IADD R3, R3, 0x1, R5 ;  /* 0x0000000103037824 */ /* 0x000fca00078e0205 */
[--C-:B------:R-:W-:Y:S02]  /*1d110*/  SHF.R.U64 R9, R2, UR10, R3.reuse ;  /* 0x0000000a02097c19 */ /* 0x100fe40008001203 */
[----:B------:R-:W-:Y:S01]  /*1d120*/  SHF.R.U32.HI R2, RZ, UR10, R3 ;  /* 0x0000000aff027c19 */ /* 0x000fe20008011603 */
[----:B------:R-:W-:-:S03]  /*1d130*/  ULDC UR10, c[0x0][0x608] ;  /* 0x00018200000a7ab9 */ /* 0x000fc60000000800 */
[--C-:B------:R-:W-:Y:S02]  /*1d140*/  SHF.R.U64 R13, R9, UR10, R2.reuse ;  /* 0x0000000a090d7c19 */ /* 0x100fe40008001202 */
[----:B------:R-:W-:Y:S01]  /*1d150*/  SHF.R.U32.HI R2, RZ, UR10, R2 ;  /* 0x0000000aff027c19 */ /* 0x000fe20008011602 */
[----:B------:R-:W-:-:S03]  /*1d160*/  ULDC UR10, c[0x0][0x658] ;  /* 0x00019600000a7ab9 */ /* 0x000fc60000000800 */
[--C-:B------:R-:W-:Y:S02]  /*1d170*/  SHF.R.U64 R12, R13, UR10, R2.reuse ;  /* 0x0000000a0d0c7c19 */ /* 0x100fe40008001202 */
[----:B------:R-:W-:-:S03]  /*1d180*/  SHF.R.U32.HI R15, RZ, UR10, R2 ;  /* 0x0000000aff0f7c19 */ /* 0x000fc60008011602 */
[----:B------:R-:W-:Y:S02]  /*1d190*/  IMAD.MOV.U32 R2, RZ, RZ, R12 ;  /* 0x000000ffff027224 */ /* 0x000fe400078e000c */
[----:B------:R-:W-:Y:S01]  /*1d1a0*/  IMAD.MOV.U32 R3, RZ, RZ, R15 ;  /* 0x000000ffff037224 */ /* 0x000fe200078e000f */
[----:B------:R-:W-:Y:S06]  /*1d1b0*/  @!P1 BRA `(.L_x_816) ;  /* 0x0000000000289947 */ /* 0x000fec0003800000 */
        /* <DEDUP_REMOVED lines=10> */
.L_x_816:
[----:B------:R-:W-:Y:S01]  /*1d260*/  ULDC UR10, c[0x0][0x648] ;  /* 0x00019200000a7ab9 */ /* 0x000fe20000000800 */
[----:B------:R-:W-:Y:S01]  /*1d270*/  UISETP.NE.AND UP0, UPT, UR47, URZ, UPT ;  /* 0x0000003f2f00728c */ /* 0x000fe2000bf05270 */
[----:B------:R-:W-:Y:S01]  /*1d280*/  SHF.R.U64 R2, R2, UR10, R3 ;  /* 0x0000000a02027c19 */ /* 0x000fe20008001203 */
[----:B------:R-:W-:Y:S01]  /*1d290*/  ULDC UR10, c[0x0][0x638] ;  /* 0x00018e00000a7ab9 */ /* 0x000fe20000000800 */
[----:B------:R-:W-:Y:S01]  /*1d2a0*/  UIADD3 UR11, -UR11, URZ, URZ ;  /* 0x0000003f0b0b7290 */ /* 0x000fe2000fffe13f */
[----:B------:R-:W-:Y:S02]  /*1d2b0*/  LOP3.LUT R13, R13, UR6, RZ, 0xc0, !PT ;  /* 0x000000060d0d7c12 */ /* 0x000fe4000f8ec0ff */
[----:B------:R-:W-:Y:S01]  /*1d2c0*/  IMAD.MOV R3, RZ, RZ, -R2 ;  /* 0x000000ffff037224 */ /* 0x000fe200078e0a02 */
[----:B------:R-:W-:Y:S02]  /*1d2d0*/  LOP3.LUT R9, R9, UR4, RZ, 0xc0, !PT ;  /* 0x0000000409097c12 */ /* 0x000fe4000f8ec0ff */
[----:B------:R-:W-:Y:S01]  /*1d2e0*/  IMAD R5, R2, UR5, R13 ;  /* 0x0000000502057c24 */ /* 0x000fe2000f8e020d */
[----:B------:R-:W-:Y:S01]  /*1d2f0*/  PLOP3.LUT P1, PT, PT, PT, UP0, 0x40, 0x0 ;  /* 0x000000000000781c */ /* 0x000fe20003f2e808 */
[----:B------:R-:W-:Y:S01]  /*1d300*/  IMAD R12, R3, UR10, R12 ;  /* 0x0000000a030c7c24 */ /* 0x000fe2000f8e020c */
[----:B------:R-:W-:Y:S01]  /*1d310*/  UIADD3 UR10, -UR9, URZ, URZ ;  /* 0x0000003f090a7290 */ /* 0x000fe2000fffe13f */
[----:B------:R-:W-:Y:S01]  /*1d320*/  PLOP3.LUT P3, PT, PT, PT, UP0, 0x40, 0x0 ;  /* 0x000000000000781c */ /* 0x000fe20003f6e808 */
[----:B------:R-:W-:Y:S01]  /*1d330*/  IMAD.MOV.U32 R3, RZ, RZ, 0x1 ;  /* 0x00000001ff037424 */ /* 0x000fe200078e00ff */
[----:B------:R-:W-:-:S02]  /*1d340*/  ULDC UR9, c[0x0][0x144] ;  /* 0x0000510000097ab9 */ /* 0x000fc40000000800 */
[----:B------:R-:W-:-:S03]  /*1d350*/  UIMAD UR8, UR9, UR10, UR8 ;  /* 0x0000000a090872a4 */ /* 0x000fc6000f8e0208 */
[----:B------:R-:W-:Y:S02]  /*1d360*/  ULDC UR9, c[0x0][0x148] ;  /* 0x0000520000097ab9 */ /* 0x000fe40000000800 */
[----:B------:R-:W-:-:S03]  /*1d370*/  @UP0 UIMAD UR8, UR9, UR11, UR13 ;  /* 0x0000000b090802a4 */ /* 0x000fc6000f8e020d */
[----:B------:R-:W-:Y:S02]  /*1d380*/  ULDC UR9, c[0x0][0x600] ;  /* 0x0001800000097ab9 */ /* 0x000fe40000000800 */
[----:B------:R-:W-:Y:S02]  /*1d390*/  IMAD R12, R12, UR9, R9 ;  /* 0x000000090c0c7c24 */ /* 0x000fe4000f8e0209 */
[----:B------:R-:W-:Y:S01]  /*1d3a0*/  IMAD.U32 R2, RZ, RZ, UR8 ;  /* 0x00000008ff027e24 */ /* 0x000fe2000f8e00ff */
[----:B------:R-:W-:-:S03]  /*1d3b0*/  ULDC UR8, c[0x0][0x610] ;  /* 0x0001840000087ab9 */ /* 0x000fc60000000800 */
[----:B------:R-:W-:-:S05]  /*1d3c0*/  IMAD R5, R5, UR8, R2 ;  /* 0x0000000805057c24 */ /* 0x000fca000f8e0202 */
[----:B------:R-:W-:Y:S02]  /*1d3d0*/  SEL R2, R12, R5, P1 ;  /* 0x000000050c027207 */ /* 0x000fe40000800000 */
[----:B------:R-:W-:-:S07]  /*1d3e0*/  SEL R5, R5, R12, P3 ;  /* 0x0000000c05057207 */ /* 0x000fce0001800000 */
.L_x_814:
[----:B------:R-:W-:Y:S05]  /*1d3f0*/  BSYNC B1 ;  /* 0x0000000000017941 */ /* 0x000fea0003800000 */
.L_x_813:
[----:B------:R-:W-:-:S13]  /*1d400*/  LOP3.LUT P1, RZ, R3, 0xff, RZ, 0xc0, !PT ;  /* 0x000000ff03ff7812 */ /* 0x000fda000782c0ff */
[----:B------:R-:W-:Y:S05]  /*1d410*/  @P1 BRA `(.L_x_817) ;  /* 0xfffffff4001c1947 */ /* 0x000fea000383ffff */
[----:B------:R-:W-:Y:S05]  /*1d420*/  BSYNC B0 ;  /* 0x0000000000007941 */ /* 0x000fea0003800000 */
.L_x_805:
[----:B------:R-:W-:-:S03]  /*1d430*/  UMOV UR8, 0xffffffff ;  /* 0xffffffff00087882 */ /* 0x000fc60000000000 */
[----:B------:R-:W-:Y:S05]  /*1d440*/  BRA.DIV UR8, `(.L_x_818) ;  /* 0x0000000608f07947 */ /* 0x000fea000b800000 */
[----:B------:R-:W-:-:S13]  /*1d450*/  ELECT P6, URZ, PT ;  /* 0x00000000003f782f */ /* 0x000fda00038c0000 */
.L_x_838:
[----:B------:R-:W-:Y:S04]  /*1d460*/  BSSY B0, `(.L_x_819) ;  /* 0x0000062000007945 */ /* 0x000fe80003800000 */
[----:B------:R-:W-:Y:S05]  /*1d470*/  @!P6 BRA `(.L_x_820) ;  /* 0x000000040080e947 */ /* 0x000fea0003800000 */
[----:B------:R-:W-:-:S04]  /*1d480*/  ULOP3.LUT UR8, UR40, 0x2, URZ, 0xfc, !UPT ;  /* 0x0000000228087892 */ /* 0x000fc8000f8efc3f */
[----:B------:R-:W-:-:S06]  /*1d490*/  UISETP.NE.AND UP0, UPT, UR8, 0x3, UPT ;  /* 0x000000030800788c */ /* 0x000fcc000bf05270 */
[----:B------:R-:W-:-:S13]  /*1d4a0*/  PLOP3.LUT P0, PT, PT, PT, UP0, 0x80, 0x0 ;  /* 0x000000000000781c */ /* 0x000fda0003f0f008 */
[----:B------:R-:W-:Y:S05]  /*1d4b0*/  @!P0 BRA `(.L_x_821) ;  /* 0x0000000000048947 */ /* 0x000fea0003800000 */
[----:B------:R-:W-:Y:S01]  /*1d4c0*/  BPT.TRAP 0x1 ;  /* 0x000000040000795c */ /* 0x000fe20000300000 */
.L_x_821:
[----:B------:R-:W0:Y:S01]  /*1d4d0*/  S2R R3, SR_CgaCtaId ;  /* 0x0000000000037919 */ /* 0x000e220000008800 */
[----:B------:R-:W-:-:S04]  /*1d4e0*/  MOV R2, 0x400 ;  /* 0x0000040000027802 */ /* 0x000fc80000000f00 */
[----:B0-----:R-:W-:Y:S02]  /*1d4f0*/  LEA R2, R3, R2, 0x18 ;  /* 0x0000000203027211 */ /* 0x001fe400078ec0ff */
[----:B------:R-:W-:-:S03]  /*1d500*/  SHF.L.U32 R3, R0, 0x1f, RZ ;  /* 0x0000001f00037819 */ /* 0x000fc600000006ff */
[----:B------:R-:W-:-:S04]  /*1d510*/  VIADD R2, R2, 0x50 ;  /* 0x0000005002027836 */ /* 0x000fc80000000000 */
[----:B------:R-:W-:-:S04]  /*1d520*/  IMAD R4, R7, 0x8, R2 ;  /* 0x0000000807047824 */ /* 0x000fc800078e0202 */
[----:B------:R-:W0:Y:S02]  /*1d530*/  SYNCS.PHASECHK.TRANS64.TRYWAIT P0, [R4+URZ], R3 ;  /* 0x00000003040075a7 */ /* 0x000e24000800017f */
[----:B0-----:R-:W-:Y:S05]  /*1d540*/  @!P0 BRA `(.L_x_822) ;  /* 0x0000000400d08947 */ /* 0x001fea0003800000 */
.L_x_839:
[----:B------:R-:W-:-:S05]  /*1d550*/  VIADD R7, R7, 0x1 ;  /* 0x0000000107077836 */ /* 0x000fca0000000000 */
[----:B------:R-:W-:-:S04]  /*1d560*/  ISETP.NE.AND P0, PT, R7, 0xa, PT ;  /* 0x0000000a0700780c */ /* 0x000fc80003f05270 */
[----:B0-----:R-:W-:Y:S02]  /*1d570*/  SEL R3, RZ, 0x1, P0 ;  /* 0x00000001ff037807 */ /* 0x001fe40000000000 */
[----:B------:R-:W-:Y:S02]  /*1d580*/  SEL R7, R7, RZ, P0 ;  /* 0x000000ff07077207 */ /* 0x000fe40000000000 */
[----:B------:R-:W-:-:S03]  /*1d590*/  LOP3.LUT R4, R0, R3, RZ, 0x3c, !PT ;  /* 0x0000000300047212 */ /* 0x000fc600078e3cff */
[----:B------:R-:W-:Y:S01]  /*1d5a0*/  IMAD R3, R7, 0x8, R2 ;  /* 0x0000000807037824 */ /* 0x000fe200078e0202 */
[----:B------:R-:W-:-:S04]  /*1d5b0*/  SHF.L.U32 R0, R4, 0x1f, RZ ;  /* 0x0000001f04007819 */ /* 0x000fc800000006ff */
[----:B------:R-:W0:Y:S02]  /*1d5c0*/  SYNCS.PHASECHK.TRANS64.TRYWAIT P0, [R3+URZ], R0 ;  /* 0x00000000030075a7 */ /* 0x000e24000800017f */
[----:B0-----:R-:W-:Y:S05]  /*1d5d0*/  @!P0 BRA `(.L_x_823) ;  /* 0x0000000400c08947 */ /* 0x001fea0003800000 */
.L_x_840:
[----:B0-----:R-:W-:-:S05]  /*1d5e0*/  VIADD R0, R7, 0x1 ;  /* 0x0000000107007836 */ /* 0x001fca0000000000 */
[----:B------:R-:W-:-:S04]  /*1d5f0*/  ISETP.NE.AND P0, PT, R0, 0xa, PT ;  /* 0x0000000a0000780c */ /* 0x000fc80003f05270 */
[----:B------:R-:W-:Y:S02]  /*1d600*/  SEL R3, RZ, 0x1, P0 ;  /* 0x00000001ff037807 */ /* 0x000fe40000000000 */
[----:B------:R-:W-:Y:S02]  /*1d610*/  SEL R5, R0, RZ, P0 ;  /* 0x000000ff00057207 */ /* 0x000fe40000000000 */
[----:B------:R-:W-:-:S03]  /*1d620*/  LOP3.LUT R4, R4, R3, RZ, 0x3c, !PT ;  /* 0x0000000304047212 */ /* 0x000fc600078e3cff */
[----:B------:R-:W-:Y:S01]  /*1d630*/  IMAD R3, R5, 0x8, R2 ;  /* 0x0000000805037824 */ /* 0x000fe200078e0202 */
[----:B------:R-:W-:-:S04]  /*1d640*/  SHF.L.U32 R0, R4, 0x1f, RZ ;  /* 0x0000001f04007819 */ /* 0x000fc800000006ff */
[----:B------:R-:W0:Y:S02]  /*1d650*/  SYNCS.PHASECHK.TRANS64.TRYWAIT P0, [R3+URZ], R0 ;  /* 0x00000000030075a7 */ /* 0x000e24000800017f */
[----:B0-----:R-:W-:Y:S05]  /*1d660*/  @!P0 BRA `(.L_x_824) ;  /* 0x0000000400b08947 */ /* 0x001fea0003800000 */
.L_x_841:
        /* <DEDUP_REMOVED lines=9> */
.L_x_842:
        /* <DEDUP_REMOVED lines=9> */
.L_x_843:
        /* <DEDUP_REMOVED lines=9> */
.L_x_844:
        /* <DEDUP_REMOVED lines=9> */
.L_x_845:
        /* <DEDUP_REMOVED lines=9> */
.L_x_846:
        /* <DEDUP_REMOVED lines=9> */
.L_x_847:
[----:B0-----:R-:W-:-:S05]  /*1d9d0*/  VIADD R0, R5, 0x1 ;  /* 0x0000000105007836 */ /* 0x001fca0000000000 */
[----:B------:R-:W-:-:S04]  /*1d9e0*/  ISETP.NE.AND P0, PT, R0, 0xa, PT ;  /* 0x0000000a0000780c */ /* 0x000fc80003f05270 */
[----:B------:R-:W-:Y:S02]  /*1d9f0*/  SEL R4, RZ, 0x1, P0 ;  /* 0x00000001ff047807 */ /* 0x000fe40000000000 */
[----:B------:R-:W-:Y:S02]  /*1da00*/  SEL R3, R0, RZ, P0 ;  /* 0x000000ff00037207 */ /* 0x000fe40000000000 */
[----:B------:R-:W-:-:S03]  /*1da10*/  LOP3.LUT R0, R7, R4, RZ, 0x3c, !PT ;  /* 0x0000000407007212 */ /* 0x000fc600078e3cff */
[----:B------:R-:W-:Y:S01]  /*1da20*/  IMAD R3, R3, 0x8, R2 ;  /* 0x0000000803037824 */ /* 0x000fe200078e0202 */
[----:B------:R-:W-:-:S07]  /*1da30*/  SHF.L.U32 R0, R0, 0x1f, RZ ;  /* 0x0000001f00007819 */ /* 0x000fce00000006ff */
.L_x_831:
[----:B0-----:R0:W1:Y:S02]  /*1da40*/  SYNCS.PHASECHK.TRANS64.TRYWAIT P0, [R3+URZ], R0 ;  /* 0x00000000030075a7 */ /* 0x001064000800017f */
[----:B-1----:R-:W-:Y:S05]  /*1da50*/  @!P0 NANOSLEEP.SYNCS 0x989680 ;  /* 0x009896800000895d */ /* 0x002fea0003900000 */
[----:B------:R-:W1:Y:S02]  /*1da60*/  @!P0 SYNCS.PHASECHK.TRANS64 P0, [R3+URZ], R0 ;  /* 0x00000000030085a7 */ /* 0x000e64000800007f */
[----:B-1----:R-:W-:Y:S05]  /*1da70*/  @!P0 BRA `(.L_x_831) ;  /* 0xfffffffc00f08947 */ /* 0x002fea000383ffff */
.L_x_820:
[----:B------:R-:W-:Y:S05]  /*1da80*/  BSYNC B0 ;  /* 0x0000000000007941 */ /* 0x000fea0003800000 */
.L_x_819:
[----:B------:R-:W-:Y:S05]  /*1da90*/  EXIT ;  /* 0x000000000000794d */ /* 0x000fea0003800000 */
.L_x_18:
[----:B-1----:R1:W3:Y:S02]  /*1daa0*/  SYNCS.PHASECHK.TRANS64.TRYWAIT P1, [R3+URZ], R2 ;  /* 0x00000002030075a7 */ /* 0x0022e4000802017f */
[----:B---3--:R-:W-:Y:S05]  /*1dab0*/  @!P1 NANOSLEEP.SYNCS 0x989680 ;  /* 0x009896800000995d */ /* 0x008fea0003900000 */
[----:B------:R-:W3:Y:S02]  /*1dac0*/  @!P1 SYNCS.PHASECHK.TRANS64 P1, [R3+URZ], R2 ;  /* 0x00000002030095a7 */ /* 0x000ee4000802007f */
[----:B---3--:R-:W-:Y:S05]  /*1dad0*/  @!P1 BRA `(.L_x_18) ;  /* 0xfffffffc00f09947 */ /* 0x008fea000383ffff */
[----:B------:R-:W-:Y:S05]  /*1dae0*/  BRA `(.L_x_17) ;  /* 0xfffffe3800a47947 */ /* 0x000fea000383ffff */
.L_x_23:
[----:B-1----:R1:W3:Y:S02]  /*1daf0*/  SYNCS.PHASECHK.TRANS64.TRYWAIT P1, [R5+URZ], R6 ;  /* 0x00000006050075a7 */ /* 0x0022e4000802017f */
[----:B---3--:R-:W-:Y:S05]  /*1db00*/  @!P1 NANOSLEEP.SYNCS 0x989680 ;  /* 0x009896800000995d */ /* 0x008fea0003900000 */
[----:B------:R-:W3:Y:S02]  /*1db10*/  @!P1 SYNCS.PHASECHK.TRANS64 P1, [R5+URZ], R6 ;  /* 0x00000006050095a7 */ /* 0x000ee4000802007f */
[----:B---3--:R-:W-:Y:S05]  /*1db20*/  @!P1 BRA `(.L_x_23) ;  /* 0xfffffffc00f09947 */ /* 0x008fea000383ffff */
[----:B------:R-:W-:Y:S05]  /*1db30*/  BRA `(.L_x_22) ;  /* 0xfffffe4000f87947 */ /* 0x000fea000383ffff */
.L_x_806:
[----:B------:R-:W-:Y:S01]  /*1db40*/  BSSY B1, `(.L_x_832) ;  /* 0x0000006000017945 */ /* 0x000fe20003800000 */
[----:B------:R-:W-:-:S07]  /*1db50*/  IMAD.MOV.U32 R15, RZ, RZ, -0x1 ;  /* 0xffffffffff0f7424 */ /* 0x000fce00078e00ff */
[----:B------:R-:W-:Y:S05]  /*1db60*/  WARPSYNC.COLLECTIVE R15, `(.L_x_833) ;  /* 0x000000000f0c7348 */ /* 0x000fea0003c00000 */
[----:B------:R-:W-:Y:S02]  /*1db70*/  ELECT P6, UR62, PT ;  /* 0x00000000003e782f */ /* 0x000fe400038c0000 */
[----:B------:R-:W-:Y:S01]  /*1db80*/  MOV R14, UR62 ;  /* 0x0000003e000e7c02 */ /* 0x000fe20008000f00 */
[----:B------:R-:W-:Y:S10]  /*1db90*/  ENDCOLLECTIVE ;  /* 0x000000000000791b */ /* 0x000ff40003800000 */
.L_x_833:
[----:B------:R-:W-:Y:S05]  /*1dba0*/  BSYNC B1 ;  /* 0x0000000000017941 */ /* 0x000fea0003800000 */
.L_x_832:
[----:B------:R-:W-:Y:S05]  /*1dbb0*/  BRA `(.L_x_834) ;  /* 0xffffffec00407947 */ /* 0x000fea000383ffff */
.L_x_809:
[----:B-1----:R1:W2:Y:S02]  /*1dbc0*/  SYNCS.PHASECHK.TRANS64.TRYWAIT P1, [R15+URZ+0x50], R12 ;  /* 0x0000500c0f0075a7 */ /* 0x0022a4000802017f */
[----:B--2---:R-:W-:Y:S05]  /*1dbd0*/  @!P1 NANOSLEEP.SYNCS 0x989680 ;  /* 0x009896800000995d */ /* 0x004fea0003900000 */
[----:B------:R-:W2:Y:S02]  /*1dbe0*/  @!P1 SYNCS.PHASECHK.TRANS64 P1, [R15+URZ+0x50], R12 ;  /* 0x0000500c0f0095a7 */ /* 0x000ea4000802007f */
[----:B--2---:R-:W-:Y:S05]  /*1dbf0*/  @!P1 BRA `(.L_x_809) ;  /* 0xfffffffc00f09947 */ /* 0x004fea000383ffff */
[----:B------:R-:W-:Y:S05]  /*1dc00*/  BRA `(.L_x_835) ;  /* 0xffffffec00747947 */ /* 0x000fea000383ffff */
.L_x_818:
[----:B------:R-:W-:Y:S01]  /*1dc10*/  BSSY B0, `(.L_x_836) ;  /* 0x0000006000007945 */ /* 0x000fe20003800000 */
[----:B------:R-:W-:-:S07]  /*1dc20*/  IMAD.MOV.U32 R15, RZ, RZ, -0x1 ;  /* 0xffffffffff0f7424 */ /* 0x000fce00078e00ff */
[----:B------:R-:W-:Y:S05]  /*1dc30*/  WARPSYNC.COLLECTIVE R15, `(.L_x_837) ;  /* 0x000000000f0c7348 */ /* 0x000fea0003c00000 */
[----:B------:R-:W-:Y:S02]  /*1dc40*/  ELECT P6, UR62, PT ;  /* 0x00000000003e782f */ /* 0x000fe400038c0000 */
[----:B------:R-:W-:Y:S01]  /*1dc50*/  MOV R14, UR62 ;  /* 0x0000003e000e7c02 */ /* 0x000fe20008000f00 */
[----:B------:R-:W-:Y:S10]  /*1dc60*/  ENDCOLLECTIVE ;  /* 0x000000000000791b */ /* 0x000ff40003800000 */
.L_x_837:
[----:B------:R-:W-:Y:S05]  /*1dc70*/  BSYNC B0 ;  /* 0x0000000000007941 */ /* 0x000fea0003800000 */
.L_x_836:
[----:B------:R-:W-:Y:S05]  /*1dc80*/  BRA `(.L_x_838) ;  /* 0xfffffff400f47947 */ /* 0x000fea000383ffff */
.L_x_822:
[----:B0-----:R0:W1:Y:S02]  /*1dc90*/  SYNCS.PHASECHK.TRANS64.TRYWAIT P0, [R4+URZ], R3 ;  /* 0x00000003040075a7 */ /* 0x001064000800017f */
[----:B-1----:R-:W-:Y:S05]  /*1dca0*/  @!P0 NANOSLEEP.SYNCS 0x989680 ;  /* 0x009896800000895d */ /* 0x002fea0003900000 */
[----:B------:R-:W1:Y:S02]  /*1dcb0*/  @!P0 SYNCS.PHASECHK.TRANS64 P0, [R4+URZ], R3 ;  /* 0x00000003040085a7 */ /* 0x000e64000800007f */
[----:B-1----:R-:W-:Y:S05]  /*1dcc0*/  @!P0 BRA `(.L_x_822) ;  /* 0xfffffffc00f08947 */ /* 0x002fea000383ffff */
[----:B------:R-:W-:Y:S05]  /*1dcd0*/  BRA `(.L_x_839) ;  /* 0xfffffff8001c7947 */ /* 0x000fea000383ffff */
.L_x_823:
[----:B0-----:R0:W1:Y:S02]  /*1dce0*/  SYNCS.PHASECHK.TRANS64.TRYWAIT P0, [R3+URZ], R0 ;  /* 0x00000000030075a7 */ /* 0x001064000800017f */
[----:B-1----:R-:W-:Y:S05]  /*1dcf0*/  @!P0 NANOSLEEP.SYNCS 0x989680 ;  /* 0x009896800000895d */ /* 0x002fea0003900000 */
[----:B------:R-:W1:Y:S02]  /*1dd00*/  @!P0 SYNCS.PHASECHK.TRANS64 P0, [R3+URZ], R0 ;  /* 0x00000000030085a7 */ /* 0x000e64000800007f */
[----:B-1----:R-:W-:Y:S05]  /*1dd10*/  @!P0 BRA `(.L_x_823) ;  /* 0xfffffffc00f08947 */ /* 0x002fea000383ffff */
[----:B------:R-:W-:Y:S05]  /*1dd20*/  BRA `(.L_x_840) ;  /* 0xfffffff8002c7947 */ /* 0x000fea000383ffff */
.L_x_824:
[----:B0-----:R0:W1:Y:S02]  /*1dd30*/  SYNCS.PHASECHK.TRANS64.TRYWAIT P0, [R3+URZ], R0 ;  /* 0x00000000030075a7 */ /* 0x001064000800017f */
[----:B-1----:R-:W-:Y:S05]  /*1dd40*/  @!P0 NANOSLEEP.SYNCS 0x989680 ;  /* 0x009896800000895d */ /* 0x002fea0003900000 */
[----:B------:R-:W1:Y:S02]  /*1dd50*/  @!P0 SYNCS.PHASECHK.TRANS64 P0, [R3+URZ], R0 ;  /* 0x00000000030085a7 */ /* 0x000e64000800007f */
[----:B-1----:R-:W-:Y:S05]  /*1dd60*/  @!P0 BRA `(.L_x_824) ;  /* 0xfffffffc00f08947 */ /* 0x002fea000383ffff */
[----:B------:R-:W-:Y:S05]  /*1dd70*/  BRA `(.L_x_841) ;  /* 0xfffffff8003c7947 */ /* 0x000fea000383ffff */
.L_x_825:
[----:B0-----:R0:W1:Y:S02]  /*1dd80*/  SYNCS.PHASECHK.TRANS64.TRYWAIT P0, [R3+URZ], R0 ;  /* 0x00000000030075a7 */ /* 0x001064000800017f */
[----:B-1----:R-:W-:Y:S05]  /*1dd90*/  @!P0 NANOSLEEP.SYNCS 0x989680 ;  /* 0x009896800000895d */ /* 0x002fea0003900000 */
[----:B------:R-:W1:Y:S02]  /*1dda0*/  @!P0 SYNCS.PHASECHK.TRANS64 P0, [R3+URZ], R0 ;  /* 0x00000000030085a7 */ /* 0x000e64000800007f */
[----:B-1----:R-:W-:Y:S05]  /*1ddb0*/  @!P0 BRA `(.L_x_825) ;  /* 0xfffffffc00f08947 */ /* 0x002fea000383ffff */
[----:B------:R-:W-:Y:S05]  /*1ddc0*/  BRA `(.L_x_842) ;  /* 0xfffffff8004c7947 */ /* 0x000fea000383ffff */
.L_x_826:
[----:B0-----:R0:W1:Y:S02]  /*1ddd0*/  SYNCS.PHASECHK.TRANS64.TRYWAIT P0, [R3+URZ], R0 ;  /* 0x00000000030075a7 */ /* 0x001064000800017f */
[----:B-1----:R-:W-:Y:S05]  /*1dde0*/  @!P0 NANOSLEEP.SYNCS 0x989680 ;  /* 0x009896800000895d */ /* 0x002fea0003900000 */
[----:B------:R-:W1:Y:S02]  /*1ddf0*/  @!P0 SYNCS.PHASECHK.TRANS64 P0, [R3+URZ], R0 ;  /* 0x00000000030085a7 */ /* 0x000e64000800007f */
[----:B-1----:R-:W-:Y:S05]  /*1de00*/  @!P0 BRA `(.L_x_826) ;  /* 0xfffffffc00f08947 */ /* 0x002fea000383ffff */
[----:B------:R-:W-:Y:S05]  /*1de10*/  BRA `(.L_x_843) ;  /* 0xfffffff8005c7947 */ /* 0x000fea000383ffff */
.L_x_827:
[----:B0-----:R0:W1:Y:S02]  /*1de20*/  SYNCS.PHASECHK.TRANS64.TRYWAIT P0, [R3+URZ], R0 ;  /* 0x00000000030075a7 */ /* 0x001064000800017f */
[----:B-1----:R-:W-:Y:S05]  /*1de30*/  @!P0 NANOSLEEP.SYNCS 0x989680 ;  /* 0x009896800000895d */ /* 0x002fea0003900000 */
[----:B------:R-:W1:Y:S02]  /*1de40*/  @!P0 SYNCS.PHASECHK.TRANS64 P0, [R3+URZ], R0 ;  /* 0x00000000030085a7 */ /* 0x000e64000800007f */
[----:B-1----:R-:W-:Y:S05]  /*1de50*/  @!P0 BRA `(.L_x_827) ;  /* 0xfffffffc00f08947 */ /* 0x002fea000383ffff */
[----:B------:R-:W-:Y:S05]  /*1de60*/  BRA `(.L_x_844) ;  /* 0xfffffff8006c7947 */ /* 0x000fea000383ffff */
.L_x_828:
[----:B0-----:R0:W1:Y:S02]  /*1de70*/  SYNCS.PHASECHK.TRANS64.TRYWAIT P0, [R3+URZ], R0 ;  /* 0x00000000030075a7 */ /* 0x001064000800017f */
[----:B-1----:R-:W-:Y:S05]  /*1de80*/  @!P0 NANOSLEEP.SYNCS 0x989680 ;  /* 0x009896800000895d */ /* 0x002fea0003900000 */
[----:B------:R-:W1:Y:S02]  /*1de90*/  @!P0 SYNCS.PHASECHK.TRANS64 P0, [R3+URZ], R0 ;  /* 0x00000000030085a7 */ /* 0x000e64000800007f */
[----:B-1----:R-:W-:Y:S05]  /*1dea0*/  @!P0 BRA `(.L_x_828) ;  /* 0xfffffffc00f08947 */ /* 0x002fea000383ffff */
[----:B------:R-:W-:Y:S05]  /*1deb0*/  BRA `(.L_x_845) ;  /* 0xfffffff8007c7947 */ /* 0x000fea000383ffff */
.L_x_829:
[----:B0-----:R0:W1:Y:S02]  /*1dec0*/  SYNCS.PHASECHK.TRANS64.TRYWAIT P0, [R3+URZ], R0 ;  /* 0x00000000030075a7 */ /* 0x001064000800017f */
[----:B-1----:R-:W-:Y:S05]  /*1ded0*/  @!P0 NANOSLEEP.SYNCS 0x989680 ;  /* 0x009896800000895d */ /* 0x002fea0003900000 */
[----:B------:R-:W1:Y:S02]  /*1dee0*/  @!P0 SYNCS.PHASECHK.TRANS64 P0, [R3+URZ], R0 ;  /* 0x00000000030085a7 */ /* 0x000e64000800007f */
[----:B-1----:R-:W-:Y:S05]  /*1def0*/  @!P0 BRA `(.L_x_829) ;  /* 0xfffffffc00f08947 */ /* 0x002fea000383ffff */
[----:B------:R-:W-:Y:S05]  /*1df00*/  BRA `(.L_x_846) ;  /* 0xfffffff8008c7947 */ /* 0x000fea000383ffff */
.L_x_830:
[----:B0-----:R0:W1:Y:S02]  /*1df10*/  SYNCS.PHASECHK.TRANS64.TRYWAIT P0, [R3+URZ], R0 ;  /* 0x00000000030075a7 */ /* 0x001064000800017f */
[----:B-1----:R-:W-:Y:S05]  /*1df20*/  @!P0 NANOSLEEP.SYNCS 0x989680 ;  /* 0x009896800000895d */ /* 0x002fea0003900000 */
[----:B------:R-:W1:Y:S02]  /*1df30*/  @!P0 SYNCS.PHASECHK.TRANS64 P0, [R3+URZ], R0 ;  /* 0x00000000030085a7 */ /* 0x000e64000800007f */
[----:B-1----:R-:W-:Y:S05]  /*1df40*/  @!P0 BRA `(.L_x_830) ;  /* 0xfffffffc00f08947 */ /* 0x002fea000383ffff */
[----:B------:R-:W-:Y:S05]  /*1df50*/  BRA `(.L_x_847) ;  /* 0xfffffff8009c7947 */ /* 0x000fea000383ffff */
.L_x_848:
[----:B------:R-:W-:-:S00]  /*1df60*/  BRA `(.L_x_848) ;  /* 0xfffffffc00fc7947 */ /* 0x000fc0000383ffff */
[----:B------:R-:W-:-:S00]  /*1df70*/  NOP ;  /* 0x0000000000007918 */ /* 0x000fc00000000000 */
        /* <DEDUP_REMOVED lines=8> */
.L_x_849:


//--------------------- .nv.global.init           --------------------------
	.section	.nv.global.init,"aw",@progbits
.nv.global.init:
	.type		$str$22,@object
	.size		$str$22,($str$23 - $str$22)
$str$22:
        /*0000*/ 	.byte	0x6b, 0x5f, 0x74, 0x69, 0x6c, 0x65, 0x5f, 0x63, 0x6f, 0x75, 0x6e, 0x74, 0x20, 0x3e, 0x3d, 0x20
        /*0010*/ 	.byte	0x31, 0x00
	.type		$str$23,@object
	.size		$str$23,(__unnamed_1 - $str$23)
$str$23:
        /*0012*/ 	.byte	0x2f, 0x74, 0x6d, 0x70, 0x2f, 0x63, 0x75, 0x74, 0x6c, 0x61, 0x73, 0x73, 0x5f, 0x73, 0x77, 0x65
        /*0022*/ 	.byte	0x65, 0x70, 0x5f, 0x73, 0x72, 0x63, 0x2f, 0x69, 0x6e, 0x63, 0x6c, 0x75, 0x64, 0x65, 0x2f, 0x63
        /*0032*/ 	.byte	0x75, 0x74, 0x6c, 0x61, 0x73, 0x73, 0x2f, 0x67, 0x65, 0x6d, 0x6d, 0x2f, 0x63, 0x6f, 0x6c, 0x6c
        /*0042*/ 	.byte	0x65, 0x63, 0x74, 0x69, 0x76, 0x65, 0x2f, 0x73, 0x6d, 0x39, 0x30, 0x5f, 0x6d, 0x6d, 0x61, 0x5f
        /*0052*/ 	.byte	0x74, 0x6d, 0x61, 0x5f, 0x67, 0x6d, 0x6d, 0x61, 0x5f, 0x73, 0x73, 0x5f, 0x77, 0x61, 0x72, 0x70
        /*0062*/ 	.byte	0x73, 0x70, 0x65, 0x63, 0x69, 0x61, 0x6c, 0x69, 0x7a, 0x65, 0x64, 0x2e, 0x68, 0x70, 0x70, 0x00
	.type		__unnamed_1,@object
	.size		__unnamed_1,(.L_0 - __unnamed_1)
__unnamed_1:
        /* <DEDUP_REMOVED lines=173> */
        /*0b42*/ 	.byte	0x5d, 0x00
.L_0:


//--------------------- .nv.shared._ZN7cutlass13device_kernelINS_4gemm6kernel13GemmUniversalIN4cute5tupleIJiiiiEEENS1_10collective13CollectiveMmaINS1_34MainloopSm90TmaGmmaWarpSpecializedILi10ENS5_IJNS4_1CILi1EEESB_SB_EEENS1_35KernelTmaWarpSpecializedCooperativeEEENS5_IJNSA_ILi512EEENSA_ILi192EEENSA_ILi32EEEEEEaNS5_IJlSB_lEEEaSJ_NS4_8TiledMMAINS4_8MMA_AtomIJNS4_4SM904GMMA27MMA_64x192x32_S32S8S8_SS_TNEEEENS4_6LayoutINS5_IJNSA_ILi2EEESB_SB_EEENS5_IJSB_NSA_ILi0EEEST_EEEEENS5_IJNS4_10UnderscoreESW_SW_EEEEENS4_13SM90_TMA_LOADENS4_14ComposedLayoutINS4_7SwizzleILi1ELi4ELi3EEENS4_18smem_ptr_flag_bitsILi8EEENSQ_INS5_IJNSA_ILi8EEESH_EEENS5_IJSH_SB_EEEEEEEvNS4_8identityESZ_S19_vS1A_EENS_8epilogue10collective6detail29Sm90TmaWarpSpecializedAdapterINS1D_15DefaultEpilogueIaSJ_SJ_NS1C_6thread17LinearCombinationIaLi1EiiLNS1H_9ScaleType4KindE0ELNS_15FloatRoundStyleE2EaEENS1_15EpilogueDefaultEEEEEvvEEEEvNT_6ParamsE --------------------------
	.section	.nv.shared._ZN7cutlass13device_kernelINS_4gemm6kernel13GemmUniversalIN4cute5tupleIJiiiiEEENS1_10collective13CollectiveMmaINS1_34MainloopSm90TmaGmmaWarpSpecializedILi10ENS5_IJNS4_1CILi1EEESB_SB_EEENS1_35KernelTmaWarpSpecializedCooperativeEEENS5_IJNSA_ILi512EEENSA_ILi192EEENSA_ILi32EEEEEEaNS5_IJlSB_lEEEaSJ_NS4_8TiledMMAINS4_8MMA_AtomIJNS4_4SM904GMMA27MMA_64x192x32_S32S8S8_SS_TNEEEENS4_6LayoutINS5_IJNSA_ILi2EEESB_SB_EEENS5_IJSB_NSA_ILi0EEEST_EEEEENS5_IJNS4_10UnderscoreESW_SW_EEEEENS4_13SM90_TMA_LOADENS4_14ComposedLayoutINS4_7SwizzleILi1ELi4ELi3EEENS4_18smem_ptr_flag_bitsILi8EEENSQ_INS5_IJNSA_ILi8EEESH_EEENS5_IJSH_SB_EEEEEEEvNS4_8identityESZ_S19_vS1A_EENS_8epilogue10collective6detail29Sm90TmaWarpSpecializedAdapterINS1D_15DefaultEpilogueIaSJ_SJ_NS1C_6thread17LinearCombinationIaLi1EiiLNS1H_9ScaleType4KindE0ELNS_15FloatRoundStyleE2EaEENS1_15EpilogueDefaultEEEEEvvEEEEvNT_6ParamsE,"aw",@nobits
	.sectionflags	@""
	.align	16
	.zero		1024


//--------------------- .nv.shared.reserved.0     --------------------------
	.section	.nv.shared.reserved.0,"aw",@nobits
	.weak		__nv_reservedSMEM_offset_0_alias
	.size		__nv_reservedSMEM_offset_0_alias, 0, 0
	.other		__nv_reservedSMEM_offset_0_alias,@"STO_CUDA_RESERVED_SHARED STV_DEFAULT"
__nv_reservedSMEM_offset_0_alias:
	.zero		0


//--------------------- .nv.global                --------------------------
	.section	.nv.global,"aw",@nobits
.nv.global:
	.type		_ZN40_INTERNAL_f7b37630_4_k_cu_2c6e4397_160914cute1_E,@object
	.size		_ZN40_INTERNAL_f7b37630_4_k_cu_2c6e4397_160914cute1_E,(_ZN40_INTERNAL_f7b37630_4_k_cu_2c6e4397_160914cuda3std3__45__cpo6cbeginE - _ZN40_INTERNAL_f7b37630_4_k_cu_2c6e4397_160914cute1_E)
_ZN40_INTERNAL_f7b37630_4_k_cu_2c6e4397_160914cute1_E:
	.zero		1
	.type		_ZN40_INTERNAL_f7b37630_4_k_cu_2c6e4397_160914cuda3std3__45__cpo6cbeginE,@object
	.size		_ZN40_INTERNAL_f7b37630_4_k_cu_2c6e4397_160914cuda3std3__45__cpo6cbeginE,(_ZN40_INTERNAL_f7b37630_4_k_cu_2c6e4397_160914cuda3std3__48in_placeE - _ZN40_INTERNAL_f7b37630_4_k_cu_2c6e4397_160914cuda3std3__45__cpo6cbeginE)
_ZN40_INTERNAL_f7b37630_4_k_cu_2c6e4397_160914cuda3std3__45__cpo6cbeginE:
	.zero		1
	.type		_ZN40_INTERNAL_f7b37630_4_k_cu_2c6e4397_160914cuda3std3__48in_placeE,@object
	.size		_ZN40_INTERNAL_f7b37630_4_k_cu_2c6e4397_160914cuda3std3__48in_placeE,(_ZN40_INTERNAL_f7b37630_4_k_cu_2c6e4397_160914cuda3std6ranges3__45__cpo9iter_moveE - _ZN40_INTERNAL_f7b37630_4_k_cu_2c6e4397_160914cuda3std3__48in_placeE)
_ZN40_INTERNAL_f7b37630_4_k_cu_2c6e4397_160914cuda3std3__48in_placeE:
	.zero		1
	.type		_ZN40_INTERNAL_f7b37630_4_k_cu_2c6e4397_160914cuda3std6ranges3__45__cpo9iter_moveE,@object
	.size		_ZN40_INTERNAL_f7b37630_4_k_cu_2c6e4397_160914cuda3std6ranges3__45__cpo9iter_moveE,(_ZN40_INTERNAL_f7b37630_4_k_cu_2c6e4397_160914cuda3std3__45__cpo5beginE - _ZN40_INTERNAL_f7b37630_4_k_cu_2c6e4397_160914cuda3std6ranges3__45__cpo9iter_moveE)
_ZN40_INTERNAL_f7b37630_4_k_cu_2c6e4397_160914cuda3std6ranges3__45__cpo9iter_moveE:
	.zero		1
	.type		_ZN40_INTERNAL_f7b37630_4_k_cu_2c6e4397_160914cuda3std3__45__cpo5beginE,@object
	.size		_ZN40_INTERNAL_f7b37630_4_k_cu_2c6e4397_160914cuda3std3__45__cpo5beginE,(_ZN40_INTERNAL_f7b37630_4_k_cu_2c6e4397_160914cuda3std3__442_GLOBAL__N__f7b37630_4_k_cu_2c6e4397_160916ignoreE - _ZN40_INTERNAL_f7b37630_4_k_cu_2c6e4397_160914cuda3std3__45__cpo5beginE)
_ZN40_INTERNAL_f7b37630_4_k_cu_2c6e4397_160914cuda3std3__45__cpo5beginE:
	.zero		1
	.type		_ZN40_INTERNAL_f7b37630_4_k_cu_2c6e4397_160914cuda3std3__442_GLOBAL__N__f7b37630_4_k_cu_2c6e4397_160916ignoreE,@object
	.size		_ZN40_INTERNAL_f7b37630_4_k_cu_2c6e4397_160914cuda3std3__442_GLOBAL__N__f7b37630_4_k_cu_2c6e4397_160916ignoreE,(_ZN40_INTERNAL_f7b37630_4_k_cu_2c6e4397_160914cute7productE - _ZN40_INTERNAL_f7b37630_4_k_cu_2c6e4397_160914cuda3std3__442_GLOBAL__N__f7b37630_4_k_cu_2c6e4397_160916ignoreE)
_ZN40_INTERNAL_f7b37630_4_k_cu_2c6e4397_160914cuda3std3__442_GLOBAL__N__f7b37630_4_k_cu_2c6e4397_160916ignoreE:
	.zero		1
	.type		_ZN40_INTERNAL_f7b37630_4_k_cu_2c6e4397_160914cute7productE,@object
	.size		_ZN40_INTERNAL_f7b37630_4_k_cu_2c6e4397_160914cute7productE,(_ZN40_INTERNAL_f7b37630_4_k_cu_2c6e4397_160914cuda3std3__45__cpo3endE - _ZN40_INTERNAL_f7b37630_4_k_cu_2c6e4397_160914cute7productE)
_ZN40_INTERNAL_f7b37630_4_k_cu_2c6e4397_160914cute7productE:
	.zero		1
	.type		_ZN40_INTERNAL_f7b37630_4_k_cu_2c6e4397_160914cuda3std3__45__cpo3endE,@object
	.size		_ZN40_INTERNAL_f7b37630_4_k_cu_2c6e4397_160914cuda3std3__45__cpo3endE,(_ZN40_INTERNAL_f7b37630_4_k_cu_2c6e4397_160914cuda3std3__419piecewise_constructE - _ZN40_INTERNAL_f7b37630_4_k_cu_2c6e4397_160914cuda3std3__45__cpo3endE)
_ZN40_INTERNAL_f7b37630_4_k_cu_2c6e4397_160914cuda3std3__45__cpo3endE:
	.zero		1
	.type		_ZN40_INTERNAL_f7b37630_4_k_cu_2c6e4397_160914cuda3std3__419piecewise_constructE,@object
	.size		_ZN40_INTERNAL_f7b37630_4_k_cu_2c6e4397_160914cuda3std3__419piecewise_constructE,(_ZN40_INTERNAL_f7b37630_4_k_cu_2c6e4397_160914cuda3std3__45__cpo4cendE - _ZN40_INTERNAL_f7b37630_4_k_cu_2c6e4397_160914cuda3std3__419piecewise_constructE)
_ZN40_INTERNAL_f7b37630_4_k_cu_2c6e4397_160914cuda3std3__419piecewise_constructE:
	.zero		1
	.type		_ZN40_INTERNAL_f7b37630_4_k_cu_2c6e4397_160914cuda3std3__45__cpo4cendE,@object
	.size		_ZN40_INTERNAL_f7b37630_4_k_cu_2c6e4397_160914cuda3std3__45__cpo4cendE,(_ZN40_INTERNAL_f7b37630_4_k_cu_2c6e4397_160914cuda3std6ranges3__45__cpo4swapE - _ZN40_INTERNAL_f7b37630_4_k_cu_2c6e4397_160914cuda3std3__45__cpo4cendE)
_ZN40_INTERNAL_f7b37630_4_k_cu_2c6e4397_160914cuda3std3__45__cpo4cendE:
	.zero		1
	.type		_ZN40_INTERNAL_f7b37630_4_k_cu_2c6e4397_160914cuda3std6ranges3__45__cpo4swapE,@object
	.size		_ZN40_INTERNAL_f7b37630_4_k_cu_2c6e4397_160914cuda3std6ranges3__45__cpo4swapE,(.L_8 - _ZN40_INTERNAL_f7b37630_4_k_cu_2c6e4397_160914cuda3std6ranges3__45__cpo4swapE)
_ZN40_INTERNAL_f7b37630_4_k_cu_2c6e4397_160914cuda3std6ranges3__45__cpo4swapE:
	.zero		1
.L_8:


//--------------------- .nv.constant0._ZN7cutlass13device_kernelINS_4gemm6kernel13GemmUniversalIN4cute5tupleIJiiiiEEENS1_10collective13CollectiveMmaINS1_34MainloopSm90TmaGmmaWarpSpecializedILi10ENS5_IJNS4_1CILi1EEESB_SB_EEENS1_35KernelTmaWarpSpecializedCooperativeEEENS5_IJNSA_ILi512EEENSA_ILi192EEENSA_ILi32EEEEEEaNS5_IJlSB_lEEEaSJ_NS4_8TiledMMAINS4_8MMA_AtomIJNS4_4SM904GMMA27MMA_64x192x32_S32S8S8_SS_TNEEEENS4_6LayoutINS5_IJNSA_ILi2EEESB_SB_EEENS5_IJSB_NSA_ILi0EEEST_EEEEENS5_IJNS4_10UnderscoreESW_SW_EEEEENS4_13SM90_TMA_LOADENS4_14ComposedLayoutINS4_7SwizzleILi1ELi4ELi3EEENS4_18smem_ptr_flag_bitsILi8EEENSQ_INS5_IJNSA_ILi8EEESH_EEENS5_IJSH_SB_EEEEEEEvNS4_8identityESZ_S19_vS1A_EENS_8epilogue10collective6detail29Sm90TmaWarpSpecializedAdapterINS1D_15DefaultEpilogueIaSJ_SJ_NS1C_6thread17LinearCombinationIaLi1EiiLNS1H_9ScaleType4KindE0ELNS_15FloatRoundStyleE2EaEENS1_15EpilogueDefaultEEEEEvvEEEEvNT_6ParamsE --------------------------
	.section	.nv.constant0._ZN7cutlass13device_kernelINS_4gemm6kernel13GemmUniversalIN4cute5tupleIJiiiiEEENS1_10collective13CollectiveMmaINS1_34MainloopSm90TmaGmmaWarpSpecializedILi10ENS5_IJNS4_1CILi1EEESB_SB_EEENS1_35KernelTmaWarpSpecializedCooperativeEEENS5_IJNSA_ILi512EEENSA_ILi192EEENSA_ILi32EEEEEEaNS5_IJlSB_lEEEaSJ_NS4_8TiledMMAINS4_8MMA_AtomIJNS4_4SM904GMMA27MMA_64x192x32_S32S8S8_SS_TNEEEENS4_6LayoutINS5_IJNSA_ILi2EEESB_SB_EEENS5_IJSB_NSA_ILi0EEEST_EEEEENS5_IJNS4_10UnderscoreESW_SW_EEEEENS4_13SM90_TMA_LOADENS4_14ComposedLayoutINS4_7SwizzleILi1ELi4ELi3EEENS4_18smem_ptr_flag_bitsILi8EEENSQ_INS5_IJNSA_ILi8EEESH_EEENS5_IJSH_SB_EEEEEEEvNS4_8identityESZ_S19_vS1A_EENS_8epilogue10collective6detail29Sm90TmaWarpSpecializedAdapterINS1D_15DefaultEpilogueIaSJ_SJ_NS1C_6thread17LinearCombinationIaLi1EiiLNS1H_9ScaleType4KindE0ELNS_15FloatRoundStyleE2EaEENS1_15EpilogueDefaultEEEEEvvEEEEvNT_6ParamsE,"a",@progbits
	.sectionflags	@""
	.align	4
.nv.constant0._ZN7cutlass13device_kernelINS_4gemm6kernel13GemmUniversalIN4cute5tupleIJiiiiEEENS1_10collective13CollectiveMmaINS1_34MainloopSm90TmaGmmaWarpSpecializedILi10ENS5_IJNS4_1CILi1EEESB_SB_EEENS1_35KernelTmaWarpSpecializedCooperativeEEENS5_IJNSA_ILi512EEENSA_ILi192EEENSA_ILi32EEEEEEaNS5_IJlSB_lEEEaSJ_NS4_8TiledMMAINS4_8MMA_AtomIJNS4_4SM904GMMA27MMA_64x192x32_S32S8S8_SS_TNEEEENS4_6LayoutINS5_IJNSA_ILi2EEESB_SB_EEENS5_IJSB_NSA_ILi0EEEST_EEEEENS5_IJNS4_10UnderscoreESW_SW_EEEEENS4_13SM90_TMA_LOADENS4_14ComposedLayoutINS4_7SwizzleILi1ELi4ELi3EEENS4_18smem_ptr_flag_bitsILi8EEENSQ_INS5_IJNSA_ILi8EEESH_EEENS5_IJSH_SB_EEEEEEEvNS4_8identityESZ_S19_vS1A_EENS_8epilogue10collective6detail29Sm90TmaWarpSpecializedAdapterINS1D_15DefaultEpilogueIaSJ_SJ_NS1C_6thread17LinearCombinationIaLi1EiiLNS1H_9ScaleType4KindE0ELNS_15FloatRoundStyleE2EaEENS1_15EpilogueDefaultEEEEEvvEEEEvNT_6ParamsE:
	.zero		1664


//--------------------- SYMBOLS --------------------------

	.type		.nv.reservedSmem.offset0,@object
	.size		.nv.reservedSmem.offset0,0x4
	.type		__assertfail,@function
